//
// Generated by NVIDIA NVVM Compiler
//
// Compiler Build ID: CL-36424714
// Cuda compilation tools, release 13.0, V13.0.88
// Based on NVVM 20.0.0
//

.version 9.0
.target sm_100
.address_size 64

	// .globl	layernorm_f16
.extern .shared .align 16 .b8 s_float[];
.extern .shared .align 16 .b8 s_half[];
.extern .shared .align 16 .b8 s_bf[];

.visible .entry layernorm_f16(
	.param .u64 .ptr .align 1 layernorm_f16_param_0,
	.param .u64 .ptr .align 1 layernorm_f16_param_1,
	.param .u64 .ptr .align 1 layernorm_f16_param_2,
	.param .u64 .ptr .align 1 layernorm_f16_param_3,
	.param .u32 layernorm_f16_param_4,
	.param .u32 layernorm_f16_param_5,
	.param .align 2 .b8 layernorm_f16_param_6[2],
	.param .u64 .ptr .align 1 layernorm_f16_param_7,
	.param .u64 .ptr .align 1 layernorm_f16_param_8
)
{
	.reg .pred 	%p<114>;
	.reg .b16 	%rs<1544>;
	.reg .b32 	%r<233>;
	.reg .b32 	%f<392>;
	.reg .b64 	%rd<92>;

	ld.param.u64 	%rd28, [layernorm_f16_param_0];
	ld.param.u64 	%rd29, [layernorm_f16_param_1];
	ld.param.u64 	%rd32, [layernorm_f16_param_3];
	ld.param.u32 	%r49, [layernorm_f16_param_4];
	ld.param.u32 	%r50, [layernorm_f16_param_5];
	ld.param.u64 	%rd30, [layernorm_f16_param_7];
	ld.param.u64 	%rd31, [layernorm_f16_param_8];
	cvta.to.global.u64 	%rd1, %rd31;
	cvta.to.global.u64 	%rd2, %rd30;
	cvta.to.global.u64 	%rd3, %rd32;
	mov.u32 	%r222, %ctaid.y;
	setp.ge.u32 	%p2, %r222, %r49;
	@%p2 bra 	$L__BB0_152;
	mov.b32 	%r51, 0;
	// begin inline asm
	cvt.rn.f16.s32 %rs312, %r51;
	// end inline asm
	mov.u32 	%r52, %ntid.x;
	mov.u32 	%r2, %ntid.y;
	mov.u32 	%r3, %tid.x;
	mov.u32 	%r4, %tid.y;
	mad.lo.s32 	%r5, %r4, %r52, %r3;
	shl.b32 	%r6, %r5, 2;
	or.b32  	%r7, %r6, 3;
	mul.lo.s32 	%r12, %r52, %r2;
	shl.b32 	%r8, %r12, 2;
	shl.b32 	%r53, %r2, 1;
	mov.u32 	%r54, s_half;
	add.s32 	%r9, %r54, %r53;
	shl.b32 	%r55, %r4, 2;
	add.s32 	%r10, %r54, %r55;
	or.b32  	%r11, %r3, %r4;
	setp.ne.s64 	%p3, %rd30, 0;
	setp.ne.s64 	%p4, %rd31, 0;
	and.pred  	%p1, %p3, %p4;
	mov.u32 	%r13, %nctaid.y;
	add.s32 	%r14, %r8, %r6;
	add.s32 	%r56, %r7, %r8;
	max.s32 	%r57, %r50, %r56;
	sub.s32 	%r58, %r57, %r8;
	add.s32 	%r59, %r58, -3;
	setp.ne.s32 	%p5, %r59, %r6;
	selp.s32 	%r15, -1, 0, %p5;
	selp.u32 	%r60, 1, 0, %p5;
	or.b32  	%r61, %r6, %r60;
	sub.s32 	%r62, %r59, %r61;
	div.u32 	%r16, %r62, %r8;
	add.s32 	%r63, %r16, %r60;
	add.s32 	%r17, %r5, %r12;
	max.s32 	%r64, %r50, %r17;
	setp.lt.s32 	%p6, %r17, %r50;
	selp.u32 	%r65, 1, 0, %p6;
	add.s32 	%r66, %r17, %r65;
	sub.s32 	%r67, %r64, %r66;
	div.u32 	%r68, %r67, %r12;
	add.s32 	%r18, %r68, %r65;
	add.s32 	%r69, %r18, 1;
	and.b32  	%r19, %r63, 1;
	and.b32  	%r20, %r69, 3;
	add.s32 	%r21, %r17, %r12;
	add.s32 	%r22, %r21, %r12;
	mul.wide.u32 	%rd33, %r5, 2;
	add.s64 	%rd4, %rd2, %rd33;
	add.s64 	%rd5, %rd1, %rd33;
	mul.wide.s32 	%rd34, %r12, 2;
	add.s64 	%rd6, %rd4, %rd34;
	add.s64 	%rd7, %rd5, %rd34;
	neg.s32 	%r23, %r50;
	cvta.to.global.u64 	%rd8, %rd28;
	cvta.to.global.u64 	%rd9, %rd29;
$L__BB0_2:
	setp.ge.s32 	%p7, %r222, %r49;
	mov.u16 	%rs1543, %rs312;
	@%p7 bra 	$L__BB0_134;
	setp.ge.s32 	%p8, %r7, %r50;
	mul.lo.s32 	%r25, %r222, %r50;
	mul.wide.s32 	%rd35, %r25, 2;
	add.s64 	%rd10, %rd3, %rd35;
	mov.u16 	%rs1504, %rs312;
	mov.u16 	%rs1505, %rs312;
	mov.u16 	%rs1506, %rs312;
	mov.u32 	%r224, %r6;
	@%p8 bra 	$L__BB0_19;
	setp.ne.s32 	%p9, %r19, 0;
	mov.b32 	%r70, 1;
	// begin inline asm
	cvt.rn.f16.s32 %rs313, %r70;
	// end inline asm
	mov.u32 	%r226, %r6;
	mov.u16 	%rs1506, %rs312;
	mov.u16 	%rs1505, %rs312;
	mov.u16 	%rs1504, %rs312;
	@%p9 bra 	$L__BB0_18;
	mul.wide.u32 	%rd36, %r6, 2;
	add.s64 	%rd11, %rd10, %rd36;
	ld.global.nc.u16 	%rs3, [%rd11];
	// begin inline asm
	{add.f16 %rs315,%rs312,%rs313;
}
	// end inline asm
	// begin inline asm
	{sub.f16 %rs318,%rs3,%rs312;
}
	// end inline asm
	// begin inline asm
	{  cvt.f32.f16 %f117, %rs318;}

	// end inline asm
	// begin inline asm
	{  cvt.f32.f16 %f118, %rs315;}

	// end inline asm
	// begin inline asm
	{rcp.approx.ftz.f32 %f119, %f118;
}
	// end inline asm
	mul.f32 	%f121, %f117, %f119;
	// begin inline asm
	{  cvt.rn.f16.f32 %rs1471, %f121;}

	// end inline asm
	// begin inline asm
	{abs.f16 %rs324,%rs1471;
}
	// end inline asm
	mov.b16 	%rs328, 143;
	// begin inline asm
	{ .reg .pred __$temp3;
  setp.lt.f16  __$temp3, %rs324, %rs328;
  selp.u16 %rs326, 1, 0, __$temp3;}
	// end inline asm
	setp.eq.s16 	%p10, %rs326, 0;
	@%p10 bra 	$L__BB0_8;
	mov.f32 	%f122, 0f00000000;
	// begin inline asm
	{  cvt.rn.f16.f32 %rs329, %f122;}

	// end inline asm
	// begin inline asm
	{ .reg .pred __$temp3;
  setp.lt.f16  __$temp3, %rs329, %rs324;
  selp.u16 %rs330, 1, 0, __$temp3;}
	// end inline asm
	setp.eq.s16 	%p11, %rs330, 0;
	@%p11 bra 	$L__BB0_8;
	neg.f32 	%f124, %f118;
	fma.rn.f32 	%f125, %f124, %f121, %f117;
	fma.rn.f32 	%f123, %f119, %f125, %f121;
	// begin inline asm
	{  cvt.rn.f16.f32 %rs1471, %f123;}

	// end inline asm
$L__BB0_8:
	// begin inline asm
	{add.f16 %rs334,%rs312,%rs1471;
}
	// end inline asm
	// begin inline asm
	{sub.f16 %rs337,%rs3,%rs334;
}
	// end inline asm
	// begin inline asm
	{mul.f16 %rs340,%rs318,%rs337;
}
	// end inline asm
	// begin inline asm
	{add.f16 %rs343,%rs312,%rs340;
}
	// end inline asm
	ld.global.nc.u16 	%rs12, [%rd11+2];
	// begin inline asm
	{add.f16 %rs346,%rs315,%rs313;
}
	// end inline asm
	// begin inline asm
	{sub.f16 %rs349,%rs12,%rs334;
}
	// end inline asm
	// begin inline asm
	{  cvt.f32.f16 %f126, %rs349;}

	// end inline asm
	// begin inline asm
	{  cvt.f32.f16 %f127, %rs346;}

	// end inline asm
	// begin inline asm
	{rcp.approx.ftz.f32 %f128, %f127;
}
	// end inline asm
	mul.f32 	%f130, %f126, %f128;
	// begin inline asm
	{  cvt.rn.f16.f32 %rs1472, %f130;}

	// end inline asm
	// begin inline asm
	{abs.f16 %rs355,%rs1472;
}
	// end inline asm
	mov.b16 	%rs359, 143;
	// begin inline asm
	{ .reg .pred __$temp3;
  setp.lt.f16  __$temp3, %rs355, %rs359;
  selp.u16 %rs357, 1, 0, __$temp3;}
	// end inline asm
	setp.eq.s16 	%p12, %rs357, 0;
	@%p12 bra 	$L__BB0_11;
	mov.f32 	%f131, 0f00000000;
	// begin inline asm
	{  cvt.rn.f16.f32 %rs360, %f131;}

	// end inline asm
	// begin inline asm
	{ .reg .pred __$temp3;
  setp.lt.f16  __$temp3, %rs360, %rs355;
  selp.u16 %rs361, 1, 0, __$temp3;}
	// end inline asm
	setp.eq.s16 	%p13, %rs361, 0;
	@%p13 bra 	$L__BB0_11;
	neg.f32 	%f133, %f127;
	fma.rn.f32 	%f134, %f133, %f130, %f126;
	fma.rn.f32 	%f132, %f128, %f134, %f130;
	// begin inline asm
	{  cvt.rn.f16.f32 %rs1472, %f132;}

	// end inline asm
$L__BB0_11:
	// begin inline asm
	{add.f16 %rs365,%rs334,%rs1472;
}
	// end inline asm
	// begin inline asm
	{sub.f16 %rs368,%rs12,%rs365;
}
	// end inline asm
	// begin inline asm
	{mul.f16 %rs371,%rs349,%rs368;
}
	// end inline asm
	// begin inline asm
	{add.f16 %rs374,%rs343,%rs371;
}
	// end inline asm
	ld.global.nc.u16 	%rs21, [%rd11+4];
	// begin inline asm
	{add.f16 %rs377,%rs346,%rs313;
}
	// end inline asm
	// begin inline asm
	{sub.f16 %rs380,%rs21,%rs365;
}
	// end inline asm
	// begin inline asm
	{  cvt.f32.f16 %f135, %rs380;}

	// end inline asm
	// begin inline asm
	{  cvt.f32.f16 %f136, %rs377;}

	// end inline asm
	// begin inline asm
	{rcp.approx.ftz.f32 %f137, %f136;
}
	// end inline asm
	mul.f32 	%f139, %f135, %f137;
	// begin inline asm
	{  cvt.rn.f16.f32 %rs1473, %f139;}

	// end inline asm
	// begin inline asm
	{abs.f16 %rs386,%rs1473;
}
	// end inline asm
	mov.b16 	%rs390, 143;
	// begin inline asm
	{ .reg .pred __$temp3;
  setp.lt.f16  __$temp3, %rs386, %rs390;
  selp.u16 %rs388, 1, 0, __$temp3;}
	// end inline asm
	setp.eq.s16 	%p14, %rs388, 0;
	@%p14 bra 	$L__BB0_14;
	mov.f32 	%f140, 0f00000000;
	// begin inline asm
	{  cvt.rn.f16.f32 %rs391, %f140;}

	// end inline asm
	// begin inline asm
	{ .reg .pred __$temp3;
  setp.lt.f16  __$temp3, %rs391, %rs386;
  selp.u16 %rs392, 1, 0, __$temp3;}
	// end inline asm
	setp.eq.s16 	%p15, %rs392, 0;
	@%p15 bra 	$L__BB0_14;
	neg.f32 	%f142, %f136;
	fma.rn.f32 	%f143, %f142, %f139, %f135;
	fma.rn.f32 	%f141, %f137, %f143, %f139;
	// begin inline asm
	{  cvt.rn.f16.f32 %rs1473, %f141;}

	// end inline asm
$L__BB0_14:
	// begin inline asm
	{add.f16 %rs396,%rs365,%rs1473;
}
	// end inline asm
	// begin inline asm
	{sub.f16 %rs399,%rs21,%rs396;
}
	// end inline asm
	// begin inline asm
	{mul.f16 %rs402,%rs380,%rs399;
}
	// end inline asm
	// begin inline asm
	{add.f16 %rs405,%rs374,%rs402;
}
	// end inline asm
	ld.global.nc.u16 	%rs30, [%rd11+6];
	// begin inline asm
	{add.f16 %rs1506,%rs377,%rs313;
}
	// end inline asm
	// begin inline asm
	{sub.f16 %rs411,%rs30,%rs396;
}
	// end inline asm
	// begin inline asm
	{  cvt.f32.f16 %f144, %rs411;}

	// end inline asm
	// begin inline asm
	{  cvt.f32.f16 %f145, %rs1506;}

	// end inline asm
	// begin inline asm
	{rcp.approx.ftz.f32 %f146, %f145;
}
	// end inline asm
	mul.f32 	%f148, %f144, %f146;
	// begin inline asm
	{  cvt.rn.f16.f32 %rs1474, %f148;}

	// end inline asm
	// begin inline asm
	{abs.f16 %rs417,%rs1474;
}
	// end inline asm
	mov.b16 	%rs421, 143;
	// begin inline asm
	{ .reg .pred __$temp3;
  setp.lt.f16  __$temp3, %rs417, %rs421;
  selp.u16 %rs419, 1, 0, __$temp3;}
	// end inline asm
	setp.eq.s16 	%p16, %rs419, 0;
	@%p16 bra 	$L__BB0_17;
	mov.f32 	%f149, 0f00000000;
	// begin inline asm
	{  cvt.rn.f16.f32 %rs422, %f149;}

	// end inline asm
	// begin inline asm
	{ .reg .pred __$temp3;
  setp.lt.f16  __$temp3, %rs422, %rs417;
  selp.u16 %rs423, 1, 0, __$temp3;}
	// end inline asm
	setp.eq.s16 	%p17, %rs423, 0;
	@%p17 bra 	$L__BB0_17;
	neg.f32 	%f151, %f145;
	fma.rn.f32 	%f152, %f151, %f148, %f144;
	fma.rn.f32 	%f150, %f146, %f152, %f148;
	// begin inline asm
	{  cvt.rn.f16.f32 %rs1474, %f150;}

	// end inline asm
$L__BB0_17:
	// begin inline asm
	{add.f16 %rs1505,%rs396,%rs1474;
}
	// end inline asm
	// begin inline asm
	{sub.f16 %rs430,%rs30,%rs1505;
}
	// end inline asm
	// begin inline asm
	{mul.f16 %rs433,%rs411,%rs430;
}
	// end inline asm
	// begin inline asm
	{add.f16 %rs1504,%rs405,%rs433;
}
	// end inline asm
	mov.u32 	%r226, %r14;
$L__BB0_18:
	setp.eq.s32 	%p18, %r16, %r15;
	mov.u32 	%r224, %r14;
	@%p18 bra 	$L__BB0_19;
	bra.uni 	$L__BB0_47;
$L__BB0_19:
	setp.ge.s32 	%p36, %r224, %r50;
	@%p36 bra 	$L__BB0_73;
	mov.b32 	%r72, 1;
	// begin inline asm
	cvt.rn.f16.s32 %rs687, %r72;
	// end inline asm
	sub.s32 	%r73, %r50, %r224;
	and.b32  	%r28, %r73, 3;
	setp.eq.s32 	%p37, %r28, 0;
	mov.u32 	%r225, %r224;
	@%p37 bra 	$L__BB0_33;
	mul.wide.u32 	%rd39, %r224, 2;
	add.s64 	%rd12, %rd10, %rd39;
	ld.global.nc.u16 	%rs49, [%rd12];
	// begin inline asm
	{add.f16 %rs1506,%rs1506,%rs687;
}
	// end inline asm
	// begin inline asm
	{sub.f16 %rs692,%rs49,%rs1505;
}
	// end inline asm
	// begin inline asm
	{  cvt.f32.f16 %f225, %rs692;}

	// end inline asm
	// begin inline asm
	{  cvt.f32.f16 %f226, %rs1506;}

	// end inline asm
	// begin inline asm
	{rcp.approx.ftz.f32 %f227, %f226;
}
	// end inline asm
	mul.f32 	%f229, %f225, %f227;
	// begin inline asm
	{  cvt.rn.f16.f32 %rs1484, %f229;}

	// end inline asm
	// begin inline asm
	{abs.f16 %rs698,%rs1484;
}
	// end inline asm
	mov.b16 	%rs702, 143;
	// begin inline asm
	{ .reg .pred __$temp3;
  setp.lt.f16  __$temp3, %rs698, %rs702;
  selp.u16 %rs700, 1, 0, __$temp3;}
	// end inline asm
	setp.eq.s16 	%p38, %rs700, 0;
	@%p38 bra 	$L__BB0_24;
	mov.f32 	%f230, 0f00000000;
	// begin inline asm
	{  cvt.rn.f16.f32 %rs703, %f230;}

	// end inline asm
	// begin inline asm
	{ .reg .pred __$temp3;
  setp.lt.f16  __$temp3, %rs703, %rs698;
  selp.u16 %rs704, 1, 0, __$temp3;}
	// end inline asm
	setp.eq.s16 	%p39, %rs704, 0;
	@%p39 bra 	$L__BB0_24;
	neg.f32 	%f232, %f226;
	fma.rn.f32 	%f233, %f232, %f229, %f225;
	fma.rn.f32 	%f231, %f227, %f233, %f229;
	// begin inline asm
	{  cvt.rn.f16.f32 %rs1484, %f231;}

	// end inline asm
$L__BB0_24:
	// begin inline asm
	{add.f16 %rs1505,%rs1505,%rs1484;
}
	// end inline asm
	// begin inline asm
	{sub.f16 %rs711,%rs49,%rs1505;
}
	// end inline asm
	// begin inline asm
	{mul.f16 %rs714,%rs692,%rs711;
}
	// end inline asm
	// begin inline asm
	{add.f16 %rs1504,%rs1504,%rs714;
}
	// end inline asm
	add.s32 	%r225, %r224, 1;
	setp.eq.s32 	%p40, %r28, 1;
	@%p40 bra 	$L__BB0_33;
	ld.global.nc.u16 	%rs58, [%rd12+2];
	// begin inline asm
	{add.f16 %rs1506,%rs1506,%rs687;
}
	// end inline asm
	// begin inline asm
	{sub.f16 %rs723,%rs58,%rs1505;
}
	// end inline asm
	// begin inline asm
	{  cvt.f32.f16 %f234, %rs723;}

	// end inline asm
	// begin inline asm
	{  cvt.f32.f16 %f235, %rs1506;}

	// end inline asm
	// begin inline asm
	{rcp.approx.ftz.f32 %f236, %f235;
}
	// end inline asm
	mul.f32 	%f238, %f234, %f236;
	// begin inline asm
	{  cvt.rn.f16.f32 %rs1485, %f238;}

	// end inline asm
	// begin inline asm
	{abs.f16 %rs729,%rs1485;
}
	// end inline asm
	mov.b16 	%rs733, 143;
	// begin inline asm
	{ .reg .pred __$temp3;
  setp.lt.f16  __$temp3, %rs729, %rs733;
  selp.u16 %rs731, 1, 0, __$temp3;}
	// end inline asm
	setp.eq.s16 	%p41, %rs731, 0;
	@%p41 bra 	$L__BB0_28;
	mov.f32 	%f239, 0f00000000;
	// begin inline asm
	{  cvt.rn.f16.f32 %rs734, %f239;}

	// end inline asm
	// begin inline asm
	{ .reg .pred __$temp3;
  setp.lt.f16  __$temp3, %rs734, %rs729;
  selp.u16 %rs735, 1, 0, __$temp3;}
	// end inline asm
	setp.eq.s16 	%p42, %rs735, 0;
	@%p42 bra 	$L__BB0_28;
	neg.f32 	%f241, %f235;
	fma.rn.f32 	%f242, %f241, %f238, %f234;
	fma.rn.f32 	%f240, %f236, %f242, %f238;
	// begin inline asm
	{  cvt.rn.f16.f32 %rs1485, %f240;}

	// end inline asm
$L__BB0_28:
	// begin inline asm
	{add.f16 %rs1505,%rs1505,%rs1485;
}
	// end inline asm
	// begin inline asm
	{sub.f16 %rs742,%rs58,%rs1505;
}
	// end inline asm
	// begin inline asm
	{mul.f16 %rs745,%rs723,%rs742;
}
	// end inline asm
	// begin inline asm
	{add.f16 %rs1504,%rs1504,%rs745;
}
	// end inline asm
	add.s32 	%r225, %r224, 2;
	setp.eq.s32 	%p43, %r28, 2;
	@%p43 bra 	$L__BB0_33;
	ld.global.nc.u16 	%rs67, [%rd12+4];
	// begin inline asm
	{add.f16 %rs1506,%rs1506,%rs687;
}
	// end inline asm
	// begin inline asm
	{sub.f16 %rs754,%rs67,%rs1505;
}
	// end inline asm
	// begin inline asm
	{  cvt.f32.f16 %f243, %rs754;}

	// end inline asm
	// begin inline asm
	{  cvt.f32.f16 %f244, %rs1506;}

	// end inline asm
	// begin inline asm
	{rcp.approx.ftz.f32 %f245, %f244;
}
	// end inline asm
	mul.f32 	%f247, %f243, %f245;
	// begin inline asm
	{  cvt.rn.f16.f32 %rs1486, %f247;}

	// end inline asm
	// begin inline asm
	{abs.f16 %rs760,%rs1486;
}
	// end inline asm
	mov.b16 	%rs764, 143;
	// begin inline asm
	{ .reg .pred __$temp3;
  setp.lt.f16  __$temp3, %rs760, %rs764;
  selp.u16 %rs762, 1, 0, __$temp3;}
	// end inline asm
	setp.eq.s16 	%p44, %rs762, 0;
	@%p44 bra 	$L__BB0_32;
	mov.f32 	%f248, 0f00000000;
	// begin inline asm
	{  cvt.rn.f16.f32 %rs765, %f248;}

	// end inline asm
	// begin inline asm
	{ .reg .pred __$temp3;
  setp.lt.f16  __$temp3, %rs765, %rs760;
  selp.u16 %rs766, 1, 0, __$temp3;}
	// end inline asm
	setp.eq.s16 	%p45, %rs766, 0;
	@%p45 bra 	$L__BB0_32;
	neg.f32 	%f250, %f244;
	fma.rn.f32 	%f251, %f250, %f247, %f243;
	fma.rn.f32 	%f249, %f245, %f251, %f247;
	// begin inline asm
	{  cvt.rn.f16.f32 %rs1486, %f249;}

	// end inline asm
$L__BB0_32:
	// begin inline asm
	{add.f16 %rs1505,%rs1505,%rs1486;
}
	// end inline asm
	// begin inline asm
	{sub.f16 %rs773,%rs67,%rs1505;
}
	// end inline asm
	// begin inline asm
	{mul.f16 %rs776,%rs754,%rs773;
}
	// end inline asm
	// begin inline asm
	{add.f16 %rs1504,%rs1504,%rs776;
}
	// end inline asm
	add.s32 	%r225, %r224, 3;
$L__BB0_33:
	sub.s32 	%r74, %r224, %r50;
	setp.gt.u32 	%p46, %r74, -4;
	@%p46 bra 	$L__BB0_73;
	add.s32 	%r227, %r23, %r225;
	mul.wide.s32 	%rd40, %r25, 2;
	mul.wide.u32 	%rd41, %r225, 2;
	add.s64 	%rd42, %rd40, %rd41;
	add.s64 	%rd43, %rd3, %rd42;
	add.s64 	%rd91, %rd43, 4;
$L__BB0_35:
	ld.global.nc.u16 	%rs168, [%rd91+-4];
	// begin inline asm
	{add.f16 %rs782,%rs1506,%rs687;
}
	// end inline asm
	// begin inline asm
	{sub.f16 %rs785,%rs168,%rs1505;
}
	// end inline asm
	// begin inline asm
	{  cvt.f32.f16 %f252, %rs785;}

	// end inline asm
	// begin inline asm
	{  cvt.f32.f16 %f253, %rs782;}

	// end inline asm
	// begin inline asm
	{rcp.approx.ftz.f32 %f254, %f253;
}
	// end inline asm
	mul.f32 	%f256, %f252, %f254;
	// begin inline asm
	{  cvt.rn.f16.f32 %rs1510, %f256;}

	// end inline asm
	// begin inline asm
	{abs.f16 %rs791,%rs1510;
}
	// end inline asm
	mov.b16 	%rs795, 143;
	// begin inline asm
	{ .reg .pred __$temp3;
  setp.lt.f16  __$temp3, %rs791, %rs795;
  selp.u16 %rs793, 1, 0, __$temp3;}
	// end inline asm
	setp.eq.s16 	%p47, %rs793, 0;
	@%p47 bra 	$L__BB0_38;
	mov.f32 	%f257, 0f00000000;
	// begin inline asm
	{  cvt.rn.f16.f32 %rs796, %f257;}

	// end inline asm
	// begin inline asm
	{ .reg .pred __$temp3;
  setp.lt.f16  __$temp3, %rs796, %rs791;
  selp.u16 %rs797, 1, 0, __$temp3;}
	// end inline asm
	setp.eq.s16 	%p48, %rs797, 0;
	@%p48 bra 	$L__BB0_38;
	neg.f32 	%f259, %f253;
	fma.rn.f32 	%f260, %f259, %f256, %f252;
	fma.rn.f32 	%f258, %f254, %f260, %f256;
	// begin inline asm
	{  cvt.rn.f16.f32 %rs1510, %f258;}

	// end inline asm
$L__BB0_38:
	// begin inline asm
	{add.f16 %rs801,%rs1505,%rs1510;
}
	// end inline asm
	// begin inline asm
	{sub.f16 %rs804,%rs168,%rs801;
}
	// end inline asm
	// begin inline asm
	{mul.f16 %rs807,%rs785,%rs804;
}
	// end inline asm
	// begin inline asm
	{add.f16 %rs810,%rs1504,%rs807;
}
	// end inline asm
	ld.global.nc.u16 	%rs177, [%rd91+-2];
	// begin inline asm
	{add.f16 %rs813,%rs782,%rs687;
}
	// end inline asm
	// begin inline asm
	{sub.f16 %rs816,%rs177,%rs801;
}
	// end inline asm
	// begin inline asm
	{  cvt.f32.f16 %f261, %rs816;}

	// end inline asm
	// begin inline asm
	{  cvt.f32.f16 %f262, %rs813;}

	// end inline asm
	// begin inline asm
	{rcp.approx.ftz.f32 %f263, %f262;
}
	// end inline asm
	mul.f32 	%f265, %f261, %f263;
	// begin inline asm
	{  cvt.rn.f16.f32 %rs1511, %f265;}

	// end inline asm
	// begin inline asm
	{abs.f16 %rs822,%rs1511;
}
	// end inline asm
	mov.b16 	%rs826, 143;
	// begin inline asm
	{ .reg .pred __$temp3;
  setp.lt.f16  __$temp3, %rs822, %rs826;
  selp.u16 %rs824, 1, 0, __$temp3;}
	// end inline asm
	setp.eq.s16 	%p49, %rs824, 0;
	@%p49 bra 	$L__BB0_41;
	mov.f32 	%f266, 0f00000000;
	// begin inline asm
	{  cvt.rn.f16.f32 %rs827, %f266;}

	// end inline asm
	// begin inline asm
	{ .reg .pred __$temp3;
  setp.lt.f16  __$temp3, %rs827, %rs822;
  selp.u16 %rs828, 1, 0, __$temp3;}
	// end inline asm
	setp.eq.s16 	%p50, %rs828, 0;
	@%p50 bra 	$L__BB0_41;
	neg.f32 	%f268, %f262;
	fma.rn.f32 	%f269, %f268, %f265, %f261;
	fma.rn.f32 	%f267, %f263, %f269, %f265;
	// begin inline asm
	{  cvt.rn.f16.f32 %rs1511, %f267;}

	// end inline asm
$L__BB0_41:
	// begin inline asm
	{add.f16 %rs832,%rs801,%rs1511;
}
	// end inline asm
	// begin inline asm
	{sub.f16 %rs835,%rs177,%rs832;
}
	// end inline asm
	// begin inline asm
	{mul.f16 %rs838,%rs816,%rs835;
}
	// end inline asm
	// begin inline asm
	{add.f16 %rs841,%rs810,%rs838;
}
	// end inline asm
	ld.global.nc.u16 	%rs186, [%rd91];
	// begin inline asm
	{add.f16 %rs844,%rs813,%rs687;
}
	// end inline asm
	// begin inline asm
	{sub.f16 %rs847,%rs186,%rs832;
}
	// end inline asm
	// begin inline asm
	{  cvt.f32.f16 %f270, %rs847;}

	// end inline asm
	// begin inline asm
	{  cvt.f32.f16 %f271, %rs844;}

	// end inline asm
	// begin inline asm
	{rcp.approx.ftz.f32 %f272, %f271;
}
	// end inline asm
	mul.f32 	%f274, %f270, %f272;
	// begin inline asm
	{  cvt.rn.f16.f32 %rs1512, %f274;}

	// end inline asm
	// begin inline asm
	{abs.f16 %rs853,%rs1512;
}
	// end inline asm
	mov.b16 	%rs857, 143;
	// begin inline asm
	{ .reg .pred __$temp3;
  setp.lt.f16  __$temp3, %rs853, %rs857;
  selp.u16 %rs855, 1, 0, __$temp3;}
	// end inline asm
	setp.eq.s16 	%p51, %rs855, 0;
	@%p51 bra 	$L__BB0_44;
	mov.f32 	%f275, 0f00000000;
	// begin inline asm
	{  cvt.rn.f16.f32 %rs858, %f275;}

	// end inline asm
	// begin inline asm
	{ .reg .pred __$temp3;
  setp.lt.f16  __$temp3, %rs858, %rs853;
  selp.u16 %rs859, 1, 0, __$temp3;}
	// end inline asm
	setp.eq.s16 	%p52, %rs859, 0;
	@%p52 bra 	$L__BB0_44;
	neg.f32 	%f277, %f271;
	fma.rn.f32 	%f278, %f277, %f274, %f270;
	fma.rn.f32 	%f276, %f272, %f278, %f274;
	// begin inline asm
	{  cvt.rn.f16.f32 %rs1512, %f276;}

	// end inline asm
$L__BB0_44:
	// begin inline asm
	{add.f16 %rs863,%rs832,%rs1512;
}
	// end inline asm
	// begin inline asm
	{sub.f16 %rs866,%rs186,%rs863;
}
	// end inline asm
	// begin inline asm
	{mul.f16 %rs869,%rs847,%rs866;
}
	// end inline asm
	// begin inline asm
	{add.f16 %rs872,%rs841,%rs869;
}
	// end inline asm
	ld.global.nc.u16 	%rs195, [%rd91+2];
	// begin inline asm
	{add.f16 %rs1506,%rs844,%rs687;
}
	// end inline asm
	// begin inline asm
	{sub.f16 %rs878,%rs195,%rs863;
}
	// end inline asm
	// begin inline asm
	{  cvt.f32.f16 %f279, %rs878;}

	// end inline asm
	// begin inline asm
	{  cvt.f32.f16 %f280, %rs1506;}

	// end inline asm
	// begin inline asm
	{rcp.approx.ftz.f32 %f281, %f280;
}
	// end inline asm
	mul.f32 	%f283, %f279, %f281;
	// begin inline asm
	{  cvt.rn.f16.f32 %rs1513, %f283;}

	// end inline asm
	// begin inline asm
	{abs.f16 %rs884,%rs1513;
}
	// end inline asm
	mov.b16 	%rs888, 143;
	// begin inline asm
	{ .reg .pred __$temp3;
  setp.lt.f16  __$temp3, %rs884, %rs888;
  selp.u16 %rs886, 1, 0, __$temp3;}
	// end inline asm
	setp.eq.s16 	%p53, %rs886, 0;
	@%p53 bra 	$L__BB0_72;
	mov.f32 	%f284, 0f00000000;
	// begin inline asm
	{  cvt.rn.f16.f32 %rs889, %f284;}

	// end inline asm
	// begin inline asm
	{ .reg .pred __$temp3;
  setp.lt.f16  __$temp3, %rs889, %rs884;
  selp.u16 %rs890, 1, 0, __$temp3;}
	// end inline asm
	setp.eq.s16 	%p54, %rs890, 0;
	@%p54 bra 	$L__BB0_72;
	neg.f32 	%f286, %f280;
	fma.rn.f32 	%f287, %f286, %f283, %f279;
	fma.rn.f32 	%f285, %f281, %f287, %f283;
	// begin inline asm
	{  cvt.rn.f16.f32 %rs1513, %f285;}

	// end inline asm
	bra.uni 	$L__BB0_72;
$L__BB0_47:
	mul.wide.u32 	%rd37, %r226, 2;
	add.s64 	%rd14, %rd10, %rd37;
	ld.global.nc.u16 	%rs85, [%rd14];
	// begin inline asm
	{add.f16 %rs439,%rs1506,%rs313;
}
	// end inline asm
	// begin inline asm
	{sub.f16 %rs442,%rs85,%rs1505;
}
	// end inline asm
	// begin inline asm
	{  cvt.f32.f16 %f153, %rs442;}

	// end inline asm
	// begin inline asm
	{  cvt.f32.f16 %f154, %rs439;}

	// end inline asm
	// begin inline asm
	{rcp.approx.ftz.f32 %f155, %f154;
}
	// end inline asm
	mul.f32 	%f157, %f153, %f155;
	// begin inline asm
	{  cvt.rn.f16.f32 %rs1496, %f157;}

	// end inline asm
	// begin inline asm
	{abs.f16 %rs448,%rs1496;
}
	// end inline asm
	mov.b16 	%rs452, 143;
	// begin inline asm
	{ .reg .pred __$temp3;
  setp.lt.f16  __$temp3, %rs448, %rs452;
  selp.u16 %rs450, 1, 0, __$temp3;}
	// end inline asm
	setp.eq.s16 	%p19, %rs450, 0;
	@%p19 bra 	$L__BB0_50;
	mov.f32 	%f158, 0f00000000;
	// begin inline asm
	{  cvt.rn.f16.f32 %rs453, %f158;}

	// end inline asm
	// begin inline asm
	{ .reg .pred __$temp3;
  setp.lt.f16  __$temp3, %rs453, %rs448;
  selp.u16 %rs454, 1, 0, __$temp3;}
	// end inline asm
	setp.eq.s16 	%p20, %rs454, 0;
	@%p20 bra 	$L__BB0_50;
	neg.f32 	%f160, %f154;
	fma.rn.f32 	%f161, %f160, %f157, %f153;
	fma.rn.f32 	%f159, %f155, %f161, %f157;
	// begin inline asm
	{  cvt.rn.f16.f32 %rs1496, %f159;}

	// end inline asm
$L__BB0_50:
	// begin inline asm
	{add.f16 %rs458,%rs1505,%rs1496;
}
	// end inline asm
	// begin inline asm
	{sub.f16 %rs461,%rs85,%rs458;
}
	// end inline asm
	// begin inline asm
	{mul.f16 %rs464,%rs442,%rs461;
}
	// end inline asm
	// begin inline asm
	{add.f16 %rs467,%rs1504,%rs464;
}
	// end inline asm
	ld.global.nc.u16 	%rs94, [%rd14+2];
	// begin inline asm
	{add.f16 %rs470,%rs439,%rs313;
}
	// end inline asm
	// begin inline asm
	{sub.f16 %rs473,%rs94,%rs458;
}
	// end inline asm
	// begin inline asm
	{  cvt.f32.f16 %f162, %rs473;}

	// end inline asm
	// begin inline asm
	{  cvt.f32.f16 %f163, %rs470;}

	// end inline asm
	// begin inline asm
	{rcp.approx.ftz.f32 %f164, %f163;
}
	// end inline asm
	mul.f32 	%f166, %f162, %f164;
	// begin inline asm
	{  cvt.rn.f16.f32 %rs1497, %f166;}

	// end inline asm
	// begin inline asm
	{abs.f16 %rs479,%rs1497;
}
	// end inline asm
	mov.b16 	%rs483, 143;
	// begin inline asm
	{ .reg .pred __$temp3;
  setp.lt.f16  __$temp3, %rs479, %rs483;
  selp.u16 %rs481, 1, 0, __$temp3;}
	// end inline asm
	setp.eq.s16 	%p21, %rs481, 0;
	@%p21 bra 	$L__BB0_53;
	mov.f32 	%f167, 0f00000000;
	// begin inline asm
	{  cvt.rn.f16.f32 %rs484, %f167;}

	// end inline asm
	// begin inline asm
	{ .reg .pred __$temp3;
  setp.lt.f16  __$temp3, %rs484, %rs479;
  selp.u16 %rs485, 1, 0, __$temp3;}
	// end inline asm
	setp.eq.s16 	%p22, %rs485, 0;
	@%p22 bra 	$L__BB0_53;
	neg.f32 	%f169, %f163;
	fma.rn.f32 	%f170, %f169, %f166, %f162;
	fma.rn.f32 	%f168, %f164, %f170, %f166;
	// begin inline asm
	{  cvt.rn.f16.f32 %rs1497, %f168;}

	// end inline asm
$L__BB0_53:
	// begin inline asm
	{add.f16 %rs489,%rs458,%rs1497;
}
	// end inline asm
	// begin inline asm
	{sub.f16 %rs492,%rs94,%rs489;
}
	// end inline asm
	// begin inline asm
	{mul.f16 %rs495,%rs473,%rs492;
}
	// end inline asm
	// begin inline asm
	{add.f16 %rs498,%rs467,%rs495;
}
	// end inline asm
	ld.global.nc.u16 	%rs103, [%rd14+4];
	// begin inline asm
	{add.f16 %rs501,%rs470,%rs313;
}
	// end inline asm
	// begin inline asm
	{sub.f16 %rs504,%rs103,%rs489;
}
	// end inline asm
	// begin inline asm
	{  cvt.f32.f16 %f171, %rs504;}

	// end inline asm
	// begin inline asm
	{  cvt.f32.f16 %f172, %rs501;}

	// end inline asm
	// begin inline asm
	{rcp.approx.ftz.f32 %f173, %f172;
}
	// end inline asm
	mul.f32 	%f175, %f171, %f173;
	// begin inline asm
	{  cvt.rn.f16.f32 %rs1498, %f175;}

	// end inline asm
	// begin inline asm
	{abs.f16 %rs510,%rs1498;
}
	// end inline asm
	mov.b16 	%rs514, 143;
	// begin inline asm
	{ .reg .pred __$temp3;
  setp.lt.f16  __$temp3, %rs510, %rs514;
  selp.u16 %rs512, 1, 0, __$temp3;}
	// end inline asm
	setp.eq.s16 	%p23, %rs512, 0;
	@%p23 bra 	$L__BB0_56;
	mov.f32 	%f176, 0f00000000;
	// begin inline asm
	{  cvt.rn.f16.f32 %rs515, %f176;}

	// end inline asm
	// begin inline asm
	{ .reg .pred __$temp3;
  setp.lt.f16  __$temp3, %rs515, %rs510;
  selp.u16 %rs516, 1, 0, __$temp3;}
	// end inline asm
	setp.eq.s16 	%p24, %rs516, 0;
	@%p24 bra 	$L__BB0_56;
	neg.f32 	%f178, %f172;
	fma.rn.f32 	%f179, %f178, %f175, %f171;
	fma.rn.f32 	%f177, %f173, %f179, %f175;
	// begin inline asm
	{  cvt.rn.f16.f32 %rs1498, %f177;}

	// end inline asm
$L__BB0_56:
	// begin inline asm
	{add.f16 %rs520,%rs489,%rs1498;
}
	// end inline asm
	// begin inline asm
	{sub.f16 %rs523,%rs103,%rs520;
}
	// end inline asm
	// begin inline asm
	{mul.f16 %rs526,%rs504,%rs523;
}
	// end inline asm
	// begin inline asm
	{add.f16 %rs529,%rs498,%rs526;
}
	// end inline asm
	ld.global.nc.u16 	%rs112, [%rd14+6];
	// begin inline asm
	{add.f16 %rs532,%rs501,%rs313;
}
	// end inline asm
	// begin inline asm
	{sub.f16 %rs535,%rs112,%rs520;
}
	// end inline asm
	// begin inline asm
	{  cvt.f32.f16 %f180, %rs535;}

	// end inline asm
	// begin inline asm
	{  cvt.f32.f16 %f181, %rs532;}

	// end inline asm
	// begin inline asm
	{rcp.approx.ftz.f32 %f182, %f181;
}
	// end inline asm
	mul.f32 	%f184, %f180, %f182;
	// begin inline asm
	{  cvt.rn.f16.f32 %rs1499, %f184;}

	// end inline asm
	// begin inline asm
	{abs.f16 %rs541,%rs1499;
}
	// end inline asm
	mov.b16 	%rs545, 143;
	// begin inline asm
	{ .reg .pred __$temp3;
  setp.lt.f16  __$temp3, %rs541, %rs545;
  selp.u16 %rs543, 1, 0, __$temp3;}
	// end inline asm
	setp.eq.s16 	%p25, %rs543, 0;
	@%p25 bra 	$L__BB0_59;
	mov.f32 	%f185, 0f00000000;
	// begin inline asm
	{  cvt.rn.f16.f32 %rs546, %f185;}

	// end inline asm
	// begin inline asm
	{ .reg .pred __$temp3;
  setp.lt.f16  __$temp3, %rs546, %rs541;
  selp.u16 %rs547, 1, 0, __$temp3;}
	// end inline asm
	setp.eq.s16 	%p26, %rs547, 0;
	@%p26 bra 	$L__BB0_59;
	neg.f32 	%f187, %f181;
	fma.rn.f32 	%f188, %f187, %f184, %f180;
	fma.rn.f32 	%f186, %f182, %f188, %f184;
	// begin inline asm
	{  cvt.rn.f16.f32 %rs1499, %f186;}

	// end inline asm
$L__BB0_59:
	// begin inline asm
	{add.f16 %rs551,%rs520,%rs1499;
}
	// end inline asm
	// begin inline asm
	{sub.f16 %rs554,%rs112,%rs551;
}
	// end inline asm
	// begin inline asm
	{mul.f16 %rs557,%rs535,%rs554;
}
	// end inline asm
	// begin inline asm
	{add.f16 %rs560,%rs529,%rs557;
}
	// end inline asm
	add.s32 	%r35, %r226, %r8;
	mul.wide.u32 	%rd38, %r35, 2;
	add.s64 	%rd15, %rd10, %rd38;
	ld.global.nc.u16 	%rs121, [%rd15];
	// begin inline asm
	{add.f16 %rs563,%rs532,%rs313;
}
	// end inline asm
	// begin inline asm
	{sub.f16 %rs566,%rs121,%rs551;
}
	// end inline asm
	// begin inline asm
	{  cvt.f32.f16 %f189, %rs566;}

	// end inline asm
	// begin inline asm
	{  cvt.f32.f16 %f190, %rs563;}

	// end inline asm
	// begin inline asm
	{rcp.approx.ftz.f32 %f191, %f190;
}
	// end inline asm
	mul.f32 	%f193, %f189, %f191;
	// begin inline asm
	{  cvt.rn.f16.f32 %rs1500, %f193;}

	// end inline asm
	// begin inline asm
	{abs.f16 %rs572,%rs1500;
}
	// end inline asm
	mov.b16 	%rs576, 143;
	// begin inline asm
	{ .reg .pred __$temp3;
  setp.lt.f16  __$temp3, %rs572, %rs576;
  selp.u16 %rs574, 1, 0, __$temp3;}
	// end inline asm
	setp.eq.s16 	%p27, %rs574, 0;
	@%p27 bra 	$L__BB0_62;
	mov.f32 	%f194, 0f00000000;
	// begin inline asm
	{  cvt.rn.f16.f32 %rs577, %f194;}

	// end inline asm
	// begin inline asm
	{ .reg .pred __$temp3;
  setp.lt.f16  __$temp3, %rs577, %rs572;
  selp.u16 %rs578, 1, 0, __$temp3;}
	// end inline asm
	setp.eq.s16 	%p28, %rs578, 0;
	@%p28 bra 	$L__BB0_62;
	neg.f32 	%f196, %f190;
	fma.rn.f32 	%f197, %f196, %f193, %f189;
	fma.rn.f32 	%f195, %f191, %f197, %f193;
	// begin inline asm
	{  cvt.rn.f16.f32 %rs1500, %f195;}

	// end inline asm
$L__BB0_62:
	// begin inline asm
	{add.f16 %rs582,%rs551,%rs1500;
}
	// end inline asm
	// begin inline asm
	{sub.f16 %rs585,%rs121,%rs582;
}
	// end inline asm
	// begin inline asm
	{mul.f16 %rs588,%rs566,%rs585;
}
	// end inline asm
	// begin inline asm
	{add.f16 %rs591,%rs560,%rs588;
}
	// end inline asm
	ld.global.nc.u16 	%rs130, [%rd15+2];
	// begin inline asm
	{add.f16 %rs594,%rs563,%rs313;
}
	// end inline asm
	// begin inline asm
	{sub.f16 %rs597,%rs130,%rs582;
}
	// end inline asm
	// begin inline asm
	{  cvt.f32.f16 %f198, %rs597;}

	// end inline asm
	// begin inline asm
	{  cvt.f32.f16 %f199, %rs594;}

	// end inline asm
	// begin inline asm
	{rcp.approx.ftz.f32 %f200, %f199;
}
	// end inline asm
	mul.f32 	%f202, %f198, %f200;
	// begin inline asm
	{  cvt.rn.f16.f32 %rs1501, %f202;}

	// end inline asm
	// begin inline asm
	{abs.f16 %rs603,%rs1501;
}
	// end inline asm
	mov.b16 	%rs607, 143;
	// begin inline asm
	{ .reg .pred __$temp3;
  setp.lt.f16  __$temp3, %rs603, %rs607;
  selp.u16 %rs605, 1, 0, __$temp3;}
	// end inline asm
	setp.eq.s16 	%p29, %rs605, 0;
	@%p29 bra 	$L__BB0_65;
	mov.f32 	%f203, 0f00000000;
	// begin inline asm
	{  cvt.rn.f16.f32 %rs608, %f203;}

	// end inline asm
	// begin inline asm
	{ .reg .pred __$temp3;
  setp.lt.f16  __$temp3, %rs608, %rs603;
  selp.u16 %rs609, 1, 0, __$temp3;}
	// end inline asm
	setp.eq.s16 	%p30, %rs609, 0;
	@%p30 bra 	$L__BB0_65;
	neg.f32 	%f205, %f199;
	fma.rn.f32 	%f206, %f205, %f202, %f198;
	fma.rn.f32 	%f204, %f200, %f206, %f202;
	// begin inline asm
	{  cvt.rn.f16.f32 %rs1501, %f204;}

	// end inline asm
$L__BB0_65:
	// begin inline asm
	{add.f16 %rs613,%rs582,%rs1501;
}
	// end inline asm
	// begin inline asm
	{sub.f16 %rs616,%rs130,%rs613;
}
	// end inline asm
	// begin inline asm
	{mul.f16 %rs619,%rs597,%rs616;
}
	// end inline asm
	// begin inline asm
	{add.f16 %rs622,%rs591,%rs619;
}
	// end inline asm
	ld.global.nc.u16 	%rs139, [%rd15+4];
	// begin inline asm
	{add.f16 %rs625,%rs594,%rs313;
}
	// end inline asm
	// begin inline asm
	{sub.f16 %rs628,%rs139,%rs613;
}
	// end inline asm
	// begin inline asm
	{  cvt.f32.f16 %f207, %rs628;}

	// end inline asm
	// begin inline asm
	{  cvt.f32.f16 %f208, %rs625;}

	// end inline asm
	// begin inline asm
	{rcp.approx.ftz.f32 %f209, %f208;
}
	// end inline asm
	mul.f32 	%f211, %f207, %f209;
	// begin inline asm
	{  cvt.rn.f16.f32 %rs1502, %f211;}

	// end inline asm
	// begin inline asm
	{abs.f16 %rs634,%rs1502;
}
	// end inline asm
	mov.b16 	%rs638, 143;
	// begin inline asm
	{ .reg .pred __$temp3;
  setp.lt.f16  __$temp3, %rs634, %rs638;
  selp.u16 %rs636, 1, 0, __$temp3;}
	// end inline asm
	setp.eq.s16 	%p31, %rs636, 0;
	@%p31 bra 	$L__BB0_68;
	mov.f32 	%f212, 0f00000000;
	// begin inline asm
	{  cvt.rn.f16.f32 %rs639, %f212;}

	// end inline asm
	// begin inline asm
	{ .reg .pred __$temp3;
  setp.lt.f16  __$temp3, %rs639, %rs634;
  selp.u16 %rs640, 1, 0, __$temp3;}
	// end inline asm
	setp.eq.s16 	%p32, %rs640, 0;
	@%p32 bra 	$L__BB0_68;
	neg.f32 	%f214, %f208;
	fma.rn.f32 	%f215, %f214, %f211, %f207;
	fma.rn.f32 	%f213, %f209, %f215, %f211;
	// begin inline asm
	{  cvt.rn.f16.f32 %rs1502, %f213;}

	// end inline asm
$L__BB0_68:
	// begin inline asm
	{add.f16 %rs644,%rs613,%rs1502;
}
	// end inline asm
	// begin inline asm
	{sub.f16 %rs647,%rs139,%rs644;
}
	// end inline asm
	// begin inline asm
	{mul.f16 %rs650,%rs628,%rs647;
}
	// end inline asm
	// begin inline asm
	{add.f16 %rs653,%rs622,%rs650;
}
	// end inline asm
	ld.global.nc.u16 	%rs148, [%rd15+6];
	// begin inline asm
	{add.f16 %rs1506,%rs625,%rs313;
}
	// end inline asm
	// begin inline asm
	{sub.f16 %rs659,%rs148,%rs644;
}
	// end inline asm
	// begin inline asm
	{  cvt.f32.f16 %f216, %rs659;}

	// end inline asm
	// begin inline asm
	{  cvt.f32.f16 %f217, %rs1506;}

	// end inline asm
	// begin inline asm
	{rcp.approx.ftz.f32 %f218, %f217;
}
	// end inline asm
	mul.f32 	%f220, %f216, %f218;
	// begin inline asm
	{  cvt.rn.f16.f32 %rs1503, %f220;}

	// end inline asm
	// begin inline asm
	{abs.f16 %rs665,%rs1503;
}
	// end inline asm
	mov.b16 	%rs669, 143;
	// begin inline asm
	{ .reg .pred __$temp3;
  setp.lt.f16  __$temp3, %rs665, %rs669;
  selp.u16 %rs667, 1, 0, __$temp3;}
	// end inline asm
	setp.eq.s16 	%p33, %rs667, 0;
	@%p33 bra 	$L__BB0_71;
	mov.f32 	%f221, 0f00000000;
	// begin inline asm
	{  cvt.rn.f16.f32 %rs670, %f221;}

	// end inline asm
	// begin inline asm
	{ .reg .pred __$temp3;
  setp.lt.f16  __$temp3, %rs670, %rs665;
  selp.u16 %rs671, 1, 0, __$temp3;}
	// end inline asm
	setp.eq.s16 	%p34, %rs671, 0;
	@%p34 bra 	$L__BB0_71;
	neg.f32 	%f223, %f217;
	fma.rn.f32 	%f224, %f223, %f220, %f216;
	fma.rn.f32 	%f222, %f218, %f224, %f220;
	// begin inline asm
	{  cvt.rn.f16.f32 %rs1503, %f222;}

	// end inline asm
$L__BB0_71:
	// begin inline asm
	{add.f16 %rs1505,%rs644,%rs1503;
}
	// end inline asm
	// begin inline asm
	{sub.f16 %rs678,%rs148,%rs1505;
}
	// end inline asm
	// begin inline asm
	{mul.f16 %rs681,%rs659,%rs678;
}
	// end inline asm
	// begin inline asm
	{add.f16 %rs1504,%rs653,%rs681;
}
	// end inline asm
	add.s32 	%r224, %r35, %r8;
	add.s32 	%r71, %r224, 3;
	setp.lt.s32 	%p35, %r71, %r50;
	mov.u32 	%r226, %r224;
	@%p35 bra 	$L__BB0_47;
	bra.uni 	$L__BB0_19;
$L__BB0_72:
	// begin inline asm
	{add.f16 %rs1505,%rs863,%rs1513;
}
	// end inline asm
	// begin inline asm
	{sub.f16 %rs897,%rs195,%rs1505;
}
	// end inline asm
	// begin inline asm
	{mul.f16 %rs900,%rs878,%rs897;
}
	// end inline asm
	// begin inline asm
	{add.f16 %rs1504,%rs872,%rs900;
}
	// end inline asm
	add.s32 	%r227, %r227, 4;
	add.s64 	%rd91, %rd91, 8;
	setp.eq.s32 	%p55, %r227, 0;
	@%p55 bra 	$L__BB0_73;
	bra.uni 	$L__BB0_35;
$L__BB0_73:
	// begin inline asm
	{mov.u32 %r75, WARP_SZ;
}
	// end inline asm
	shl.b32 	%r97, %r75, 8;
	add.s32 	%r94, %r97, -8161;
	// begin inline asm
	{  mov.b32 %r76, {%rs1505,%rs1505};}

	// end inline asm
	add.s32 	%r98, %r3, 1;
	and.b32  	%r93, %r98, 31;
	mov.b32 	%r95, -1;
	// begin inline asm
	{shfl.sync.idx.b32 %r77,%r76,%r93,%r94,%r95;
}
	// end inline asm
	// begin inline asm
	{.reg .f16 low,high;
 mov.b32 {low,high}, %r77;
 mov.b16 %rs908, low;}
	// end inline asm
	// begin inline asm
	{  mov.b32 %r83, {%rs1506,%rs1506};}

	// end inline asm
	// begin inline asm
	{shfl.sync.idx.b32 %r84,%r83,%r93,%r94,%r95;
}
	// end inline asm
	// begin inline asm
	{.reg .f16 low,high;
 mov.b32 {low,high}, %r84;
 mov.b16 %rs911, low;}
	// end inline asm
	// begin inline asm
	{  mov.b32 %r90, {%rs1504,%rs1504};}

	// end inline asm
	// begin inline asm
	{shfl.sync.idx.b32 %r91,%r90,%r93,%r94,%r95;
}
	// end inline asm
	// begin inline asm
	{.reg .f16 low,high;
 mov.b32 {low,high}, %r91;
 mov.b16 %rs914, low;}
	// end inline asm
	// begin inline asm
	{sub.f16 %rs915,%rs908,%rs1505;
}
	// end inline asm
	// begin inline asm
	{add.f16 %rs918,%rs1506,%rs911;
}
	// end inline asm
	// begin inline asm
	{ .reg .pred __$temp3;
  setp.gt.f16  __$temp3, %rs918, %rs312;
  selp.u16 %rs921, 1, 0, __$temp3;}
	// end inline asm
	setp.eq.s16 	%p56, %rs921, 0;
	mov.u16 	%rs1516, %rs312;
	mov.u16 	%rs1517, %rs312;
	@%p56 bra 	$L__BB0_81;
	// begin inline asm
	{  cvt.f32.f16 %f288, %rs1506;}

	// end inline asm
	// begin inline asm
	{  cvt.f32.f16 %f289, %rs918;}

	// end inline asm
	// begin inline asm
	{rcp.approx.ftz.f32 %f290, %f289;
}
	// end inline asm
	mul.f32 	%f292, %f288, %f290;
	// begin inline asm
	{  cvt.rn.f16.f32 %rs1514, %f292;}

	// end inline asm
	// begin inline asm
	{abs.f16 %rs927,%rs1514;
}
	// end inline asm
	mov.b16 	%rs931, 143;
	// begin inline asm
	{ .reg .pred __$temp3;
  setp.lt.f16  __$temp3, %rs927, %rs931;
  selp.u16 %rs929, 1, 0, __$temp3;}
	// end inline asm
	setp.eq.s16 	%p57, %rs929, 0;
	@%p57 bra 	$L__BB0_77;
	mov.f32 	%f293, 0f00000000;
	// begin inline asm
	{  cvt.rn.f16.f32 %rs932, %f293;}

	// end inline asm
	// begin inline asm
	{ .reg .pred __$temp3;
  setp.lt.f16  __$temp3, %rs932, %rs927;
  selp.u16 %rs933, 1, 0, __$temp3;}
	// end inline asm
	setp.eq.s16 	%p58, %rs933, 0;
	@%p58 bra 	$L__BB0_77;
	neg.f32 	%f295, %f289;
	fma.rn.f32 	%f296, %f295, %f292, %f288;
	fma.rn.f32 	%f294, %f290, %f296, %f292;
	// begin inline asm
	{  cvt.rn.f16.f32 %rs1514, %f294;}

	// end inline asm
$L__BB0_77:
	// begin inline asm
	{  cvt.f32.f16 %f297, %rs911;}

	// end inline asm
	mul.f32 	%f298, %f297, %f290;
	// begin inline asm
	{  cvt.rn.f16.f32 %rs1515, %f298;}

	// end inline asm
	// begin inline asm
	{abs.f16 %rs939,%rs1515;
}
	// end inline asm
	mov.b16 	%rs943, 143;
	// begin inline asm
	{ .reg .pred __$temp3;
  setp.lt.f16  __$temp3, %rs939, %rs943;
  selp.u16 %rs941, 1, 0, __$temp3;}
	// end inline asm
	setp.eq.s16 	%p59, %rs941, 0;
	@%p59 bra 	$L__BB0_80;
	mov.f32 	%f299, 0f00000000;
	// begin inline asm
	{  cvt.rn.f16.f32 %rs944, %f299;}

	// end inline asm
	// begin inline asm
	{ .reg .pred __$temp3;
  setp.lt.f16  __$temp3, %rs944, %rs939;
  selp.u16 %rs945, 1, 0, __$temp3;}
	// end inline asm
	setp.eq.s16 	%p60, %rs945, 0;
	@%p60 bra 	$L__BB0_80;
	neg.f32 	%f301, %f289;
	fma.rn.f32 	%f302, %f301, %f298, %f297;
	fma.rn.f32 	%f300, %f290, %f302, %f298;
	// begin inline asm
	{  cvt.rn.f16.f32 %rs1515, %f300;}

	// end inline asm
$L__BB0_80:
	// begin inline asm
	{mul.f16 %rs949,%rs1514,%rs1505;
}
	// end inline asm
	// begin inline asm
	{mul.f16 %rs952,%rs1515,%rs908;
}
	// end inline asm
	// begin inline asm
	{add.f16 %rs1516,%rs949,%rs952;
}
	// end inline asm
	// begin inline asm
	{add.f16 %rs958,%rs1504,%rs914;
}
	// end inline asm
	// begin inline asm
	{mul.f16 %rs961,%rs915,%rs915;
}
	// end inline asm
	// begin inline asm
	{mul.f16 %rs964,%rs961,%rs1514;
}
	// end inline asm
	// begin inline asm
	{mul.f16 %rs967,%rs964,%rs1515;
}
	// end inline asm
	// begin inline asm
	{mul.f16 %rs970,%rs967,%rs918;
}
	// end inline asm
	// begin inline asm
	{add.f16 %rs1517,%rs958,%rs970;
}
	// end inline asm
$L__BB0_81:
	// begin inline asm
	{  mov.b32 %r99, {%rs1516,%rs1516};}

	// end inline asm
	add.s32 	%r120, %r3, 2;
	and.b32  	%r116, %r120, 31;
	mov.b32 	%r118, -1;
	// begin inline asm
	{shfl.sync.idx.b32 %r100,%r99,%r116,%r94,%r118;
}
	// end inline asm
	// begin inline asm
	{.reg .f16 low,high;
 mov.b32 {low,high}, %r100;
 mov.b16 %rs978, low;}
	// end inline asm
	// begin inline asm
	{  mov.b32 %r106, {%rs918,%rs918};}

	// end inline asm
	// begin inline asm
	{shfl.sync.idx.b32 %r107,%r106,%r116,%r94,%r118;
}
	// end inline asm
	// begin inline asm
	{.reg .f16 low,high;
 mov.b32 {low,high}, %r107;
 mov.b16 %rs981, low;}
	// end inline asm
	// begin inline asm
	{  mov.b32 %r113, {%rs1517,%rs1517};}

	// end inline asm
	// begin inline asm
	{shfl.sync.idx.b32 %r114,%r113,%r116,%r94,%r118;
}
	// end inline asm
	// begin inline asm
	{.reg .f16 low,high;
 mov.b32 {low,high}, %r114;
 mov.b16 %rs984, low;}
	// end inline asm
	// begin inline asm
	{sub.f16 %rs985,%rs978,%rs1516;
}
	// end inline asm
	// begin inline asm
	{add.f16 %rs988,%rs918,%rs981;
}
	// end inline asm
	// begin inline asm
	{ .reg .pred __$temp3;
  setp.gt.f16  __$temp3, %rs988, %rs312;
  selp.u16 %rs991, 1, 0, __$temp3;}
	// end inline asm
	setp.eq.s16 	%p61, %rs991, 0;
	mov.u16 	%rs1520, %rs312;
	mov.u16 	%rs1521, %rs312;
	@%p61 bra 	$L__BB0_89;
	// begin inline asm
	{  cvt.f32.f16 %f303, %rs918;}

	// end inline asm
	// begin inline asm
	{  cvt.f32.f16 %f304, %rs988;}

	// end inline asm
	// begin inline asm
	{rcp.approx.ftz.f32 %f305, %f304;
}
	// end inline asm
	mul.f32 	%f307, %f303, %f305;
	// begin inline asm
	{  cvt.rn.f16.f32 %rs1518, %f307;}

	// end inline asm
	// begin inline asm
	{abs.f16 %rs997,%rs1518;
}
	// end inline asm
	mov.b16 	%rs1001, 143;
	// begin inline asm
	{ .reg .pred __$temp3;
  setp.lt.f16  __$temp3, %rs997, %rs1001;
  selp.u16 %rs999, 1, 0, __$temp3;}
	// end inline asm
	setp.eq.s16 	%p62, %rs999, 0;
	@%p62 bra 	$L__BB0_85;
	mov.f32 	%f308, 0f00000000;
	// begin inline asm
	{  cvt.rn.f16.f32 %rs1002, %f308;}

	// end inline asm
	// begin inline asm
	{ .reg .pred __$temp3;
  setp.lt.f16  __$temp3, %rs1002, %rs997;
  selp.u16 %rs1003, 1, 0, __$temp3;}
	// end inline asm
	setp.eq.s16 	%p63, %rs1003, 0;
	@%p63 bra 	$L__BB0_85;
	neg.f32 	%f310, %f304;
	fma.rn.f32 	%f311, %f310, %f307, %f303;
	fma.rn.f32 	%f309, %f305, %f311, %f307;
	// begin inline asm
	{  cvt.rn.f16.f32 %rs1518, %f309;}

	// end inline asm
$L__BB0_85:
	// begin inline asm
	{  cvt.f32.f16 %f312, %rs981;}

	// end inline asm
	mul.f32 	%f313, %f312, %f305;
	// begin inline asm
	{  cvt.rn.f16.f32 %rs1519, %f313;}

	// end inline asm
	// begin inline asm
	{abs.f16 %rs1009,%rs1519;
}
	// end inline asm
	mov.b16 	%rs1013, 143;
	// begin inline asm
	{ .reg .pred __$temp3;
  setp.lt.f16  __$temp3, %rs1009, %rs1013;
  selp.u16 %rs1011, 1, 0, __$temp3;}
	// end inline asm
	setp.eq.s16 	%p64, %rs1011, 0;
	@%p64 bra 	$L__BB0_88;
	mov.f32 	%f314, 0f00000000;
	// begin inline asm
	{  cvt.rn.f16.f32 %rs1014, %f314;}

	// end inline asm
	// begin inline asm
	{ .reg .pred __$temp3;
  setp.lt.f16  __$temp3, %rs1014, %rs1009;
  selp.u16 %rs1015, 1, 0, __$temp3;}
	// end inline asm
	setp.eq.s16 	%p65, %rs1015, 0;
	@%p65 bra 	$L__BB0_88;
	neg.f32 	%f316, %f304;
	fma.rn.f32 	%f317, %f316, %f313, %f312;
	fma.rn.f32 	%f315, %f305, %f317, %f313;
	// begin inline asm
	{  cvt.rn.f16.f32 %rs1519, %f315;}

	// end inline asm
$L__BB0_88:
	// begin inline asm
	{mul.f16 %rs1019,%rs1518,%rs1516;
}
	// end inline asm
	// begin inline asm
	{mul.f16 %rs1022,%rs1519,%rs978;
}
	// end inline asm
	// begin inline asm
	{add.f16 %rs1520,%rs1019,%rs1022;
}
	// end inline asm
	// begin inline asm
	{add.f16 %rs1028,%rs1517,%rs984;
}
	// end inline asm
	// begin inline asm
	{mul.f16 %rs1031,%rs985,%rs985;
}
	// end inline asm
	// begin inline asm
	{mul.f16 %rs1034,%rs1031,%rs1518;
}
	// end inline asm
	// begin inline asm
	{mul.f16 %rs1037,%rs1034,%rs1519;
}
	// end inline asm
	// begin inline asm
	{mul.f16 %rs1040,%rs1037,%rs988;
}
	// end inline asm
	// begin inline asm
	{add.f16 %rs1521,%rs1028,%rs1040;
}
	// end inline asm
$L__BB0_89:
	// begin inline asm
	{  mov.b32 %r121, {%rs1520,%rs1520};}

	// end inline asm
	add.s32 	%r142, %r3, 4;
	and.b32  	%r138, %r142, 31;
	mov.b32 	%r140, -1;
	// begin inline asm
	{shfl.sync.idx.b32 %r122,%r121,%r138,%r94,%r140;
}
	// end inline asm
	// begin inline asm
	{.reg .f16 low,high;
 mov.b32 {low,high}, %r122;
 mov.b16 %rs1048, low;}
	// end inline asm
	// begin inline asm
	{  mov.b32 %r128, {%rs988,%rs988};}

	// end inline asm
	// begin inline asm
	{shfl.sync.idx.b32 %r129,%r128,%r138,%r94,%r140;
}
	// end inline asm
	// begin inline asm
	{.reg .f16 low,high;
 mov.b32 {low,high}, %r129;
 mov.b16 %rs1051, low;}
	// end inline asm
	// begin inline asm
	{  mov.b32 %r135, {%rs1521,%rs1521};}

	// end inline asm
	// begin inline asm
	{shfl.sync.idx.b32 %r136,%r135,%r138,%r94,%r140;
}
	// end inline asm
	// begin inline asm
	{.reg .f16 low,high;
 mov.b32 {low,high}, %r136;
 mov.b16 %rs1054, low;}
	// end inline asm
	// begin inline asm
	{sub.f16 %rs1055,%rs1048,%rs1520;
}
	// end inline asm
	// begin inline asm
	{add.f16 %rs1058,%rs988,%rs1051;
}
	// end inline asm
	// begin inline asm
	{ .reg .pred __$temp3;
  setp.gt.f16  __$temp3, %rs1058, %rs312;
  selp.u16 %rs1061, 1, 0, __$temp3;}
	// end inline asm
	setp.eq.s16 	%p66, %rs1061, 0;
	mov.u16 	%rs1524, %rs312;
	mov.u16 	%rs1525, %rs312;
	@%p66 bra 	$L__BB0_97;
	// begin inline asm
	{  cvt.f32.f16 %f318, %rs988;}

	// end inline asm
	// begin inline asm
	{  cvt.f32.f16 %f319, %rs1058;}

	// end inline asm
	// begin inline asm
	{rcp.approx.ftz.f32 %f320, %f319;
}
	// end inline asm
	mul.f32 	%f322, %f318, %f320;
	// begin inline asm
	{  cvt.rn.f16.f32 %rs1522, %f322;}

	// end inline asm
	// begin inline asm
	{abs.f16 %rs1067,%rs1522;
}
	// end inline asm
	mov.b16 	%rs1071, 143;
	// begin inline asm
	{ .reg .pred __$temp3;
  setp.lt.f16  __$temp3, %rs1067, %rs1071;
  selp.u16 %rs1069, 1, 0, __$temp3;}
	// end inline asm
	setp.eq.s16 	%p67, %rs1069, 0;
	@%p67 bra 	$L__BB0_93;
	mov.f32 	%f323, 0f00000000;
	// begin inline asm
	{  cvt.rn.f16.f32 %rs1072, %f323;}

	// end inline asm
	// begin inline asm
	{ .reg .pred __$temp3;
  setp.lt.f16  __$temp3, %rs1072, %rs1067;
  selp.u16 %rs1073, 1, 0, __$temp3;}
	// end inline asm
	setp.eq.s16 	%p68, %rs1073, 0;
	@%p68 bra 	$L__BB0_93;
	neg.f32 	%f325, %f319;
	fma.rn.f32 	%f326, %f325, %f322, %f318;
	fma.rn.f32 	%f324, %f320, %f326, %f322;
	// begin inline asm
	{  cvt.rn.f16.f32 %rs1522, %f324;}

	// end inline asm
$L__BB0_93:
	// begin inline asm
	{  cvt.f32.f16 %f327, %rs1051;}

	// end inline asm
	mul.f32 	%f328, %f327, %f320;
	// begin inline asm
	{  cvt.rn.f16.f32 %rs1523, %f328;}

	// end inline asm
	// begin inline asm
	{abs.f16 %rs1079,%rs1523;
}
	// end inline asm
	mov.b16 	%rs1083, 143;
	// begin inline asm
	{ .reg .pred __$temp3;
  setp.lt.f16  __$temp3, %rs1079, %rs1083;
  selp.u16 %rs1081, 1, 0, __$temp3;}
	// end inline asm
	setp.eq.s16 	%p69, %rs1081, 0;
	@%p69 bra 	$L__BB0_96;
	mov.f32 	%f329, 0f00000000;
	// begin inline asm
	{  cvt.rn.f16.f32 %rs1084, %f329;}

	// end inline asm
	// begin inline asm
	{ .reg .pred __$temp3;
  setp.lt.f16  __$temp3, %rs1084, %rs1079;
  selp.u16 %rs1085, 1, 0, __$temp3;}
	// end inline asm
	setp.eq.s16 	%p70, %rs1085, 0;
	@%p70 bra 	$L__BB0_96;
	neg.f32 	%f331, %f319;
	fma.rn.f32 	%f332, %f331, %f328, %f327;
	fma.rn.f32 	%f330, %f320, %f332, %f328;
	// begin inline asm
	{  cvt.rn.f16.f32 %rs1523, %f330;}

	// end inline asm
$L__BB0_96:
	// begin inline asm
	{mul.f16 %rs1089,%rs1522,%rs1520;
}
	// end inline asm
	// begin inline asm
	{mul.f16 %rs1092,%rs1523,%rs1048;
}
	// end inline asm
	// begin inline asm
	{add.f16 %rs1524,%rs1089,%rs1092;
}
	// end inline asm
	// begin inline asm
	{add.f16 %rs1098,%rs1521,%rs1054;
}
	// end inline asm
	// begin inline asm
	{mul.f16 %rs1101,%rs1055,%rs1055;
}
	// end inline asm
	// begin inline asm
	{mul.f16 %rs1104,%rs1101,%rs1522;
}
	// end inline asm
	// begin inline asm
	{mul.f16 %rs1107,%rs1104,%rs1523;
}
	// end inline asm
	// begin inline asm
	{mul.f16 %rs1110,%rs1107,%rs1058;
}
	// end inline asm
	// begin inline asm
	{add.f16 %rs1525,%rs1098,%rs1110;
}
	// end inline asm
$L__BB0_97:
	// begin inline asm
	{  mov.b32 %r143, {%rs1524,%rs1524};}

	// end inline asm
	add.s32 	%r164, %r3, 8;
	and.b32  	%r160, %r164, 31;
	mov.b32 	%r162, -1;
	// begin inline asm
	{shfl.sync.idx.b32 %r144,%r143,%r160,%r94,%r162;
}
	// end inline asm
	// begin inline asm
	{.reg .f16 low,high;
 mov.b32 {low,high}, %r144;
 mov.b16 %rs1118, low;}
	// end inline asm
	// begin inline asm
	{  mov.b32 %r150, {%rs1058,%rs1058};}

	// end inline asm
	// begin inline asm
	{shfl.sync.idx.b32 %r151,%r150,%r160,%r94,%r162;
}
	// end inline asm
	// begin inline asm
	{.reg .f16 low,high;
 mov.b32 {low,high}, %r151;
 mov.b16 %rs1121, low;}
	// end inline asm
	// begin inline asm
	{  mov.b32 %r157, {%rs1525,%rs1525};}

	// end inline asm
	// begin inline asm
	{shfl.sync.idx.b32 %r158,%r157,%r160,%r94,%r162;
}
	// end inline asm
	// begin inline asm
	{.reg .f16 low,high;
 mov.b32 {low,high}, %r158;
 mov.b16 %rs1124, low;}
	// end inline asm
	// begin inline asm
	{sub.f16 %rs1125,%rs1118,%rs1524;
}
	// end inline asm
	// begin inline asm
	{add.f16 %rs1128,%rs1058,%rs1121;
}
	// end inline asm
	// begin inline asm
	{ .reg .pred __$temp3;
  setp.gt.f16  __$temp3, %rs1128, %rs312;
  selp.u16 %rs1131, 1, 0, __$temp3;}
	// end inline asm
	setp.eq.s16 	%p71, %rs1131, 0;
	mov.u16 	%rs1528, %rs312;
	mov.u16 	%rs1529, %rs312;
	@%p71 bra 	$L__BB0_105;
	// begin inline asm
	{  cvt.f32.f16 %f333, %rs1058;}

	// end inline asm
	// begin inline asm
	{  cvt.f32.f16 %f334, %rs1128;}

	// end inline asm
	// begin inline asm
	{rcp.approx.ftz.f32 %f335, %f334;
}
	// end inline asm
	mul.f32 	%f337, %f333, %f335;
	// begin inline asm
	{  cvt.rn.f16.f32 %rs1526, %f337;}

	// end inline asm
	// begin inline asm
	{abs.f16 %rs1137,%rs1526;
}
	// end inline asm
	mov.b16 	%rs1141, 143;
	// begin inline asm
	{ .reg .pred __$temp3;
  setp.lt.f16  __$temp3, %rs1137, %rs1141;
  selp.u16 %rs1139, 1, 0, __$temp3;}
	// end inline asm
	setp.eq.s16 	%p72, %rs1139, 0;
	@%p72 bra 	$L__BB0_101;
	mov.f32 	%f338, 0f00000000;
	// begin inline asm
	{  cvt.rn.f16.f32 %rs1142, %f338;}

	// end inline asm
	// begin inline asm
	{ .reg .pred __$temp3;
  setp.lt.f16  __$temp3, %rs1142, %rs1137;
  selp.u16 %rs1143, 1, 0, __$temp3;}
	// end inline asm
	setp.eq.s16 	%p73, %rs1143, 0;
	@%p73 bra 	$L__BB0_101;
	neg.f32 	%f340, %f334;
	fma.rn.f32 	%f341, %f340, %f337, %f333;
	fma.rn.f32 	%f339, %f335, %f341, %f337;
	// begin inline asm
	{  cvt.rn.f16.f32 %rs1526, %f339;}

	// end inline asm
$L__BB0_101:
	// begin inline asm
	{  cvt.f32.f16 %f342, %rs1121;}

	// end inline asm
	mul.f32 	%f343, %f342, %f335;
	// begin inline asm
	{  cvt.rn.f16.f32 %rs1527, %f343;}

	// end inline asm
	// begin inline asm
	{abs.f16 %rs1149,%rs1527;
}
	// end inline asm
	mov.b16 	%rs1153, 143;
	// begin inline asm
	{ .reg .pred __$temp3;
  setp.lt.f16  __$temp3, %rs1149, %rs1153;
  selp.u16 %rs1151, 1, 0, __$temp3;}
	// end inline asm
	setp.eq.s16 	%p74, %rs1151, 0;
	@%p74 bra 	$L__BB0_104;
	mov.f32 	%f344, 0f00000000;
	// begin inline asm
	{  cvt.rn.f16.f32 %rs1154, %f344;}

	// end inline asm
	// begin inline asm
	{ .reg .pred __$temp3;
  setp.lt.f16  __$temp3, %rs1154, %rs1149;
  selp.u16 %rs1155, 1, 0, __$temp3;}
	// end inline asm
	setp.eq.s16 	%p75, %rs1155, 0;
	@%p75 bra 	$L__BB0_104;
	neg.f32 	%f346, %f334;
	fma.rn.f32 	%f347, %f346, %f343, %f342;
	fma.rn.f32 	%f345, %f335, %f347, %f343;
	// begin inline asm
	{  cvt.rn.f16.f32 %rs1527, %f345;}

	// end inline asm
$L__BB0_104:
	// begin inline asm
	{mul.f16 %rs1159,%rs1526,%rs1524;
}
	// end inline asm
	// begin inline asm
	{mul.f16 %rs1162,%rs1527,%rs1118;
}
	// end inline asm
	// begin inline asm
	{add.f16 %rs1528,%rs1159,%rs1162;
}
	// end inline asm
	// begin inline asm
	{add.f16 %rs1168,%rs1525,%rs1124;
}
	// end inline asm
	// begin inline asm
	{mul.f16 %rs1171,%rs1125,%rs1125;
}
	// end inline asm
	// begin inline asm
	{mul.f16 %rs1174,%rs1171,%rs1526;
}
	// end inline asm
	// begin inline asm
	{mul.f16 %rs1177,%rs1174,%rs1527;
}
	// end inline asm
	// begin inline asm
	{mul.f16 %rs1180,%rs1177,%rs1128;
}
	// end inline asm
	// begin inline asm
	{add.f16 %rs1529,%rs1168,%rs1180;
}
	// end inline asm
$L__BB0_105:
	// begin inline asm
	{  mov.b32 %r165, {%rs1528,%rs1528};}

	// end inline asm
	and.b32  	%r186, %r3, 31;
	xor.b32  	%r182, %r186, 16;
	mov.b32 	%r184, -1;
	// begin inline asm
	{shfl.sync.idx.b32 %r166,%r165,%r182,%r94,%r184;
}
	// end inline asm
	// begin inline asm
	{.reg .f16 low,high;
 mov.b32 {low,high}, %r166;
 mov.b16 %rs1188, low;}
	// end inline asm
	// begin inline asm
	{  mov.b32 %r172, {%rs1128,%rs1128};}

	// end inline asm
	// begin inline asm
	{shfl.sync.idx.b32 %r173,%r172,%r182,%r94,%r184;
}
	// end inline asm
	// begin inline asm
	{.reg .f16 low,high;
 mov.b32 {low,high}, %r173;
 mov.b16 %rs1191, low;}
	// end inline asm
	// begin inline asm
	{  mov.b32 %r179, {%rs1529,%rs1529};}

	// end inline asm
	// begin inline asm
	{shfl.sync.idx.b32 %r180,%r179,%r182,%r94,%r184;
}
	// end inline asm
	// begin inline asm
	{.reg .f16 low,high;
 mov.b32 {low,high}, %r180;
 mov.b16 %rs1194, low;}
	// end inline asm
	// begin inline asm
	{sub.f16 %rs1195,%rs1188,%rs1528;
}
	// end inline asm
	// begin inline asm
	{add.f16 %rs1541,%rs1128,%rs1191;
}
	// end inline asm
	// begin inline asm
	{ .reg .pred __$temp3;
  setp.gt.f16  __$temp3, %rs1541, %rs312;
  selp.u16 %rs1201, 1, 0, __$temp3;}
	// end inline asm
	setp.eq.s16 	%p76, %rs1201, 0;
	mov.u16 	%rs1540, %rs312;
	mov.u16 	%rs1539, %rs312;
	@%p76 bra 	$L__BB0_113;
	// begin inline asm
	{  cvt.f32.f16 %f348, %rs1128;}

	// end inline asm
	// begin inline asm
	{  cvt.f32.f16 %f349, %rs1541;}

	// end inline asm
	// begin inline asm
	{rcp.approx.ftz.f32 %f350, %f349;
}
	// end inline asm
	mul.f32 	%f352, %f348, %f350;
	// begin inline asm
	{  cvt.rn.f16.f32 %rs1530, %f352;}

	// end inline asm
	// begin inline asm
	{abs.f16 %rs1207,%rs1530;
}
	// end inline asm
	mov.b16 	%rs1211, 143;
	// begin inline asm
	{ .reg .pred __$temp3;
  setp.lt.f16  __$temp3, %rs1207, %rs1211;
  selp.u16 %rs1209, 1, 0, __$temp3;}
	// end inline asm
	setp.eq.s16 	%p77, %rs1209, 0;
	@%p77 bra 	$L__BB0_109;
	mov.f32 	%f353, 0f00000000;
	// begin inline asm
	{  cvt.rn.f16.f32 %rs1212, %f353;}

	// end inline asm
	// begin inline asm
	{ .reg .pred __$temp3;
  setp.lt.f16  __$temp3, %rs1212, %rs1207;
  selp.u16 %rs1213, 1, 0, __$temp3;}
	// end inline asm
	setp.eq.s16 	%p78, %rs1213, 0;
	@%p78 bra 	$L__BB0_109;
	neg.f32 	%f355, %f349;
	fma.rn.f32 	%f356, %f355, %f352, %f348;
	fma.rn.f32 	%f354, %f350, %f356, %f352;
	// begin inline asm
	{  cvt.rn.f16.f32 %rs1530, %f354;}

	// end inline asm
$L__BB0_109:
	// begin inline asm
	{  cvt.f32.f16 %f357, %rs1191;}

	// end inline asm
	mul.f32 	%f358, %f357, %f350;
	// begin inline asm
	{  cvt.rn.f16.f32 %rs1531, %f358;}

	// end inline asm
	// begin inline asm
	{abs.f16 %rs1219,%rs1531;
}
	// end inline asm
	mov.b16 	%rs1223, 143;
	// begin inline asm
	{ .reg .pred __$temp3;
  setp.lt.f16  __$temp3, %rs1219, %rs1223;
  selp.u16 %rs1221, 1, 0, __$temp3;}
	// end inline asm
	setp.eq.s16 	%p79, %rs1221, 0;
	@%p79 bra 	$L__BB0_112;
	mov.f32 	%f359, 0f00000000;
	// begin inline asm
	{  cvt.rn.f16.f32 %rs1224, %f359;}

	// end inline asm
	// begin inline asm
	{ .reg .pred __$temp3;
  setp.lt.f16  __$temp3, %rs1224, %rs1219;
  selp.u16 %rs1225, 1, 0, __$temp3;}
	// end inline asm
	setp.eq.s16 	%p80, %rs1225, 0;
	@%p80 bra 	$L__BB0_112;
	neg.f32 	%f361, %f349;
	fma.rn.f32 	%f362, %f361, %f358, %f357;
	fma.rn.f32 	%f360, %f350, %f362, %f358;
	// begin inline asm
	{  cvt.rn.f16.f32 %rs1531, %f360;}

	// end inline asm
$L__BB0_112:
	// begin inline asm
	{mul.f16 %rs1229,%rs1530,%rs1528;
}
	// end inline asm
	// begin inline asm
	{mul.f16 %rs1232,%rs1531,%rs1188;
}
	// end inline asm
	// begin inline asm
	{add.f16 %rs1540,%rs1229,%rs1232;
}
	// end inline asm
	// begin inline asm
	{add.f16 %rs1238,%rs1529,%rs1194;
}
	// end inline asm
	// begin inline asm
	{mul.f16 %rs1241,%rs1195,%rs1195;
}
	// end inline asm
	// begin inline asm
	{mul.f16 %rs1244,%rs1241,%rs1530;
}
	// end inline asm
	// begin inline asm
	{mul.f16 %rs1247,%rs1244,%rs1531;
}
	// end inline asm
	// begin inline asm
	{mul.f16 %rs1250,%rs1247,%rs1541;
}
	// end inline asm
	// begin inline asm
	{add.f16 %rs1539,%rs1238,%rs1250;
}
	// end inline asm
$L__BB0_113:
	setp.lt.u32 	%p81, %r2, 2;
	@%p81 bra 	$L__BB0_130;
	mov.u32 	%r228, %r2;
$L__BB0_115:
	mov.u16 	%rs286, %rs1539;
	mov.u16 	%rs285, %rs1540;
	mov.u16 	%rs284, %rs1541;
	mov.u32 	%r40, %r228;
	setp.ne.s32 	%p84, %r3, 0;
	shr.u32 	%r228, %r40, 1;
	setp.lt.u32 	%p85, %r4, %r228;
	or.pred  	%p86, %p84, %p85;
	and.b32  	%r202, %r40, 2046;
	setp.ge.u32 	%p87, %r4, %r202;
	or.pred  	%p88, %p86, %p87;
	@%p88 bra 	$L__BB0_117;
	sub.s32 	%r203, %r4, %r228;
	shl.b32 	%r204, %r203, 2;
	mov.u32 	%r205, s_half;
	add.s32 	%r206, %r205, %r204;
	mov.b32 	%r207, {%rs285, %rs286};
	st.shared.u32 	[%r206], %r207;
	shl.b32 	%r208, %r203, 1;
	add.s32 	%r209, %r9, %r208;
	st.shared.u16 	[%r209], %rs284;
$L__BB0_117:
	bar.sync 	0;
	setp.ge.u32 	%p90, %r4, %r228;
	or.pred  	%p91, %p84, %p90;
	mov.u16 	%rs1539, %rs286;
	mov.u16 	%rs1540, %rs285;
	mov.u16 	%rs1541, %rs284;
	@%p91 bra 	$L__BB0_126;
	ld.shared.u16 	%rs287, [%r10];
	shl.b32 	%r210, %r4, 1;
	add.s32 	%r211, %r9, %r210;
	ld.shared.u16 	%rs288, [%r211];
	// begin inline asm
	{sub.f16 %rs1275,%rs287,%rs285;
}
	// end inline asm
	// begin inline asm
	{add.f16 %rs1541,%rs284,%rs288;
}
	// end inline asm
	// begin inline asm
	{ .reg .pred __$temp3;
  setp.gt.f16  __$temp3, %rs1541, %rs312;
  selp.u16 %rs1281, 1, 0, __$temp3;}
	// end inline asm
	setp.eq.s16 	%p92, %rs1281, 0;
	mov.u16 	%rs1539, %rs312;
	mov.u16 	%rs1540, %rs312;
	@%p92 bra 	$L__BB0_126;
	ld.shared.u16 	%rs291, [%r10+2];
	// begin inline asm
	{  cvt.f32.f16 %f372, %rs284;}

	// end inline asm
	// begin inline asm
	{  cvt.f32.f16 %f373, %rs1541;}

	// end inline asm
	// begin inline asm
	{rcp.approx.ftz.f32 %f374, %f373;
}
	// end inline asm
	mul.f32 	%f376, %f372, %f374;
	// begin inline asm
	{  cvt.rn.f16.f32 %rs1537, %f376;}

	// end inline asm
	// begin inline asm
	{abs.f16 %rs1287,%rs1537;
}
	// end inline asm
	mov.b16 	%rs1291, 143;
	// begin inline asm
	{ .reg .pred __$temp3;
  setp.lt.f16  __$temp3, %rs1287, %rs1291;
  selp.u16 %rs1289, 1, 0, __$temp3;}
	// end inline asm
	setp.eq.s16 	%p93, %rs1289, 0;
	@%p93 bra 	$L__BB0_122;
	mov.f32 	%f377, 0f00000000;
	// begin inline asm
	{  cvt.rn.f16.f32 %rs1292, %f377;}

	// end inline asm
	// begin inline asm
	{ .reg .pred __$temp3;
  setp.lt.f16  __$temp3, %rs1292, %rs1287;
  selp.u16 %rs1293, 1, 0, __$temp3;}
	// end inline asm
	setp.eq.s16 	%p94, %rs1293, 0;
	@%p94 bra 	$L__BB0_122;
	neg.f32 	%f379, %f373;
	fma.rn.f32 	%f380, %f379, %f376, %f372;
	fma.rn.f32 	%f378, %f374, %f380, %f376;
	// begin inline asm
	{  cvt.rn.f16.f32 %rs1537, %f378;}

	// end inline asm
$L__BB0_122:
	// begin inline asm
	{  cvt.f32.f16 %f381, %rs288;}

	// end inline asm
	mul.f32 	%f382, %f381, %f374;
	// begin inline asm
	{  cvt.rn.f16.f32 %rs1538, %f382;}

	// end inline asm
	// begin inline asm
	{abs.f16 %rs1299,%rs1538;
}
	// end inline asm
	mov.b16 	%rs1303, 143;
	// begin inline asm
	{ .reg .pred __$temp3;
  setp.lt.f16  __$temp3, %rs1299, %rs1303;
  selp.u16 %rs1301, 1, 0, __$temp3;}
	// end inline asm
	setp.eq.s16 	%p95, %rs1301, 0;
	@%p95 bra 	$L__BB0_125;
	mov.f32 	%f383, 0f00000000;
	// begin inline asm
	{  cvt.rn.f16.f32 %rs1304, %f383;}

	// end inline asm
	// begin inline asm
	{ .reg .pred __$temp3;
  setp.lt.f16  __$temp3, %rs1304, %rs1299;
  selp.u16 %rs1305, 1, 0, __$temp3;}
	// end inline asm
	setp.eq.s16 	%p96, %rs1305, 0;
	@%p96 bra 	$L__BB0_125;
	neg.f32 	%f385, %f373;
	fma.rn.f32 	%f386, %f385, %f382, %f381;
	fma.rn.f32 	%f384, %f374, %f386, %f382;
	// begin inline asm
	{  cvt.rn.f16.f32 %rs1538, %f384;}

	// end inline asm
$L__BB0_125:
	// begin inline asm
	{mul.f16 %rs1309,%rs1537,%rs285;
}
	// end inline asm
	// begin inline asm
	{mul.f16 %rs1312,%rs1538,%rs287;
}
	// end inline asm
	// begin inline asm
	{add.f16 %rs1540,%rs1309,%rs1312;
}
	// end inline asm
	// begin inline asm
	{add.f16 %rs1318,%rs286,%rs291;
}
	// end inline asm
	// begin inline asm
	{mul.f16 %rs1321,%rs1275,%rs1275;
}
	// end inline asm
	// begin inline asm
	{mul.f16 %rs1324,%rs1321,%rs1537;
}
	// end inline asm
	// begin inline asm
	{mul.f16 %rs1327,%rs1324,%rs1538;
}
	// end inline asm
	// begin inline asm
	{mul.f16 %rs1330,%rs1327,%rs1541;
}
	// end inline asm
	// begin inline asm
	{add.f16 %rs1539,%rs1318,%rs1330;
}
	// end inline asm
$L__BB0_126:
	bar.sync 	0;
	setp.gt.u32 	%p97, %r40, 3;
	@%p97 bra 	$L__BB0_115;
	setp.ne.s32 	%p98, %r11, 0;
	@%p98 bra 	$L__BB0_129;
	mov.b32 	%r212, {%rs1540, %rs1539};
	st.shared.u32 	[s_half], %r212;
$L__BB0_129:
	bar.sync 	0;
	ld.shared.u32 	%r214, [s_half];
	mov.b32 	{%rs1543, %rs1337}, %r214;
	// begin inline asm
	cvt.rn.f16.s32 %rs1336, %r50;
	// end inline asm
	// begin inline asm
	{  cvt.f32.f16 %f387, %rs1337;}

	// end inline asm
	// begin inline asm
	{  cvt.f32.f16 %f388, %rs1336;}

	// end inline asm
	// begin inline asm
	{rcp.approx.ftz.f32 %f389, %f388;
}
	// end inline asm
	mul.f32 	%f391, %f387, %f389;
	// begin inline asm
	{  cvt.rn.f16.f32 %rs1339, %f391;}

	// end inline asm
	// begin inline asm
	{abs.f16 %rs1340,%rs1339;
}
	// end inline asm
	mov.b16 	%rs1344, 143;
	// begin inline asm
	{ .reg .pred __$temp3;
  setp.lt.f16  __$temp3, %rs1340, %rs1344;
  selp.u16 %rs1342, 1, 0, __$temp3;}
	// end inline asm
	setp.eq.s16 	%p99, %rs1342, 0;
	bra.uni 	$L__BB0_134;
$L__BB0_130:
	// begin inline asm
	{  mov.b32 %r187, {%rs1540,%rs1540};}

	// end inline asm
	mov.b32 	%r190, 0;
	mov.b32 	%r192, -1;
	// begin inline asm
	{shfl.sync.idx.b32 %r188,%r187,%r190,%r94,%r192;
}
	// end inline asm
	// begin inline asm
	{.reg .f16 low,high;
 mov.b32 {low,high}, %r188;
 mov.b16 %rs1543, low;}
	// end inline asm
	// begin inline asm
	cvt.rn.f16.s32 %rs1259, %r50;
	// end inline asm
	// begin inline asm
	{  cvt.f32.f16 %f363, %rs1539;}

	// end inline asm
	// begin inline asm
	{  cvt.f32.f16 %f364, %rs1259;}

	// end inline asm
	// begin inline asm
	{rcp.approx.ftz.f32 %f365, %f364;
}
	// end inline asm
	mul.f32 	%f367, %f363, %f365;
	// begin inline asm
	{  cvt.rn.f16.f32 %rs1542, %f367;}

	// end inline asm
	// begin inline asm
	{abs.f16 %rs1263,%rs1542;
}
	// end inline asm
	mov.b16 	%rs1267, 143;
	// begin inline asm
	{ .reg .pred __$temp3;
  setp.lt.f16  __$temp3, %rs1263, %rs1267;
  selp.u16 %rs1265, 1, 0, __$temp3;}
	// end inline asm
	setp.eq.s16 	%p82, %rs1265, 0;
	@%p82 bra 	$L__BB0_133;
	mov.f32 	%f368, 0f00000000;
	// begin inline asm
	{  cvt.rn.f16.f32 %rs1268, %f368;}

	// end inline asm
	// begin inline asm
	{ .reg .pred __$temp3;
  setp.lt.f16  __$temp3, %rs1268, %rs1263;
  selp.u16 %rs1269, 1, 0, __$temp3;}
	// end inline asm
	setp.eq.s16 	%p83, %rs1269, 0;
	@%p83 bra 	$L__BB0_133;
	neg.f32 	%f370, %f364;
	fma.rn.f32 	%f371, %f370, %f367, %f363;
	fma.rn.f32 	%f369, %f365, %f371, %f367;
	// begin inline asm
	{  cvt.rn.f16.f32 %rs1542, %f369;}

	// end inline asm
$L__BB0_133:
	// begin inline asm
	{  mov.b32 %r195, {%rs1542,%rs1542};}

	// end inline asm
	mov.b32 	%r198, 0;
	mov.b32 	%r200, -1;
	// begin inline asm
	{shfl.sync.idx.b32 %r196,%r195,%r198,%r94,%r200;
}
	// end inline asm
$L__BB0_134:
	mul.lo.s32 	%r215, %r222, %r50;
	mul.wide.u32 	%rd44, %r215, 2;
	add.s64 	%rd18, %rd3, %rd44;
	add.s64 	%rd19, %rd8, %rd44;
	@%p1 bra 	$L__BB0_142;
	setp.ge.s32 	%p100, %r5, %r50;
	@%p100 bra 	$L__BB0_149;
	setp.eq.s32 	%p101, %r20, 0;
	mov.u32 	%r229, %r5;
	@%p101 bra 	$L__BB0_140;
	setp.eq.s32 	%p102, %r20, 1;
	mul.wide.u32 	%rd45, %r5, 2;
	add.s64 	%rd20, %rd18, %rd45;
	ld.global.nc.u16 	%rs1346, [%rd20];
	// begin inline asm
	{sub.f16 %rs1345,%rs1346,%rs1543;
}
	// end inline asm
	// begin inline asm
	{mul.f16 %rs1348,%rs1349,%rs1345;
}
	// end inline asm
	add.s64 	%rd21, %rd19, %rd45;
	st.global.u16 	[%rd21], %rs1348;
	mov.u32 	%r229, %r17;
	@%p102 bra 	$L__BB0_140;
	setp.eq.s32 	%p103, %r20, 2;
	mul.wide.s32 	%rd46, %r12, 2;
	add.s64 	%rd22, %rd20, %rd46;
	ld.global.nc.u16 	%rs1352, [%rd22];
	// begin inline asm
	{sub.f16 %rs1351,%rs1352,%rs1543;
}
	// end inline asm
	// begin inline asm
	{mul.f16 %rs1354,%rs1355,%rs1351;
}
	// end inline asm
	add.s64 	%rd23, %rd21, %rd46;
	st.global.u16 	[%rd23], %rs1354;
	mov.u32 	%r229, %r21;
	@%p103 bra 	$L__BB0_140;
	mul.wide.s32 	%rd47, %r12, 2;
	add.s64 	%rd48, %rd22, %rd47;
	ld.global.nc.u16 	%rs1358, [%rd48];
	// begin inline asm
	{sub.f16 %rs1357,%rs1358,%rs1543;
}
	// end inline asm
	// begin inline asm
	{mul.f16 %rs1360,%rs1361,%rs1357;
}
	// end inline asm
	add.s64 	%rd49, %rd23, %rd47;
	st.global.u16 	[%rd49], %rs1360;
	mov.u32 	%r229, %r22;
$L__BB0_140:
	setp.lt.u32 	%p104, %r18, 3;
	@%p104 bra 	$L__BB0_149;
$L__BB0_141:
	mul.wide.u32 	%rd50, %r229, 2;
	add.s64 	%rd51, %rd18, %rd50;
	ld.global.nc.u16 	%rs1364, [%rd51];
	// begin inline asm
	{sub.f16 %rs1363,%rs1364,%rs1543;
}
	// end inline asm
	// begin inline asm
	{mul.f16 %rs1366,%rs1367,%rs1363;
}
	// end inline asm
	add.s64 	%rd52, %rd19, %rd50;
	st.global.u16 	[%rd52], %rs1366;
	add.s32 	%r216, %r229, %r12;
	mul.wide.u32 	%rd53, %r216, 2;
	add.s64 	%rd54, %rd18, %rd53;
	ld.global.nc.u16 	%rs1370, [%rd54];
	// begin inline asm
	{sub.f16 %rs1369,%rs1370,%rs1543;
}
	// end inline asm
	// begin inline asm
	{mul.f16 %rs1372,%rs1373,%rs1369;
}
	// end inline asm
	add.s64 	%rd55, %rd19, %rd53;
	st.global.u16 	[%rd55], %rs1372;
	add.s32 	%r217, %r216, %r12;
	mul.wide.u32 	%rd56, %r217, 2;
	add.s64 	%rd57, %rd18, %rd56;
	ld.global.nc.u16 	%rs1376, [%rd57];
	// begin inline asm
	{sub.f16 %rs1375,%rs1376,%rs1543;
}
	// end inline asm
	// begin inline asm
	{mul.f16 %rs1378,%rs1379,%rs1375;
}
	// end inline asm
	add.s64 	%rd58, %rd19, %rd56;
	st.global.u16 	[%rd58], %rs1378;
	add.s32 	%r218, %r217, %r12;
	mul.wide.u32 	%rd59, %r218, 2;
	add.s64 	%rd60, %rd18, %rd59;
	ld.global.nc.u16 	%rs1382, [%rd60];
	// begin inline asm
	{sub.f16 %rs1381,%rs1382,%rs1543;
}
	// end inline asm
	// begin inline asm
	{mul.f16 %rs1384,%rs1385,%rs1381;
}
	// end inline asm
	add.s64 	%rd61, %rd19, %rd59;
	st.global.u16 	[%rd61], %rs1384;
	add.s32 	%r229, %r218, %r12;
	setp.lt.s32 	%p105, %r229, %r50;
	@%p105 bra 	$L__BB0_141;
	bra.uni 	$L__BB0_149;
$L__BB0_142:
	setp.ge.s32 	%p106, %r5, %r50;
	@%p106 bra 	$L__BB0_149;
	setp.eq.s32 	%p107, %r20, 0;
	mov.u32 	%r230, %r5;
	@%p107 bra 	$L__BB0_147;
	setp.eq.s32 	%p108, %r20, 1;
	mul.wide.u32 	%rd62, %r5, 2;
	add.s64 	%rd24, %rd18, %rd62;
	ld.global.nc.u16 	%rs1388, [%rd24];
	// begin inline asm
	{sub.f16 %rs1387,%rs1388,%rs1543;
}
	// end inline asm
	// begin inline asm
	{mul.f16 %rs1390,%rs1391,%rs1387;
}
	// end inline asm
	ld.global.nc.u16 	%rs1394, [%rd4];
	// begin inline asm
	{mul.f16 %rs1393,%rs1394,%rs1390;
}
	// end inline asm
	ld.global.nc.u16 	%rs1398, [%rd5];
	// begin inline asm
	{add.f16 %rs1396,%rs1393,%rs1398;
}
	// end inline asm
	add.s64 	%rd25, %rd19, %rd62;
	st.global.u16 	[%rd25], %rs1396;
	mov.u32 	%r230, %r17;
	@%p108 bra 	$L__BB0_147;
	setp.eq.s32 	%p109, %r20, 2;
	mul.wide.s32 	%rd63, %r12, 2;
	add.s64 	%rd26, %rd24, %rd63;
	ld.global.nc.u16 	%rs1400, [%rd26];
	// begin inline asm
	{sub.f16 %rs1399,%rs1400,%rs1543;
}
	// end inline asm
	// begin inline asm
	{mul.f16 %rs1402,%rs1403,%rs1399;
}
	// end inline asm
	ld.global.nc.u16 	%rs1406, [%rd6];
	// begin inline asm
	{mul.f16 %rs1405,%rs1406,%rs1402;
}
	// end inline asm
	ld.global.nc.u16 	%rs1410, [%rd7];
	// begin inline asm
	{add.f16 %rs1408,%rs1405,%rs1410;
}
	// end inline asm
	add.s64 	%rd27, %rd25, %rd63;
	st.global.u16 	[%rd27], %rs1408;
	mov.u32 	%r230, %r21;
	@%p109 bra 	$L__BB0_147;
	mul.wide.s32 	%rd64, %r12, 2;
	add.s64 	%rd65, %rd26, %rd64;
	ld.global.nc.u16 	%rs1412, [%rd65];
	// begin inline asm
	{sub.f16 %rs1411,%rs1412,%rs1543;
}
	// end inline asm
	// begin inline asm
	{mul.f16 %rs1414,%rs1415,%rs1411;
}
	// end inline asm
	add.s64 	%rd66, %rd6, %rd64;
	ld.global.nc.u16 	%rs1418, [%rd66];
	// begin inline asm
	{mul.f16 %rs1417,%rs1418,%rs1414;
}
	// end inline asm
	add.s64 	%rd67, %rd7, %rd64;
	ld.global.nc.u16 	%rs1422, [%rd67];
	// begin inline asm
	{add.f16 %rs1420,%rs1417,%rs1422;
}
	// end inline asm
	add.s64 	%rd68, %rd27, %rd64;
	st.global.u16 	[%rd68], %rs1420;
	mov.u32 	%r230, %r22;
$L__BB0_147:
	setp.lt.u32 	%p110, %r18, 3;
	@%p110 bra 	$L__BB0_149;
$L__BB0_148:
	mul.wide.u32 	%rd69, %r230, 2;
	add.s64 	%rd70, %rd18, %rd69;
	ld.global.nc.u16 	%rs1424, [%rd70];
	add.s64 	%rd71, %rd2, %rd69;
	// begin inline asm
	{sub.f16 %rs1423,%rs1424,%rs1543;
}
	// end inline asm
	// begin inline asm
	{mul.f16 %rs1426,%rs1427,%rs1423;
}
	// end inline asm
	ld.global.nc.u16 	%rs1430, [%rd71];
	// begin inline asm
	{mul.f16 %rs1429,%rs1430,%rs1426;
}
	// end inline asm
	add.s64 	%rd72, %rd1, %rd69;
	ld.global.nc.u16 	%rs1434, [%rd72];
	// begin inline asm
	{add.f16 %rs1432,%rs1429,%rs1434;
}
	// end inline asm
	add.s64 	%rd73, %rd19, %rd69;
	st.global.u16 	[%rd73], %rs1432;
	add.s32 	%r219, %r230, %r12;
	mul.wide.u32 	%rd74, %r219, 2;
	add.s64 	%rd75, %rd18, %rd74;
	ld.global.nc.u16 	%rs1436, [%rd75];
	add.s64 	%rd76, %rd2, %rd74;
	// begin inline asm
	{sub.f16 %rs1435,%rs1436,%rs1543;
}
	// end inline asm
	// begin inline asm
	{mul.f16 %rs1438,%rs1439,%rs1435;
}
	// end inline asm
	ld.global.nc.u16 	%rs1442, [%rd76];
	// begin inline asm
	{mul.f16 %rs1441,%rs1442,%rs1438;
}
	// end inline asm
	add.s64 	%rd77, %rd1, %rd74;
	ld.global.nc.u16 	%rs1446, [%rd77];
	// begin inline asm
	{add.f16 %rs1444,%rs1441,%rs1446;
}
	// end inline asm
	add.s64 	%rd78, %rd19, %rd74;
	st.global.u16 	[%rd78], %rs1444;
	add.s32 	%r220, %r219, %r12;
	mul.wide.u32 	%rd79, %r220, 2;
	add.s64 	%rd80, %rd18, %rd79;
	ld.global.nc.u16 	%rs1448, [%rd80];
	add.s64 	%rd81, %rd2, %rd79;
	// begin inline asm
	{sub.f16 %rs1447,%rs1448,%rs1543;
}
	// end inline asm
	// begin inline asm
	{mul.f16 %rs1450,%rs1451,%rs1447;
}
	// end inline asm
	ld.global.nc.u16 	%rs1454, [%rd81];
	// begin inline asm
	{mul.f16 %rs1453,%rs1454,%rs1450;
}
	// end inline asm
	add.s64 	%rd82, %rd1, %rd79;
	ld.global.nc.u16 	%rs1458, [%rd82];
	// begin inline asm
	{add.f16 %rs1456,%rs1453,%rs1458;
}
	// end inline asm
	add.s64 	%rd83, %rd19, %rd79;
	st.global.u16 	[%rd83], %rs1456;
	add.s32 	%r221, %r220, %r12;
	mul.wide.u32 	%rd84, %r221, 2;
	add.s64 	%rd85, %rd18, %rd84;
	ld.global.nc.u16 	%rs1460, [%rd85];
	add.s64 	%rd86, %rd2, %rd84;
	// begin inline asm
	{sub.f16 %rs1459,%rs1460,%rs1543;
}
	// end inline asm
	// begin inline asm
	{mul.f16 %rs1462,%rs1463,%rs1459;
}
	// end inline asm
	ld.global.nc.u16 	%rs1466, [%rd86];
	// begin inline asm
	{mul.f16 %rs1465,%rs1466,%rs1462;
}
	// end inline asm
	add.s64 	%rd87, %rd1, %rd84;
	ld.global.nc.u16 	%rs1470, [%rd87];
	// begin inline asm
	{add.f16 %rs1468,%rs1465,%rs1470;
}
	// end inline asm
	add.s64 	%rd88, %rd19, %rd84;
	st.global.u16 	[%rd88], %rs1468;
	add.s32 	%r230, %r221, %r12;
	setp.lt.s32 	%p111, %r230, %r50;
	@%p111 bra 	$L__BB0_148;
$L__BB0_149:
	setp.ne.s32 	%p112, %r11, 0;
	@%p112 bra 	$L__BB0_151;
	mul.wide.u32 	%rd89, %r222, 2;
	add.s64 	%rd90, %rd9, %rd89;
	st.global.u16 	[%rd90], %rs1543;
$L__BB0_151:
	add.s32 	%r222, %r222, %r13;
	setp.lt.u32 	%p113, %r222, %r49;
	@%p113 bra 	$L__BB0_2;
$L__BB0_152:
	ret;

}
	// .globl	layernorm_f32
.visible .entry layernorm_f32(
	.param .u64 .ptr .align 1 layernorm_f32_param_0,
	.param .u64 .ptr .align 1 layernorm_f32_param_1,
	.param .u64 .ptr .align 1 layernorm_f32_param_2,
	.param .u64 .ptr .align 1 layernorm_f32_param_3,
	.param .u32 layernorm_f32_param_4,
	.param .u32 layernorm_f32_param_5,
	.param .f32 layernorm_f32_param_6,
	.param .u64 .ptr .align 1 layernorm_f32_param_7,
	.param .u64 .ptr .align 1 layernorm_f32_param_8
)
{
	.reg .pred 	%p<69>;
	.reg .b32 	%r<154>;
	.reg .b32 	%f<461>;
	.reg .b64 	%rd<101>;

	ld.param.u64 	%rd26, [layernorm_f32_param_1];
	ld.param.u64 	%rd30, [layernorm_f32_param_3];
	ld.param.u32 	%r60, [layernorm_f32_param_4];
	ld.param.u32 	%r61, [layernorm_f32_param_5];
	ld.param.u64 	%rd28, [layernorm_f32_param_7];
	ld.param.u64 	%rd29, [layernorm_f32_param_8];
	cvta.to.global.u64 	%rd1, %rd29;
	cvta.to.global.u64 	%rd2, %rd28;
	cvta.to.global.u64 	%rd3, %rd30;
	mov.u32 	%r140, %ctaid.y;
	setp.ge.u32 	%p2, %r140, %r60;
	@%p2 bra 	$L__BB1_59;
	ld.param.u64 	%rd99, [layernorm_f32_param_2];
	ld.param.u64 	%rd98, [layernorm_f32_param_0];
	mov.u32 	%r62, %ntid.x;
	mov.u32 	%r2, %ntid.y;
	mov.u32 	%r3, %tid.x;
	mov.u32 	%r4, %tid.y;
	mad.lo.s32 	%r5, %r4, %r62, %r3;
	shl.b32 	%r6, %r5, 2;
	or.b32  	%r7, %r6, 3;
	shl.b32 	%r63, %r2, 2;
	mul.lo.s32 	%r8, %r63, %r62;
	cvt.rn.f32.s32 	%f1, %r61;
	mov.u32 	%r64, s_float;
	add.s32 	%r9, %r64, %r63;
	mul.lo.s32 	%r10, %r62, %r2;
	setp.ne.s64 	%p3, %rd28, 0;
	setp.ne.s64 	%p4, %rd29, 0;
	and.pred  	%p1, %p3, %p4;
	mov.u32 	%r11, %nctaid.y;
	add.s32 	%r65, %r7, %r8;
	max.s32 	%r66, %r61, %r65;
	sub.s32 	%r67, %r66, %r8;
	add.s32 	%r68, %r67, -3;
	setp.ne.s32 	%p5, %r68, %r6;
	selp.s32 	%r12, -1, 0, %p5;
	selp.u32 	%r69, 1, 0, %p5;
	or.b32  	%r70, %r6, %r69;
	sub.s32 	%r71, %r68, %r70;
	div.u32 	%r13, %r71, %r8;
	add.s32 	%r72, %r13, %r69;
	add.s32 	%r14, %r5, %r10;
	max.s32 	%r73, %r61, %r14;
	setp.lt.s32 	%p6, %r14, %r61;
	selp.u32 	%r74, 1, 0, %p6;
	add.s32 	%r75, %r14, %r74;
	sub.s32 	%r76, %r73, %r75;
	div.u32 	%r77, %r76, %r10;
	add.s32 	%r15, %r77, %r74;
	add.s32 	%r78, %r15, 1;
	and.b32  	%r16, %r72, 1;
	and.b32  	%r17, %r78, 3;
	add.s32 	%r18, %r14, %r10;
	mul.wide.u32 	%rd31, %r5, 4;
	add.s64 	%rd4, %rd2, %rd31;
	add.s64 	%rd5, %rd1, %rd31;
	mul.wide.s32 	%rd32, %r10, 4;
	add.s64 	%rd6, %rd4, %rd32;
	add.s64 	%rd7, %rd5, %rd32;
	cvta.to.global.u64 	%rd8, %rd98;
	cvta.to.global.u64 	%rd9, %rd26;
	cvta.to.global.u64 	%rd10, %rd99;
$L__BB1_2:
	setp.ge.s32 	%p7, %r140, %r60;
	mov.f32 	%f459, 0f00000000;
	mov.f32 	%f460, %f459;
	@%p7 bra 	$L__BB1_41;
	setp.ge.s32 	%p8, %r7, %r61;
	mul.lo.s32 	%r20, %r140, %r61;
	mul.wide.s32 	%rd33, %r20, 4;
	add.s64 	%rd11, %rd3, %rd33;
	mov.f32 	%f440, 0f00000000;
	mov.f32 	%f441, %f440;
	mov.f32 	%f442, %f440;
	mov.u32 	%r148, %r6;
	@%p8 bra 	$L__BB1_7;
	add.s32 	%r148, %r8, %r6;
	setp.ne.s32 	%p9, %r16, 0;
	mov.f32 	%f442, 0f00000000;
	mov.u32 	%r143, %r6;
	mov.f32 	%f441, %f442;
	mov.f32 	%f418, %f442;
	@%p9 bra 	$L__BB1_6;
	mul.wide.u32 	%rd34, %r6, 4;
	add.s64 	%rd35, %rd11, %rd34;
	ld.global.nc.f32 	%f107, [%rd35];
	add.f32 	%f108, %f107, 0f00000000;
	sub.f32 	%f109, %f107, %f108;
	fma.rn.f32 	%f110, %f107, %f109, 0f00000000;
	ld.global.nc.f32 	%f111, [%rd35+4];
	sub.f32 	%f112, %f111, %f108;
	fma.rn.f32 	%f113, %f112, 0f3F000000, %f108;
	sub.f32 	%f114, %f111, %f113;
	fma.rn.f32 	%f115, %f112, %f114, %f110;
	ld.global.nc.f32 	%f116, [%rd35+8];
	sub.f32 	%f117, %f116, %f113;
	div.rn.f32 	%f118, %f117, 0f40400000;
	add.f32 	%f119, %f113, %f118;
	sub.f32 	%f120, %f116, %f119;
	fma.rn.f32 	%f121, %f117, %f120, %f115;
	ld.global.nc.f32 	%f122, [%rd35+12];
	sub.f32 	%f123, %f122, %f119;
	fma.rn.f32 	%f441, %f123, 0f3E800000, %f119;
	sub.f32 	%f124, %f122, %f441;
	fma.rn.f32 	%f442, %f123, %f124, %f121;
	mov.f32 	%f418, 0f40800000;
	mov.u32 	%r143, %r148;
$L__BB1_6:
	setp.eq.s32 	%p10, %r13, %r12;
	mov.f32 	%f440, 0f40800000;
	@%p10 bra 	$L__BB1_7;
	bra.uni 	$L__BB1_60;
$L__BB1_7:
	setp.ge.s32 	%p12, %r148, %r61;
	@%p12 bra 	$L__BB1_19;
	sub.s32 	%r24, %r61, %r148;
	and.b32  	%r25, %r24, 7;
	sub.s32 	%r81, %r148, %r61;
	setp.gt.u32 	%p13, %r81, -8;
	@%p13 bra 	$L__BB1_11;
	and.b32  	%r82, %r24, -8;
	neg.s32 	%r147, %r82;
	mul.wide.s32 	%rd40, %r20, 4;
	mul.wide.u32 	%rd41, %r148, 4;
	add.s64 	%rd42, %rd40, %rd41;
	add.s64 	%rd43, %rd3, %rd42;
	add.s64 	%rd100, %rd43, 16;
$L__BB1_10:
	.pragma "nounroll";
	ld.global.nc.f32 	%f180, [%rd100+-16];
	add.f32 	%f181, %f440, 0f3F800000;
	sub.f32 	%f182, %f180, %f441;
	div.rn.f32 	%f183, %f182, %f181;
	add.f32 	%f184, %f441, %f183;
	sub.f32 	%f185, %f180, %f184;
	fma.rn.f32 	%f186, %f182, %f185, %f442;
	ld.global.nc.f32 	%f187, [%rd100+-12];
	add.f32 	%f188, %f181, 0f3F800000;
	sub.f32 	%f189, %f187, %f184;
	div.rn.f32 	%f190, %f189, %f188;
	add.f32 	%f191, %f184, %f190;
	sub.f32 	%f192, %f187, %f191;
	fma.rn.f32 	%f193, %f189, %f192, %f186;
	ld.global.nc.f32 	%f194, [%rd100+-8];
	add.f32 	%f195, %f188, 0f3F800000;
	sub.f32 	%f196, %f194, %f191;
	div.rn.f32 	%f197, %f196, %f195;
	add.f32 	%f198, %f191, %f197;
	sub.f32 	%f199, %f194, %f198;
	fma.rn.f32 	%f200, %f196, %f199, %f193;
	ld.global.nc.f32 	%f201, [%rd100+-4];
	add.f32 	%f202, %f195, 0f3F800000;
	sub.f32 	%f203, %f201, %f198;
	div.rn.f32 	%f204, %f203, %f202;
	add.f32 	%f205, %f198, %f204;
	sub.f32 	%f206, %f201, %f205;
	fma.rn.f32 	%f207, %f203, %f206, %f200;
	ld.global.nc.f32 	%f208, [%rd100];
	add.f32 	%f209, %f202, 0f3F800000;
	sub.f32 	%f210, %f208, %f205;
	div.rn.f32 	%f211, %f210, %f209;
	add.f32 	%f212, %f205, %f211;
	sub.f32 	%f213, %f208, %f212;
	fma.rn.f32 	%f214, %f210, %f213, %f207;
	ld.global.nc.f32 	%f215, [%rd100+4];
	add.f32 	%f216, %f209, 0f3F800000;
	sub.f32 	%f217, %f215, %f212;
	div.rn.f32 	%f218, %f217, %f216;
	add.f32 	%f219, %f212, %f218;
	sub.f32 	%f220, %f215, %f219;
	fma.rn.f32 	%f221, %f217, %f220, %f214;
	ld.global.nc.f32 	%f222, [%rd100+8];
	add.f32 	%f223, %f216, 0f3F800000;
	sub.f32 	%f224, %f222, %f219;
	div.rn.f32 	%f225, %f224, %f223;
	add.f32 	%f226, %f219, %f225;
	sub.f32 	%f227, %f222, %f226;
	fma.rn.f32 	%f228, %f224, %f227, %f221;
	ld.global.nc.f32 	%f229, [%rd100+12];
	add.f32 	%f440, %f223, 0f3F800000;
	sub.f32 	%f230, %f229, %f226;
	div.rn.f32 	%f231, %f230, %f440;
	add.f32 	%f441, %f226, %f231;
	sub.f32 	%f232, %f229, %f441;
	fma.rn.f32 	%f442, %f230, %f232, %f228;
	add.s32 	%r148, %r148, 8;
	add.s32 	%r147, %r147, 8;
	add.s64 	%rd100, %rd100, 32;
	setp.eq.s32 	%p14, %r147, 0;
	@%p14 bra 	$L__BB1_11;
	bra.uni 	$L__BB1_10;
$L__BB1_11:
	setp.eq.s32 	%p15, %r25, 0;
	@%p15 bra 	$L__BB1_19;
	and.b32  	%r30, %r24, 3;
	setp.lt.u32 	%p16, %r25, 4;
	@%p16 bra 	$L__BB1_14;
	mul.wide.u32 	%rd44, %r148, 4;
	add.s64 	%rd45, %rd11, %rd44;
	ld.global.nc.f32 	%f234, [%rd45];
	add.f32 	%f235, %f440, 0f3F800000;
	sub.f32 	%f236, %f234, %f441;
	div.rn.f32 	%f237, %f236, %f235;
	add.f32 	%f238, %f441, %f237;
	sub.f32 	%f239, %f234, %f238;
	fma.rn.f32 	%f240, %f236, %f239, %f442;
	ld.global.nc.f32 	%f241, [%rd45+4];
	add.f32 	%f242, %f235, 0f3F800000;
	sub.f32 	%f243, %f241, %f238;
	div.rn.f32 	%f244, %f243, %f242;
	add.f32 	%f245, %f238, %f244;
	sub.f32 	%f246, %f241, %f245;
	fma.rn.f32 	%f247, %f243, %f246, %f240;
	ld.global.nc.f32 	%f248, [%rd45+8];
	add.f32 	%f249, %f242, 0f3F800000;
	sub.f32 	%f250, %f248, %f245;
	div.rn.f32 	%f251, %f250, %f249;
	add.f32 	%f252, %f245, %f251;
	sub.f32 	%f253, %f248, %f252;
	fma.rn.f32 	%f254, %f250, %f253, %f247;
	ld.global.nc.f32 	%f255, [%rd45+12];
	add.f32 	%f440, %f249, 0f3F800000;
	sub.f32 	%f256, %f255, %f252;
	div.rn.f32 	%f257, %f256, %f440;
	add.f32 	%f441, %f252, %f257;
	sub.f32 	%f258, %f255, %f441;
	fma.rn.f32 	%f442, %f256, %f258, %f254;
	add.s32 	%r148, %r148, 4;
$L__BB1_14:
	setp.eq.s32 	%p17, %r30, 0;
	@%p17 bra 	$L__BB1_19;
	setp.eq.s32 	%p18, %r30, 1;
	@%p18 bra 	$L__BB1_17;
	mul.wide.u32 	%rd46, %r148, 4;
	add.s64 	%rd47, %rd11, %rd46;
	ld.global.nc.f32 	%f260, [%rd47];
	add.f32 	%f261, %f440, 0f3F800000;
	sub.f32 	%f262, %f260, %f441;
	div.rn.f32 	%f263, %f262, %f261;
	add.f32 	%f264, %f441, %f263;
	sub.f32 	%f265, %f260, %f264;
	fma.rn.f32 	%f266, %f262, %f265, %f442;
	ld.global.nc.f32 	%f267, [%rd47+4];
	add.f32 	%f440, %f261, 0f3F800000;
	sub.f32 	%f268, %f267, %f264;
	div.rn.f32 	%f269, %f268, %f440;
	add.f32 	%f441, %f264, %f269;
	sub.f32 	%f270, %f267, %f441;
	fma.rn.f32 	%f442, %f268, %f270, %f266;
	add.s32 	%r148, %r148, 2;
$L__BB1_17:
	and.b32  	%r83, %r24, 1;
	setp.eq.b32 	%p19, %r83, 1;
	not.pred 	%p20, %p19;
	@%p20 bra 	$L__BB1_19;
	mul.wide.u32 	%rd48, %r148, 4;
	add.s64 	%rd49, %rd11, %rd48;
	ld.global.nc.f32 	%f271, [%rd49];
	add.f32 	%f440, %f440, 0f3F800000;
	sub.f32 	%f272, %f271, %f441;
	div.rn.f32 	%f273, %f272, %f440;
	add.f32 	%f441, %f441, %f273;
	sub.f32 	%f274, %f271, %f441;
	fma.rn.f32 	%f442, %f272, %f274, %f442;
$L__BB1_19:
	mov.b32 	%r84, %f441;
	add.s32 	%r85, %r3, 1;
	and.b32  	%r86, %r85, 31;
	shfl.sync.idx.b32	%r39|%p21, %r84, %r86, 31, -1;
	mov.b32 	%r87, %f440;
	shfl.sync.idx.b32	%r88|%p22, %r87, %r86, 31, -1;
	mov.b32 	%f54, %r88;
	mov.b32 	%r89, %f442;
	shfl.sync.idx.b32	%r40|%p23, %r89, %r86, 31, -1;
	add.f32 	%f55, %f440, %f54;
	setp.leu.f32 	%p24, %f55, 0f00000000;
	mov.f32 	%f443, 0f00000000;
	mov.f32 	%f444, %f443;
	@%p24 bra 	$L__BB1_21;
	mov.b32 	%f276, %r39;
	sub.f32 	%f277, %f276, %f441;
	mov.b32 	%f278, %r40;
	div.rn.f32 	%f279, %f440, %f55;
	div.rn.f32 	%f280, %f54, %f55;
	mul.f32 	%f281, %f280, %f276;
	fma.rn.f32 	%f443, %f441, %f279, %f281;
	add.f32 	%f282, %f442, %f278;
	mul.f32 	%f283, %f277, %f277;
	mul.f32 	%f284, %f283, %f279;
	mul.f32 	%f285, %f280, %f284;
	fma.rn.f32 	%f444, %f55, %f285, %f282;
$L__BB1_21:
	mov.b32 	%r90, %f443;
	add.s32 	%r91, %r3, 2;
	and.b32  	%r92, %r91, 31;
	shfl.sync.idx.b32	%r41|%p25, %r90, %r92, 31, -1;
	mov.b32 	%r93, %f55;
	shfl.sync.idx.b32	%r94|%p26, %r93, %r92, 31, -1;
	mov.b32 	%f60, %r94;
	mov.b32 	%r95, %f444;
	shfl.sync.idx.b32	%r42|%p27, %r95, %r92, 31, -1;
	add.f32 	%f61, %f55, %f60;
	setp.leu.f32 	%p28, %f61, 0f00000000;
	mov.f32 	%f445, 0f00000000;
	mov.f32 	%f446, %f445;
	@%p28 bra 	$L__BB1_23;
	mov.b32 	%f287, %r41;
	sub.f32 	%f288, %f287, %f443;
	mov.b32 	%f289, %r42;
	div.rn.f32 	%f290, %f55, %f61;
	div.rn.f32 	%f291, %f60, %f61;
	mul.f32 	%f292, %f291, %f287;
	fma.rn.f32 	%f445, %f443, %f290, %f292;
	add.f32 	%f293, %f444, %f289;
	mul.f32 	%f294, %f288, %f288;
	mul.f32 	%f295, %f294, %f290;
	mul.f32 	%f296, %f291, %f295;
	fma.rn.f32 	%f446, %f61, %f296, %f293;
$L__BB1_23:
	mov.b32 	%r96, %f445;
	add.s32 	%r97, %r3, 4;
	and.b32  	%r98, %r97, 31;
	shfl.sync.idx.b32	%r43|%p29, %r96, %r98, 31, -1;
	mov.b32 	%r99, %f61;
	shfl.sync.idx.b32	%r100|%p30, %r99, %r98, 31, -1;
	mov.b32 	%f66, %r100;
	mov.b32 	%r101, %f446;
	shfl.sync.idx.b32	%r44|%p31, %r101, %r98, 31, -1;
	add.f32 	%f67, %f61, %f66;
	setp.leu.f32 	%p32, %f67, 0f00000000;
	mov.f32 	%f447, 0f00000000;
	mov.f32 	%f448, %f447;
	@%p32 bra 	$L__BB1_25;
	mov.b32 	%f298, %r43;
	sub.f32 	%f299, %f298, %f445;
	mov.b32 	%f300, %r44;
	div.rn.f32 	%f301, %f61, %f67;
	div.rn.f32 	%f302, %f66, %f67;
	mul.f32 	%f303, %f302, %f298;
	fma.rn.f32 	%f447, %f445, %f301, %f303;
	add.f32 	%f304, %f446, %f300;
	mul.f32 	%f305, %f299, %f299;
	mul.f32 	%f306, %f305, %f301;
	mul.f32 	%f307, %f302, %f306;
	fma.rn.f32 	%f448, %f67, %f307, %f304;
$L__BB1_25:
	mov.b32 	%r102, %f447;
	add.s32 	%r103, %r3, 8;
	and.b32  	%r104, %r103, 31;
	shfl.sync.idx.b32	%r45|%p33, %r102, %r104, 31, -1;
	mov.b32 	%r105, %f67;
	shfl.sync.idx.b32	%r106|%p34, %r105, %r104, 31, -1;
	mov.b32 	%f72, %r106;
	mov.b32 	%r107, %f448;
	shfl.sync.idx.b32	%r46|%p35, %r107, %r104, 31, -1;
	add.f32 	%f73, %f67, %f72;
	setp.leu.f32 	%p36, %f73, 0f00000000;
	mov.f32 	%f449, 0f00000000;
	mov.f32 	%f450, %f449;
	@%p36 bra 	$L__BB1_27;
	mov.b32 	%f309, %r45;
	sub.f32 	%f310, %f309, %f447;
	mov.b32 	%f311, %r46;
	div.rn.f32 	%f312, %f67, %f73;
	div.rn.f32 	%f313, %f72, %f73;
	mul.f32 	%f314, %f313, %f309;
	fma.rn.f32 	%f449, %f447, %f312, %f314;
	add.f32 	%f315, %f448, %f311;
	mul.f32 	%f316, %f310, %f310;
	mul.f32 	%f317, %f316, %f312;
	mul.f32 	%f318, %f313, %f317;
	fma.rn.f32 	%f450, %f73, %f318, %f315;
$L__BB1_27:
	mov.b32 	%r108, %f449;
	and.b32  	%r109, %r3, 31;
	xor.b32  	%r110, %r109, 16;
	shfl.sync.idx.b32	%r47|%p37, %r108, %r110, 31, -1;
	mov.b32 	%r111, %f73;
	shfl.sync.idx.b32	%r112|%p38, %r111, %r110, 31, -1;
	mov.b32 	%f78, %r112;
	mov.b32 	%r113, %f450;
	shfl.sync.idx.b32	%r48|%p39, %r113, %r110, 31, -1;
	add.f32 	%f455, %f73, %f78;
	setp.leu.f32 	%p40, %f455, 0f00000000;
	mov.f32 	%f457, 0f00000000;
	mov.f32 	%f458, %f457;
	@%p40 bra 	$L__BB1_29;
	mov.b32 	%f320, %r47;
	sub.f32 	%f321, %f320, %f449;
	mov.b32 	%f322, %r48;
	div.rn.f32 	%f323, %f73, %f455;
	div.rn.f32 	%f324, %f78, %f455;
	mul.f32 	%f325, %f324, %f320;
	fma.rn.f32 	%f457, %f449, %f323, %f325;
	add.f32 	%f326, %f450, %f322;
	mul.f32 	%f327, %f321, %f321;
	mul.f32 	%f328, %f327, %f323;
	mul.f32 	%f329, %f324, %f328;
	fma.rn.f32 	%f458, %f455, %f329, %f326;
$L__BB1_29:
	setp.lt.u32 	%p41, %r2, 2;
	@%p41 bra 	$L__BB1_40;
	mov.u32 	%r149, %r2;
$L__BB1_31:
	mov.f32 	%f86, %f455;
	mov.f32 	%f85, %f457;
	mov.f32 	%f84, %f458;
	mov.u32 	%r49, %r149;
	setp.ne.s32 	%p44, %r3, 0;
	shr.u32 	%r149, %r49, 1;
	setp.lt.u32 	%p45, %r4, %r149;
	or.pred  	%p46, %p44, %p45;
	and.b32  	%r119, %r49, 2046;
	setp.ge.u32 	%p47, %r4, %r119;
	or.pred  	%p48, %p46, %p47;
	@%p48 bra 	$L__BB1_33;
	sub.s32 	%r120, %r4, %r149;
	shl.b32 	%r121, %r120, 3;
	mov.u32 	%r122, s_float;
	add.s32 	%r123, %r122, %r121;
	st.shared.v2.f32 	[%r123], {%f85, %f84};
	shl.b32 	%r124, %r120, 2;
	add.s32 	%r125, %r9, %r124;
	st.shared.f32 	[%r125], %f86;
$L__BB1_33:
	bar.sync 	0;
	setp.ge.u32 	%p50, %r4, %r149;
	or.pred  	%p51, %p44, %p50;
	mov.f32 	%f455, %f86;
	mov.f32 	%f457, %f85;
	mov.f32 	%f458, %f84;
	@%p51 bra 	$L__BB1_36;
	shl.b32 	%r126, %r4, 2;
	add.s32 	%r127, %r9, %r126;
	ld.shared.f32 	%f87, [%r127];
	add.f32 	%f455, %f86, %f87;
	setp.leu.f32 	%p52, %f455, 0f00000000;
	mov.f32 	%f457, 0f00000000;
	mov.f32 	%f458, %f457;
	@%p52 bra 	$L__BB1_36;
	shl.b32 	%r128, %r4, 3;
	mov.u32 	%r129, s_float;
	add.s32 	%r130, %r129, %r128;
	ld.shared.f32 	%f332, [%r130];
	sub.f32 	%f333, %f332, %f85;
	ld.shared.f32 	%f334, [%r130+4];
	div.rn.f32 	%f335, %f86, %f455;
	div.rn.f32 	%f336, %f87, %f455;
	mul.f32 	%f337, %f332, %f336;
	fma.rn.f32 	%f457, %f85, %f335, %f337;
	add.f32 	%f338, %f84, %f334;
	mul.f32 	%f339, %f333, %f333;
	mul.f32 	%f340, %f339, %f335;
	mul.f32 	%f341, %f336, %f340;
	fma.rn.f32 	%f458, %f455, %f341, %f338;
$L__BB1_36:
	bar.sync 	0;
	setp.gt.u32 	%p53, %r49, 3;
	@%p53 bra 	$L__BB1_31;
	or.b32  	%r131, %r3, %r4;
	setp.ne.s32 	%p54, %r131, 0;
	@%p54 bra 	$L__BB1_39;
	st.shared.v2.f32 	[s_float], {%f457, %f458};
$L__BB1_39:
	bar.sync 	0;
	ld.shared.v2.f32 	{%f459, %f342}, [s_float];
	div.rn.f32 	%f460, %f342, %f1;
	bra.uni 	$L__BB1_41;
$L__BB1_40:
	mov.b32 	%r114, %f457;
	shfl.sync.idx.b32	%r115|%p42, %r114, 0, 31, -1;
	mov.b32 	%f459, %r115;
	div.rn.f32 	%f330, %f458, %f1;
	mov.b32 	%r116, %f330;
	shfl.sync.idx.b32	%r117|%p43, %r116, 0, 31, -1;
	mov.b32 	%f460, %r117;
$L__BB1_41:
	ld.param.f32 	%f407, [layernorm_f32_param_6];
	mul.lo.s32 	%r132, %r140, %r61;
	mul.wide.u32 	%rd50, %r132, 4;
	add.s64 	%rd15, %rd3, %rd50;
	add.s64 	%rd16, %rd8, %rd50;
	add.f32 	%f343, %f407, %f460;
	rsqrt.approx.f32 	%f100, %f343;
	@%p1 bra 	$L__BB1_49;
	setp.ge.s32 	%p55, %r5, %r61;
	@%p55 bra 	$L__BB1_56;
	setp.eq.s32 	%p56, %r17, 0;
	mov.u32 	%r150, %r5;
	@%p56 bra 	$L__BB1_47;
	setp.eq.s32 	%p57, %r17, 1;
	mul.wide.u32 	%rd51, %r5, 4;
	add.s64 	%rd17, %rd15, %rd51;
	ld.global.nc.f32 	%f344, [%rd17];
	sub.f32 	%f345, %f344, %f459;
	mul.f32 	%f346, %f100, %f345;
	add.s64 	%rd18, %rd16, %rd51;
	st.global.f32 	[%rd18], %f346;
	mov.u32 	%r150, %r14;
	@%p57 bra 	$L__BB1_47;
	setp.eq.s32 	%p58, %r17, 2;
	mul.wide.s32 	%rd52, %r10, 4;
	add.s64 	%rd19, %rd17, %rd52;
	ld.global.nc.f32 	%f347, [%rd19];
	sub.f32 	%f348, %f347, %f459;
	mul.f32 	%f349, %f100, %f348;
	add.s64 	%rd20, %rd18, %rd52;
	st.global.f32 	[%rd20], %f349;
	mov.u32 	%r150, %r18;
	@%p58 bra 	$L__BB1_47;
	add.s32 	%r150, %r18, %r10;
	mul.wide.s32 	%rd53, %r10, 4;
	add.s64 	%rd54, %rd19, %rd53;
	ld.global.nc.f32 	%f350, [%rd54];
	sub.f32 	%f351, %f350, %f459;
	mul.f32 	%f352, %f100, %f351;
	add.s64 	%rd55, %rd20, %rd53;
	st.global.f32 	[%rd55], %f352;
$L__BB1_47:
	setp.lt.u32 	%p59, %r15, 3;
	@%p59 bra 	$L__BB1_56;
$L__BB1_48:
	mul.wide.u32 	%rd56, %r150, 4;
	add.s64 	%rd57, %rd15, %rd56;
	ld.global.nc.f32 	%f353, [%rd57];
	sub.f32 	%f354, %f353, %f459;
	mul.f32 	%f355, %f100, %f354;
	add.s64 	%rd58, %rd16, %rd56;
	st.global.f32 	[%rd58], %f355;
	add.s32 	%r133, %r150, %r10;
	mul.wide.u32 	%rd59, %r133, 4;
	add.s64 	%rd60, %rd15, %rd59;
	ld.global.nc.f32 	%f356, [%rd60];
	sub.f32 	%f357, %f356, %f459;
	mul.f32 	%f358, %f100, %f357;
	add.s64 	%rd61, %rd16, %rd59;
	st.global.f32 	[%rd61], %f358;
	add.s32 	%r134, %r133, %r10;
	mul.wide.u32 	%rd62, %r134, 4;
	add.s64 	%rd63, %rd15, %rd62;
	ld.global.nc.f32 	%f359, [%rd63];
	sub.f32 	%f360, %f359, %f459;
	mul.f32 	%f361, %f100, %f360;
	add.s64 	%rd64, %rd16, %rd62;
	st.global.f32 	[%rd64], %f361;
	add.s32 	%r135, %r134, %r10;
	mul.wide.u32 	%rd65, %r135, 4;
	add.s64 	%rd66, %rd15, %rd65;
	ld.global.nc.f32 	%f362, [%rd66];
	sub.f32 	%f363, %f362, %f459;
	mul.f32 	%f364, %f100, %f363;
	add.s64 	%rd67, %rd16, %rd65;
	st.global.f32 	[%rd67], %f364;
	add.s32 	%r150, %r135, %r10;
	setp.lt.s32 	%p60, %r150, %r61;
	@%p60 bra 	$L__BB1_48;
	bra.uni 	$L__BB1_56;
$L__BB1_49:
	setp.ge.s32 	%p61, %r5, %r61;
	@%p61 bra 	$L__BB1_56;
	setp.eq.s32 	%p62, %r17, 0;
	mov.u32 	%r151, %r5;
	@%p62 bra 	$L__BB1_54;
	setp.eq.s32 	%p63, %r17, 1;
	mul.wide.u32 	%rd68, %r5, 4;
	add.s64 	%rd21, %rd15, %rd68;
	ld.global.nc.f32 	%f365, [%rd21];
	ld.global.nc.f32 	%f366, [%rd4];
	sub.f32 	%f367, %f365, %f459;
	mul.f32 	%f368, %f100, %f367;
	ld.global.nc.f32 	%f369, [%rd5];
	fma.rn.f32 	%f370, %f366, %f368, %f369;
	add.s64 	%rd22, %rd16, %rd68;
	st.global.f32 	[%rd22], %f370;
	mov.u32 	%r151, %r14;
	@%p63 bra 	$L__BB1_54;
	setp.eq.s32 	%p64, %r17, 2;
	mul.wide.s32 	%rd69, %r10, 4;
	add.s64 	%rd23, %rd21, %rd69;
	ld.global.nc.f32 	%f371, [%rd23];
	ld.global.nc.f32 	%f372, [%rd6];
	sub.f32 	%f373, %f371, %f459;
	mul.f32 	%f374, %f100, %f373;
	ld.global.nc.f32 	%f375, [%rd7];
	fma.rn.f32 	%f376, %f372, %f374, %f375;
	add.s64 	%rd24, %rd22, %rd69;
	st.global.f32 	[%rd24], %f376;
	mov.u32 	%r151, %r18;
	@%p64 bra 	$L__BB1_54;
	add.s32 	%r151, %r18, %r10;
	mul.wide.s32 	%rd70, %r10, 4;
	add.s64 	%rd71, %rd23, %rd70;
	ld.global.nc.f32 	%f377, [%rd71];
	add.s64 	%rd72, %rd6, %rd70;
	ld.global.nc.f32 	%f378, [%rd72];
	sub.f32 	%f379, %f377, %f459;
	mul.f32 	%f380, %f100, %f379;
	add.s64 	%rd73, %rd7, %rd70;
	ld.global.nc.f32 	%f381, [%rd73];
	fma.rn.f32 	%f382, %f378, %f380, %f381;
	add.s64 	%rd74, %rd24, %rd70;
	st.global.f32 	[%rd74], %f382;
$L__BB1_54:
	setp.lt.u32 	%p65, %r15, 3;
	@%p65 bra 	$L__BB1_56;
$L__BB1_55:
	mul.wide.u32 	%rd75, %r151, 4;
	add.s64 	%rd76, %rd15, %rd75;
	ld.global.nc.f32 	%f383, [%rd76];
	add.s64 	%rd77, %rd2, %rd75;
	ld.global.nc.f32 	%f384, [%rd77];
	sub.f32 	%f385, %f383, %f459;
	mul.f32 	%f386, %f100, %f385;
	add.s64 	%rd78, %rd1, %rd75;
	ld.global.nc.f32 	%f387, [%rd78];
	fma.rn.f32 	%f388, %f384, %f386, %f387;
	add.s64 	%rd79, %rd16, %rd75;
	st.global.f32 	[%rd79], %f388;
	add.s32 	%r136, %r151, %r10;
	mul.wide.u32 	%rd80, %r136, 4;
	add.s64 	%rd81, %rd15, %rd80;
	ld.global.nc.f32 	%f389, [%rd81];
	add.s64 	%rd82, %rd2, %rd80;
	ld.global.nc.f32 	%f390, [%rd82];
	sub.f32 	%f391, %f389, %f459;
	mul.f32 	%f392, %f100, %f391;
	add.s64 	%rd83, %rd1, %rd80;
	ld.global.nc.f32 	%f393, [%rd83];
	fma.rn.f32 	%f394, %f390, %f392, %f393;
	add.s64 	%rd84, %rd16, %rd80;
	st.global.f32 	[%rd84], %f394;
	add.s32 	%r137, %r136, %r10;
	mul.wide.u32 	%rd85, %r137, 4;
	add.s64 	%rd86, %rd15, %rd85;
	ld.global.nc.f32 	%f395, [%rd86];
	add.s64 	%rd87, %rd2, %rd85;
	ld.global.nc.f32 	%f396, [%rd87];
	sub.f32 	%f397, %f395, %f459;
	mul.f32 	%f398, %f100, %f397;
	add.s64 	%rd88, %rd1, %rd85;
	ld.global.nc.f32 	%f399, [%rd88];
	fma.rn.f32 	%f400, %f396, %f398, %f399;
	add.s64 	%rd89, %rd16, %rd85;
	st.global.f32 	[%rd89], %f400;
	add.s32 	%r138, %r137, %r10;
	mul.wide.u32 	%rd90, %r138, 4;
	add.s64 	%rd91, %rd15, %rd90;
	ld.global.nc.f32 	%f401, [%rd91];
	add.s64 	%rd92, %rd2, %rd90;
	ld.global.nc.f32 	%f402, [%rd92];
	sub.f32 	%f403, %f401, %f459;
	mul.f32 	%f404, %f100, %f403;
	add.s64 	%rd93, %rd1, %rd90;
	ld.global.nc.f32 	%f405, [%rd93];
	fma.rn.f32 	%f406, %f402, %f404, %f405;
	add.s64 	%rd94, %rd16, %rd90;
	st.global.f32 	[%rd94], %f406;
	add.s32 	%r151, %r138, %r10;
	setp.lt.s32 	%p66, %r151, %r61;
	@%p66 bra 	$L__BB1_55;
$L__BB1_56:
	or.b32  	%r139, %r3, %r4;
	setp.ne.s32 	%p67, %r139, 0;
	@%p67 bra 	$L__BB1_58;
	mul.wide.u32 	%rd95, %r140, 4;
	add.s64 	%rd96, %rd9, %rd95;
	st.global.f32 	[%rd96], %f459;
	add.s64 	%rd97, %rd10, %rd95;
	st.global.f32 	[%rd97], %f100;
$L__BB1_58:
	add.s32 	%r140, %r140, %r11;
	setp.lt.u32 	%p68, %r140, %r60;
	@%p68 bra 	$L__BB1_2;
$L__BB1_59:
	ret;
$L__BB1_60:
	mul.wide.u32 	%rd36, %r143, 4;
	add.s64 	%rd37, %rd11, %rd36;
	ld.global.nc.f32 	%f126, [%rd37];
	add.f32 	%f127, %f418, 0f3F800000;
	sub.f32 	%f128, %f126, %f441;
	div.rn.f32 	%f129, %f128, %f127;
	add.f32 	%f130, %f441, %f129;
	sub.f32 	%f131, %f126, %f130;
	fma.rn.f32 	%f132, %f128, %f131, %f442;
	ld.global.nc.f32 	%f133, [%rd37+4];
	add.f32 	%f134, %f127, 0f3F800000;
	sub.f32 	%f135, %f133, %f130;
	div.rn.f32 	%f136, %f135, %f134;
	add.f32 	%f137, %f130, %f136;
	sub.f32 	%f138, %f133, %f137;
	fma.rn.f32 	%f139, %f135, %f138, %f132;
	ld.global.nc.f32 	%f140, [%rd37+8];
	add.f32 	%f141, %f134, 0f3F800000;
	sub.f32 	%f142, %f140, %f137;
	div.rn.f32 	%f143, %f142, %f141;
	add.f32 	%f144, %f137, %f143;
	sub.f32 	%f145, %f140, %f144;
	fma.rn.f32 	%f146, %f142, %f145, %f139;
	ld.global.nc.f32 	%f147, [%rd37+12];
	add.f32 	%f148, %f141, 0f3F800000;
	sub.f32 	%f149, %f147, %f144;
	div.rn.f32 	%f150, %f149, %f148;
	add.f32 	%f151, %f144, %f150;
	sub.f32 	%f152, %f147, %f151;
	fma.rn.f32 	%f153, %f149, %f152, %f146;
	add.s32 	%r79, %r143, %r8;
	mul.wide.u32 	%rd38, %r79, 4;
	add.s64 	%rd39, %rd11, %rd38;
	ld.global.nc.f32 	%f154, [%rd39];
	add.f32 	%f155, %f148, 0f3F800000;
	sub.f32 	%f156, %f154, %f151;
	div.rn.f32 	%f157, %f156, %f155;
	add.f32 	%f158, %f151, %f157;
	sub.f32 	%f159, %f154, %f158;
	fma.rn.f32 	%f160, %f156, %f159, %f153;
	ld.global.nc.f32 	%f161, [%rd39+4];
	add.f32 	%f162, %f155, 0f3F800000;
	sub.f32 	%f163, %f161, %f158;
	div.rn.f32 	%f164, %f163, %f162;
	add.f32 	%f165, %f158, %f164;
	sub.f32 	%f166, %f161, %f165;
	fma.rn.f32 	%f167, %f163, %f166, %f160;
	ld.global.nc.f32 	%f168, [%rd39+8];
	add.f32 	%f169, %f162, 0f3F800000;
	sub.f32 	%f170, %f168, %f165;
	div.rn.f32 	%f171, %f170, %f169;
	add.f32 	%f172, %f165, %f171;
	sub.f32 	%f173, %f168, %f172;
	fma.rn.f32 	%f174, %f170, %f173, %f167;
	ld.global.nc.f32 	%f175, [%rd39+12];
	add.f32 	%f440, %f169, 0f3F800000;
	sub.f32 	%f176, %f175, %f172;
	div.rn.f32 	%f177, %f176, %f440;
	add.f32 	%f441, %f172, %f177;
	sub.f32 	%f178, %f175, %f441;
	fma.rn.f32 	%f442, %f176, %f178, %f174;
	add.s32 	%r148, %r79, %r8;
	add.s32 	%r80, %r148, 3;
	setp.lt.s32 	%p11, %r80, %r61;
	mov.u32 	%r143, %r148;
	mov.f32 	%f418, %f440;
	@%p11 bra 	$L__BB1_60;
	bra.uni 	$L__BB1_7;

}
	// .globl	layernorm_bf16
.visible .entry layernorm_bf16(
	.param .u64 .ptr .align 1 layernorm_bf16_param_0,
	.param .u64 .ptr .align 1 layernorm_bf16_param_1,
	.param .u64 .ptr .align 1 layernorm_bf16_param_2,
	.param .u64 .ptr .align 1 layernorm_bf16_param_3,
	.param .u32 layernorm_bf16_param_4,
	.param .u32 layernorm_bf16_param_5,
	.param .align 2 .b8 layernorm_bf16_param_6[2],
	.param .u64 .ptr .align 1 layernorm_bf16_param_7,
	.param .u64 .ptr .align 1 layernorm_bf16_param_8
)
{
	.reg .pred 	%p<121>;
	.reg .b16 	%rs<1855>;
	.reg .b32 	%r<245>;
	.reg .b32 	%f<631>;
	.reg .b64 	%rd<104>;

	ld.param.u64 	%rd28, [layernorm_bf16_param_0];
	ld.param.u64 	%rd29, [layernorm_bf16_param_1];
	ld.param.u64 	%rd32, [layernorm_bf16_param_3];
	ld.param.u32 	%r56, [layernorm_bf16_param_4];
	ld.param.u32 	%r57, [layernorm_bf16_param_5];
	ld.param.u64 	%rd30, [layernorm_bf16_param_7];
	ld.param.u64 	%rd31, [layernorm_bf16_param_8];
	cvta.to.global.u64 	%rd1, %rd31;
	cvta.to.global.u64 	%rd2, %rd30;
	cvta.to.global.u64 	%rd3, %rd32;
	mov.u32 	%r230, %ctaid.y;
	setp.ge.u32 	%p2, %r230, %r56;
	@%p2 bra 	$L__BB2_63;
	mov.b32 	%r58, 0;
	// begin inline asm
	cvt.rn.bf16.s32 %rs130, %r58;
	// end inline asm
	mov.u32 	%r59, %ntid.x;
	mov.u32 	%r2, %ntid.y;
	mov.u32 	%r3, %tid.x;
	mov.u32 	%r4, %tid.y;
	mad.lo.s32 	%r5, %r4, %r59, %r3;
	shl.b32 	%r6, %r5, 2;
	or.b32  	%r7, %r6, 3;
	mul.lo.s32 	%r13, %r59, %r2;
	shl.b32 	%r8, %r13, 2;
	shl.b32 	%r60, %r2, 1;
	mov.u32 	%r61, s_bf;
	add.s32 	%r9, %r61, %r60;
	shl.b32 	%r62, %r4, 2;
	add.s32 	%r10, %r61, %r62;
	shl.b32 	%r63, %r4, 1;
	add.s32 	%r11, %r9, %r63;
	or.b32  	%r12, %r3, %r4;
	setp.ne.s64 	%p3, %rd30, 0;
	setp.ne.s64 	%p4, %rd31, 0;
	and.pred  	%p1, %p3, %p4;
	mov.u32 	%r14, %nctaid.y;
	add.s32 	%r15, %r8, %r6;
	add.s32 	%r64, %r7, %r8;
	max.s32 	%r65, %r57, %r64;
	sub.s32 	%r66, %r65, %r8;
	add.s32 	%r67, %r66, -3;
	setp.ne.s32 	%p5, %r67, %r6;
	selp.u32 	%r68, 1, 0, %p5;
	or.b32  	%r69, %r6, %r68;
	sub.s32 	%r70, %r67, %r69;
	div.u32 	%r71, %r70, %r8;
	add.s32 	%r16, %r71, %r68;
	add.s32 	%r17, %r5, %r13;
	max.s32 	%r72, %r57, %r17;
	setp.lt.s32 	%p6, %r17, %r57;
	selp.u32 	%r73, 1, 0, %p6;
	add.s32 	%r74, %r17, %r73;
	sub.s32 	%r75, %r72, %r74;
	div.u32 	%r76, %r75, %r13;
	add.s32 	%r18, %r76, %r73;
	add.s32 	%r77, %r18, 1;
	and.b32  	%r19, %r16, 3;
	add.s32 	%r20, %r15, %r8;
	and.b32  	%r21, %r77, 3;
	add.s32 	%r22, %r17, %r13;
	add.s32 	%r23, %r22, %r13;
	mul.wide.u32 	%rd33, %r5, 2;
	add.s64 	%rd4, %rd2, %rd33;
	add.s64 	%rd5, %rd1, %rd33;
	mul.wide.s32 	%rd34, %r13, 2;
	add.s64 	%rd6, %rd4, %rd34;
	add.s64 	%rd7, %rd5, %rd34;
	add.s64 	%rd8, %rd6, %rd34;
	cvta.to.global.u64 	%rd9, %rd28;
	cvta.to.global.u64 	%rd10, %rd29;
$L__BB2_2:
	setp.ge.s32 	%p7, %r230, %r56;
	mov.u16 	%rs1854, %rs130;
	@%p7 bra 	$L__BB2_45;
	setp.ge.s32 	%p8, %r7, %r57;
	mul.lo.s32 	%r25, %r230, %r57;
	mul.wide.s32 	%rd35, %r25, 2;
	add.s64 	%rd11, %rd3, %rd35;
	mov.u16 	%rs1832, %rs130;
	mov.u16 	%rs1833, %rs130;
	mov.u16 	%rs1834, %rs130;
	mov.u32 	%r232, %r6;
	@%p8 bra 	$L__BB2_9;
	setp.eq.s32 	%p9, %r19, 3;
	mov.b32 	%r78, 1;
	// begin inline asm
	cvt.rn.bf16.s32 %rs131, %r78;
	// end inline asm
	mov.u32 	%r232, %r6;
	mov.u16 	%rs1834, %rs130;
	mov.u16 	%rs1833, %rs130;
	mov.u16 	%rs1832, %rs130;
	@%p9 bra 	$L__BB2_8;
	setp.eq.s32 	%p10, %r19, 0;
	mul.wide.u32 	%rd36, %r6, 2;
	add.s64 	%rd12, %rd11, %rd36;
	ld.global.nc.u16 	%rs137, [%rd12];
	// begin inline asm
	{ add.bf16 %rs133,%rs130,%rs131; }

	// end inline asm
	// begin inline asm
	{ sub.bf16 %rs136,%rs137,%rs130; }

	// end inline asm
	// begin inline asm
	{ cvt.f32.bf16 %f1, %rs136;}

	// end inline asm
	// begin inline asm
	{ cvt.f32.bf16 %f2, %rs133;}

	// end inline asm
	abs.f32 	%f25, %f2;
	setp.ge.f32 	%p11, %f25, 0f7E800000;
	mul.f32 	%f26, %f2, 0f3E800000;
	selp.f32 	%f5, %f26, %f2, %p11;
	// begin inline asm
	{ div.approx.f32 %f3, %f1, %f5; }
	// end inline asm
	mul.f32 	%f27, %f3, 0f3E800000;
	selp.f32 	%f6, %f27, %f3, %p11;
	// begin inline asm
	{  cvt.rn.bf16.f32 %rs141, %f6;}

	// end inline asm
	// begin inline asm
	{ add.bf16 %rs142,%rs130,%rs141; }

	// end inline asm
	// begin inline asm
	{ sub.bf16 %rs145,%rs137,%rs142; }

	// end inline asm
	// begin inline asm
	{ mul.bf16 %rs148,%rs136,%rs145; }

	// end inline asm
	// begin inline asm
	{ add.bf16 %rs151,%rs130,%rs148; }

	// end inline asm
	ld.global.nc.u16 	%rs158, [%rd12+2];
	// begin inline asm
	{ add.bf16 %rs154,%rs133,%rs131; }

	// end inline asm
	// begin inline asm
	{ sub.bf16 %rs157,%rs158,%rs142; }

	// end inline asm
	// begin inline asm
	{ cvt.f32.bf16 %f7, %rs157;}

	// end inline asm
	// begin inline asm
	{ cvt.f32.bf16 %f8, %rs154;}

	// end inline asm
	abs.f32 	%f28, %f8;
	setp.ge.f32 	%p12, %f28, 0f7E800000;
	mul.f32 	%f29, %f8, 0f3E800000;
	selp.f32 	%f11, %f29, %f8, %p12;
	// begin inline asm
	{ div.approx.f32 %f9, %f7, %f11; }
	// end inline asm
	mul.f32 	%f30, %f9, 0f3E800000;
	selp.f32 	%f12, %f30, %f9, %p12;
	// begin inline asm
	{  cvt.rn.bf16.f32 %rs162, %f12;}

	// end inline asm
	// begin inline asm
	{ add.bf16 %rs163,%rs142,%rs162; }

	// end inline asm
	// begin inline asm
	{ sub.bf16 %rs166,%rs158,%rs163; }

	// end inline asm
	// begin inline asm
	{ mul.bf16 %rs169,%rs157,%rs166; }

	// end inline asm
	// begin inline asm
	{ add.bf16 %rs172,%rs151,%rs169; }

	// end inline asm
	ld.global.nc.u16 	%rs179, [%rd12+4];
	// begin inline asm
	{ add.bf16 %rs175,%rs154,%rs131; }

	// end inline asm
	// begin inline asm
	{ sub.bf16 %rs178,%rs179,%rs163; }

	// end inline asm
	// begin inline asm
	{ cvt.f32.bf16 %f13, %rs178;}

	// end inline asm
	// begin inline asm
	{ cvt.f32.bf16 %f14, %rs175;}

	// end inline asm
	abs.f32 	%f31, %f14;
	setp.ge.f32 	%p13, %f31, 0f7E800000;
	mul.f32 	%f32, %f14, 0f3E800000;
	selp.f32 	%f17, %f32, %f14, %p13;
	// begin inline asm
	{ div.approx.f32 %f15, %f13, %f17; }
	// end inline asm
	mul.f32 	%f33, %f15, 0f3E800000;
	selp.f32 	%f18, %f33, %f15, %p13;
	// begin inline asm
	{  cvt.rn.bf16.f32 %rs183, %f18;}

	// end inline asm
	// begin inline asm
	{ add.bf16 %rs184,%rs163,%rs183; }

	// end inline asm
	// begin inline asm
	{ sub.bf16 %rs187,%rs179,%rs184; }

	// end inline asm
	// begin inline asm
	{ mul.bf16 %rs190,%rs178,%rs187; }

	// end inline asm
	// begin inline asm
	{ add.bf16 %rs193,%rs172,%rs190; }

	// end inline asm
	ld.global.nc.u16 	%rs200, [%rd12+6];
	// begin inline asm
	{ add.bf16 %rs1834,%rs175,%rs131; }

	// end inline asm
	// begin inline asm
	{ sub.bf16 %rs199,%rs200,%rs184; }

	// end inline asm
	// begin inline asm
	{ cvt.f32.bf16 %f19, %rs199;}

	// end inline asm
	// begin inline asm
	{ cvt.f32.bf16 %f20, %rs1834;}

	// end inline asm
	abs.f32 	%f34, %f20;
	setp.ge.f32 	%p14, %f34, 0f7E800000;
	mul.f32 	%f35, %f20, 0f3E800000;
	selp.f32 	%f23, %f35, %f20, %p14;
	// begin inline asm
	{ div.approx.f32 %f21, %f19, %f23; }
	// end inline asm
	mul.f32 	%f36, %f21, 0f3E800000;
	selp.f32 	%f24, %f36, %f21, %p14;
	// begin inline asm
	{  cvt.rn.bf16.f32 %rs204, %f24;}

	// end inline asm
	// begin inline asm
	{ add.bf16 %rs1833,%rs184,%rs204; }

	// end inline asm
	// begin inline asm
	{ sub.bf16 %rs208,%rs200,%rs1833; }

	// end inline asm
	// begin inline asm
	{ mul.bf16 %rs211,%rs199,%rs208; }

	// end inline asm
	// begin inline asm
	{ add.bf16 %rs1832,%rs193,%rs211; }

	// end inline asm
	mov.u32 	%r232, %r15;
	@%p10 bra 	$L__BB2_8;
	setp.eq.s32 	%p15, %r19, 1;
	mul.wide.s32 	%rd37, %r8, 2;
	add.s64 	%rd13, %rd12, %rd37;
	ld.global.nc.u16 	%rs221, [%rd13];
	// begin inline asm
	{ add.bf16 %rs217,%rs1834,%rs131; }

	// end inline asm
	// begin inline asm
	{ sub.bf16 %rs220,%rs221,%rs1833; }

	// end inline asm
	// begin inline asm
	{ cvt.f32.bf16 %f37, %rs220;}

	// end inline asm
	// begin inline asm
	{ cvt.f32.bf16 %f38, %rs217;}

	// end inline asm
	abs.f32 	%f61, %f38;
	setp.ge.f32 	%p16, %f61, 0f7E800000;
	mul.f32 	%f62, %f38, 0f3E800000;
	selp.f32 	%f41, %f62, %f38, %p16;
	// begin inline asm
	{ div.approx.f32 %f39, %f37, %f41; }
	// end inline asm
	mul.f32 	%f63, %f39, 0f3E800000;
	selp.f32 	%f42, %f63, %f39, %p16;
	// begin inline asm
	{  cvt.rn.bf16.f32 %rs225, %f42;}

	// end inline asm
	// begin inline asm
	{ add.bf16 %rs226,%rs1833,%rs225; }

	// end inline asm
	// begin inline asm
	{ sub.bf16 %rs229,%rs221,%rs226; }

	// end inline asm
	// begin inline asm
	{ mul.bf16 %rs232,%rs220,%rs229; }

	// end inline asm
	// begin inline asm
	{ add.bf16 %rs235,%rs1832,%rs232; }

	// end inline asm
	ld.global.nc.u16 	%rs242, [%rd13+2];
	// begin inline asm
	{ add.bf16 %rs238,%rs217,%rs131; }

	// end inline asm
	// begin inline asm
	{ sub.bf16 %rs241,%rs242,%rs226; }

	// end inline asm
	// begin inline asm
	{ cvt.f32.bf16 %f43, %rs241;}

	// end inline asm
	// begin inline asm
	{ cvt.f32.bf16 %f44, %rs238;}

	// end inline asm
	abs.f32 	%f64, %f44;
	setp.ge.f32 	%p17, %f64, 0f7E800000;
	mul.f32 	%f65, %f44, 0f3E800000;
	selp.f32 	%f47, %f65, %f44, %p17;
	// begin inline asm
	{ div.approx.f32 %f45, %f43, %f47; }
	// end inline asm
	mul.f32 	%f66, %f45, 0f3E800000;
	selp.f32 	%f48, %f66, %f45, %p17;
	// begin inline asm
	{  cvt.rn.bf16.f32 %rs246, %f48;}

	// end inline asm
	// begin inline asm
	{ add.bf16 %rs247,%rs226,%rs246; }

	// end inline asm
	// begin inline asm
	{ sub.bf16 %rs250,%rs242,%rs247; }

	// end inline asm
	// begin inline asm
	{ mul.bf16 %rs253,%rs241,%rs250; }

	// end inline asm
	// begin inline asm
	{ add.bf16 %rs256,%rs235,%rs253; }

	// end inline asm
	ld.global.nc.u16 	%rs263, [%rd13+4];
	// begin inline asm
	{ add.bf16 %rs259,%rs238,%rs131; }

	// end inline asm
	// begin inline asm
	{ sub.bf16 %rs262,%rs263,%rs247; }

	// end inline asm
	// begin inline asm
	{ cvt.f32.bf16 %f49, %rs262;}

	// end inline asm
	// begin inline asm
	{ cvt.f32.bf16 %f50, %rs259;}

	// end inline asm
	abs.f32 	%f67, %f50;
	setp.ge.f32 	%p18, %f67, 0f7E800000;
	mul.f32 	%f68, %f50, 0f3E800000;
	selp.f32 	%f53, %f68, %f50, %p18;
	// begin inline asm
	{ div.approx.f32 %f51, %f49, %f53; }
	// end inline asm
	mul.f32 	%f69, %f51, 0f3E800000;
	selp.f32 	%f54, %f69, %f51, %p18;
	// begin inline asm
	{  cvt.rn.bf16.f32 %rs267, %f54;}

	// end inline asm
	// begin inline asm
	{ add.bf16 %rs268,%rs247,%rs267; }

	// end inline asm
	// begin inline asm
	{ sub.bf16 %rs271,%rs263,%rs268; }

	// end inline asm
	// begin inline asm
	{ mul.bf16 %rs274,%rs262,%rs271; }

	// end inline asm
	// begin inline asm
	{ add.bf16 %rs277,%rs256,%rs274; }

	// end inline asm
	ld.global.nc.u16 	%rs284, [%rd13+6];
	// begin inline asm
	{ add.bf16 %rs1834,%rs259,%rs131; }

	// end inline asm
	// begin inline asm
	{ sub.bf16 %rs283,%rs284,%rs268; }

	// end inline asm
	// begin inline asm
	{ cvt.f32.bf16 %f55, %rs283;}

	// end inline asm
	// begin inline asm
	{ cvt.f32.bf16 %f56, %rs1834;}

	// end inline asm
	abs.f32 	%f70, %f56;
	setp.ge.f32 	%p19, %f70, 0f7E800000;
	mul.f32 	%f71, %f56, 0f3E800000;
	selp.f32 	%f59, %f71, %f56, %p19;
	// begin inline asm
	{ div.approx.f32 %f57, %f55, %f59; }
	// end inline asm
	mul.f32 	%f72, %f57, 0f3E800000;
	selp.f32 	%f60, %f72, %f57, %p19;
	// begin inline asm
	{  cvt.rn.bf16.f32 %rs288, %f60;}

	// end inline asm
	// begin inline asm
	{ add.bf16 %rs1833,%rs268,%rs288; }

	// end inline asm
	// begin inline asm
	{ sub.bf16 %rs292,%rs284,%rs1833; }

	// end inline asm
	// begin inline asm
	{ mul.bf16 %rs295,%rs283,%rs292; }

	// end inline asm
	// begin inline asm
	{ add.bf16 %rs1832,%rs277,%rs295; }

	// end inline asm
	mov.u32 	%r232, %r20;
	@%p15 bra 	$L__BB2_8;
	add.s32 	%r232, %r20, %r8;
	mul.wide.s32 	%rd38, %r8, 2;
	add.s64 	%rd39, %rd13, %rd38;
	ld.global.nc.u16 	%rs305, [%rd39];
	// begin inline asm
	{ add.bf16 %rs301,%rs1834,%rs131; }

	// end inline asm
	// begin inline asm
	{ sub.bf16 %rs304,%rs305,%rs1833; }

	// end inline asm
	// begin inline asm
	{ cvt.f32.bf16 %f73, %rs304;}

	// end inline asm
	// begin inline asm
	{ cvt.f32.bf16 %f74, %rs301;}

	// end inline asm
	abs.f32 	%f97, %f74;
	setp.ge.f32 	%p20, %f97, 0f7E800000;
	mul.f32 	%f98, %f74, 0f3E800000;
	selp.f32 	%f77, %f98, %f74, %p20;
	// begin inline asm
	{ div.approx.f32 %f75, %f73, %f77; }
	// end inline asm
	mul.f32 	%f99, %f75, 0f3E800000;
	selp.f32 	%f78, %f99, %f75, %p20;
	// begin inline asm
	{  cvt.rn.bf16.f32 %rs309, %f78;}

	// end inline asm
	// begin inline asm
	{ add.bf16 %rs310,%rs1833,%rs309; }

	// end inline asm
	// begin inline asm
	{ sub.bf16 %rs313,%rs305,%rs310; }

	// end inline asm
	// begin inline asm
	{ mul.bf16 %rs316,%rs304,%rs313; }

	// end inline asm
	// begin inline asm
	{ add.bf16 %rs319,%rs1832,%rs316; }

	// end inline asm
	ld.global.nc.u16 	%rs326, [%rd39+2];
	// begin inline asm
	{ add.bf16 %rs322,%rs301,%rs131; }

	// end inline asm
	// begin inline asm
	{ sub.bf16 %rs325,%rs326,%rs310; }

	// end inline asm
	// begin inline asm
	{ cvt.f32.bf16 %f79, %rs325;}

	// end inline asm
	// begin inline asm
	{ cvt.f32.bf16 %f80, %rs322;}

	// end inline asm
	abs.f32 	%f100, %f80;
	setp.ge.f32 	%p21, %f100, 0f7E800000;
	mul.f32 	%f101, %f80, 0f3E800000;
	selp.f32 	%f83, %f101, %f80, %p21;
	// begin inline asm
	{ div.approx.f32 %f81, %f79, %f83; }
	// end inline asm
	mul.f32 	%f102, %f81, 0f3E800000;
	selp.f32 	%f84, %f102, %f81, %p21;
	// begin inline asm
	{  cvt.rn.bf16.f32 %rs330, %f84;}

	// end inline asm
	// begin inline asm
	{ add.bf16 %rs331,%rs310,%rs330; }

	// end inline asm
	// begin inline asm
	{ sub.bf16 %rs334,%rs326,%rs331; }

	// end inline asm
	// begin inline asm
	{ mul.bf16 %rs337,%rs325,%rs334; }

	// end inline asm
	// begin inline asm
	{ add.bf16 %rs340,%rs319,%rs337; }

	// end inline asm
	ld.global.nc.u16 	%rs347, [%rd39+4];
	// begin inline asm
	{ add.bf16 %rs343,%rs322,%rs131; }

	// end inline asm
	// begin inline asm
	{ sub.bf16 %rs346,%rs347,%rs331; }

	// end inline asm
	// begin inline asm
	{ cvt.f32.bf16 %f85, %rs346;}

	// end inline asm
	// begin inline asm
	{ cvt.f32.bf16 %f86, %rs343;}

	// end inline asm
	abs.f32 	%f103, %f86;
	setp.ge.f32 	%p22, %f103, 0f7E800000;
	mul.f32 	%f104, %f86, 0f3E800000;
	selp.f32 	%f89, %f104, %f86, %p22;
	// begin inline asm
	{ div.approx.f32 %f87, %f85, %f89; }
	// end inline asm
	mul.f32 	%f105, %f87, 0f3E800000;
	selp.f32 	%f90, %f105, %f87, %p22;
	// begin inline asm
	{  cvt.rn.bf16.f32 %rs351, %f90;}

	// end inline asm
	// begin inline asm
	{ add.bf16 %rs352,%rs331,%rs351; }

	// end inline asm
	// begin inline asm
	{ sub.bf16 %rs355,%rs347,%rs352; }

	// end inline asm
	// begin inline asm
	{ mul.bf16 %rs358,%rs346,%rs355; }

	// end inline asm
	// begin inline asm
	{ add.bf16 %rs361,%rs340,%rs358; }

	// end inline asm
	ld.global.nc.u16 	%rs368, [%rd39+6];
	// begin inline asm
	{ add.bf16 %rs1834,%rs343,%rs131; }

	// end inline asm
	// begin inline asm
	{ sub.bf16 %rs367,%rs368,%rs352; }

	// end inline asm
	// begin inline asm
	{ cvt.f32.bf16 %f91, %rs367;}

	// end inline asm
	// begin inline asm
	{ cvt.f32.bf16 %f92, %rs1834;}

	// end inline asm
	abs.f32 	%f106, %f92;
	setp.ge.f32 	%p23, %f106, 0f7E800000;
	mul.f32 	%f107, %f92, 0f3E800000;
	selp.f32 	%f95, %f107, %f92, %p23;
	// begin inline asm
	{ div.approx.f32 %f93, %f91, %f95; }
	// end inline asm
	mul.f32 	%f108, %f93, 0f3E800000;
	selp.f32 	%f96, %f108, %f93, %p23;
	// begin inline asm
	{  cvt.rn.bf16.f32 %rs372, %f96;}

	// end inline asm
	// begin inline asm
	{ add.bf16 %rs1833,%rs352,%rs372; }

	// end inline asm
	// begin inline asm
	{ sub.bf16 %rs376,%rs368,%rs1833; }

	// end inline asm
	// begin inline asm
	{ mul.bf16 %rs379,%rs367,%rs376; }

	// end inline asm
	// begin inline asm
	{ add.bf16 %rs1832,%rs361,%rs379; }

	// end inline asm
$L__BB2_8:
	setp.lt.u32 	%p24, %r16, 3;
	@%p24 bra 	$L__BB2_9;
	bra.uni 	$L__BB2_64;
$L__BB2_9:
	setp.ge.s32 	%p42, %r232, %r57;
	@%p42 bra 	$L__BB2_23;
	mov.b32 	%r84, 1;
	// begin inline asm
	cvt.rn.bf16.s32 %rs721, %r84;
	// end inline asm
	sub.s32 	%r30, %r57, %r232;
	and.b32  	%r31, %r30, 15;
	sub.s32 	%r85, %r232, %r57;
	setp.gt.u32 	%p43, %r85, -16;
	@%p43 bra 	$L__BB2_13;
	and.b32  	%r86, %r30, -16;
	neg.s32 	%r238, %r86;
	mul.wide.s32 	%rd48, %r25, 2;
	mul.wide.u32 	%rd49, %r232, 2;
	add.s64 	%rd50, %rd48, %rd49;
	add.s64 	%rd51, %rd3, %rd50;
	add.s64 	%rd103, %rd51, 16;
$L__BB2_12:
	.pragma "nounroll";
	ld.global.nc.u16 	%rs727, [%rd103+-16];
	// begin inline asm
	{ add.bf16 %rs723,%rs1834,%rs721; }

	// end inline asm
	// begin inline asm
	{ sub.bf16 %rs726,%rs727,%rs1833; }

	// end inline asm
	// begin inline asm
	{ cvt.f32.bf16 %f253, %rs726;}

	// end inline asm
	// begin inline asm
	{ cvt.f32.bf16 %f254, %rs723;}

	// end inline asm
	abs.f32 	%f349, %f254;
	setp.ge.f32 	%p44, %f349, 0f7E800000;
	mul.f32 	%f350, %f254, 0f3E800000;
	selp.f32 	%f257, %f350, %f254, %p44;
	// begin inline asm
	{ div.approx.f32 %f255, %f253, %f257; }
	// end inline asm
	mul.f32 	%f351, %f255, 0f3E800000;
	selp.f32 	%f258, %f351, %f255, %p44;
	// begin inline asm
	{  cvt.rn.bf16.f32 %rs731, %f258;}

	// end inline asm
	// begin inline asm
	{ add.bf16 %rs732,%rs1833,%rs731; }

	// end inline asm
	// begin inline asm
	{ sub.bf16 %rs735,%rs727,%rs732; }

	// end inline asm
	// begin inline asm
	{ mul.bf16 %rs738,%rs726,%rs735; }

	// end inline asm
	// begin inline asm
	{ add.bf16 %rs741,%rs1832,%rs738; }

	// end inline asm
	ld.global.nc.u16 	%rs748, [%rd103+-14];
	// begin inline asm
	{ add.bf16 %rs744,%rs723,%rs721; }

	// end inline asm
	// begin inline asm
	{ sub.bf16 %rs747,%rs748,%rs732; }

	// end inline asm
	// begin inline asm
	{ cvt.f32.bf16 %f259, %rs747;}

	// end inline asm
	// begin inline asm
	{ cvt.f32.bf16 %f260, %rs744;}

	// end inline asm
	abs.f32 	%f352, %f260;
	setp.ge.f32 	%p45, %f352, 0f7E800000;
	mul.f32 	%f353, %f260, 0f3E800000;
	selp.f32 	%f263, %f353, %f260, %p45;
	// begin inline asm
	{ div.approx.f32 %f261, %f259, %f263; }
	// end inline asm
	mul.f32 	%f354, %f261, 0f3E800000;
	selp.f32 	%f264, %f354, %f261, %p45;
	// begin inline asm
	{  cvt.rn.bf16.f32 %rs752, %f264;}

	// end inline asm
	// begin inline asm
	{ add.bf16 %rs753,%rs732,%rs752; }

	// end inline asm
	// begin inline asm
	{ sub.bf16 %rs756,%rs748,%rs753; }

	// end inline asm
	// begin inline asm
	{ mul.bf16 %rs759,%rs747,%rs756; }

	// end inline asm
	// begin inline asm
	{ add.bf16 %rs762,%rs741,%rs759; }

	// end inline asm
	ld.global.nc.u16 	%rs769, [%rd103+-12];
	// begin inline asm
	{ add.bf16 %rs765,%rs744,%rs721; }

	// end inline asm
	// begin inline asm
	{ sub.bf16 %rs768,%rs769,%rs753; }

	// end inline asm
	// begin inline asm
	{ cvt.f32.bf16 %f265, %rs768;}

	// end inline asm
	// begin inline asm
	{ cvt.f32.bf16 %f266, %rs765;}

	// end inline asm
	abs.f32 	%f355, %f266;
	setp.ge.f32 	%p46, %f355, 0f7E800000;
	mul.f32 	%f356, %f266, 0f3E800000;
	selp.f32 	%f269, %f356, %f266, %p46;
	// begin inline asm
	{ div.approx.f32 %f267, %f265, %f269; }
	// end inline asm
	mul.f32 	%f357, %f267, 0f3E800000;
	selp.f32 	%f270, %f357, %f267, %p46;
	// begin inline asm
	{  cvt.rn.bf16.f32 %rs773, %f270;}

	// end inline asm
	// begin inline asm
	{ add.bf16 %rs774,%rs753,%rs773; }

	// end inline asm
	// begin inline asm
	{ sub.bf16 %rs777,%rs769,%rs774; }

	// end inline asm
	// begin inline asm
	{ mul.bf16 %rs780,%rs768,%rs777; }

	// end inline asm
	// begin inline asm
	{ add.bf16 %rs783,%rs762,%rs780; }

	// end inline asm
	ld.global.nc.u16 	%rs790, [%rd103+-10];
	// begin inline asm
	{ add.bf16 %rs786,%rs765,%rs721; }

	// end inline asm
	// begin inline asm
	{ sub.bf16 %rs789,%rs790,%rs774; }

	// end inline asm
	// begin inline asm
	{ cvt.f32.bf16 %f271, %rs789;}

	// end inline asm
	// begin inline asm
	{ cvt.f32.bf16 %f272, %rs786;}

	// end inline asm
	abs.f32 	%f358, %f272;
	setp.ge.f32 	%p47, %f358, 0f7E800000;
	mul.f32 	%f359, %f272, 0f3E800000;
	selp.f32 	%f275, %f359, %f272, %p47;
	// begin inline asm
	{ div.approx.f32 %f273, %f271, %f275; }
	// end inline asm
	mul.f32 	%f360, %f273, 0f3E800000;
	selp.f32 	%f276, %f360, %f273, %p47;
	// begin inline asm
	{  cvt.rn.bf16.f32 %rs794, %f276;}

	// end inline asm
	// begin inline asm
	{ add.bf16 %rs795,%rs774,%rs794; }

	// end inline asm
	// begin inline asm
	{ sub.bf16 %rs798,%rs790,%rs795; }

	// end inline asm
	// begin inline asm
	{ mul.bf16 %rs801,%rs789,%rs798; }

	// end inline asm
	// begin inline asm
	{ add.bf16 %rs804,%rs783,%rs801; }

	// end inline asm
	ld.global.nc.u16 	%rs811, [%rd103+-8];
	// begin inline asm
	{ add.bf16 %rs807,%rs786,%rs721; }

	// end inline asm
	// begin inline asm
	{ sub.bf16 %rs810,%rs811,%rs795; }

	// end inline asm
	// begin inline asm
	{ cvt.f32.bf16 %f277, %rs810;}

	// end inline asm
	// begin inline asm
	{ cvt.f32.bf16 %f278, %rs807;}

	// end inline asm
	abs.f32 	%f361, %f278;
	setp.ge.f32 	%p48, %f361, 0f7E800000;
	mul.f32 	%f362, %f278, 0f3E800000;
	selp.f32 	%f281, %f362, %f278, %p48;
	// begin inline asm
	{ div.approx.f32 %f279, %f277, %f281; }
	// end inline asm
	mul.f32 	%f363, %f279, 0f3E800000;
	selp.f32 	%f282, %f363, %f279, %p48;
	// begin inline asm
	{  cvt.rn.bf16.f32 %rs815, %f282;}

	// end inline asm
	// begin inline asm
	{ add.bf16 %rs816,%rs795,%rs815; }

	// end inline asm
	// begin inline asm
	{ sub.bf16 %rs819,%rs811,%rs816; }

	// end inline asm
	// begin inline asm
	{ mul.bf16 %rs822,%rs810,%rs819; }

	// end inline asm
	// begin inline asm
	{ add.bf16 %rs825,%rs804,%rs822; }

	// end inline asm
	ld.global.nc.u16 	%rs832, [%rd103+-6];
	// begin inline asm
	{ add.bf16 %rs828,%rs807,%rs721; }

	// end inline asm
	// begin inline asm
	{ sub.bf16 %rs831,%rs832,%rs816; }

	// end inline asm
	// begin inline asm
	{ cvt.f32.bf16 %f283, %rs831;}

	// end inline asm
	// begin inline asm
	{ cvt.f32.bf16 %f284, %rs828;}

	// end inline asm
	abs.f32 	%f364, %f284;
	setp.ge.f32 	%p49, %f364, 0f7E800000;
	mul.f32 	%f365, %f284, 0f3E800000;
	selp.f32 	%f287, %f365, %f284, %p49;
	// begin inline asm
	{ div.approx.f32 %f285, %f283, %f287; }
	// end inline asm
	mul.f32 	%f366, %f285, 0f3E800000;
	selp.f32 	%f288, %f366, %f285, %p49;
	// begin inline asm
	{  cvt.rn.bf16.f32 %rs836, %f288;}

	// end inline asm
	// begin inline asm
	{ add.bf16 %rs837,%rs816,%rs836; }

	// end inline asm
	// begin inline asm
	{ sub.bf16 %rs840,%rs832,%rs837; }

	// end inline asm
	// begin inline asm
	{ mul.bf16 %rs843,%rs831,%rs840; }

	// end inline asm
	// begin inline asm
	{ add.bf16 %rs846,%rs825,%rs843; }

	// end inline asm
	ld.global.nc.u16 	%rs853, [%rd103+-4];
	// begin inline asm
	{ add.bf16 %rs849,%rs828,%rs721; }

	// end inline asm
	// begin inline asm
	{ sub.bf16 %rs852,%rs853,%rs837; }

	// end inline asm
	// begin inline asm
	{ cvt.f32.bf16 %f289, %rs852;}

	// end inline asm
	// begin inline asm
	{ cvt.f32.bf16 %f290, %rs849;}

	// end inline asm
	abs.f32 	%f367, %f290;
	setp.ge.f32 	%p50, %f367, 0f7E800000;
	mul.f32 	%f368, %f290, 0f3E800000;
	selp.f32 	%f293, %f368, %f290, %p50;
	// begin inline asm
	{ div.approx.f32 %f291, %f289, %f293; }
	// end inline asm
	mul.f32 	%f369, %f291, 0f3E800000;
	selp.f32 	%f294, %f369, %f291, %p50;
	// begin inline asm
	{  cvt.rn.bf16.f32 %rs857, %f294;}

	// end inline asm
	// begin inline asm
	{ add.bf16 %rs858,%rs837,%rs857; }

	// end inline asm
	// begin inline asm
	{ sub.bf16 %rs861,%rs853,%rs858; }

	// end inline asm
	// begin inline asm
	{ mul.bf16 %rs864,%rs852,%rs861; }

	// end inline asm
	// begin inline asm
	{ add.bf16 %rs867,%rs846,%rs864; }

	// end inline asm
	ld.global.nc.u16 	%rs874, [%rd103+-2];
	// begin inline asm
	{ add.bf16 %rs870,%rs849,%rs721; }

	// end inline asm
	// begin inline asm
	{ sub.bf16 %rs873,%rs874,%rs858; }

	// end inline asm
	// begin inline asm
	{ cvt.f32.bf16 %f295, %rs873;}

	// end inline asm
	// begin inline asm
	{ cvt.f32.bf16 %f296, %rs870;}

	// end inline asm
	abs.f32 	%f370, %f296;
	setp.ge.f32 	%p51, %f370, 0f7E800000;
	mul.f32 	%f371, %f296, 0f3E800000;
	selp.f32 	%f299, %f371, %f296, %p51;
	// begin inline asm
	{ div.approx.f32 %f297, %f295, %f299; }
	// end inline asm
	mul.f32 	%f372, %f297, 0f3E800000;
	selp.f32 	%f300, %f372, %f297, %p51;
	// begin inline asm
	{  cvt.rn.bf16.f32 %rs878, %f300;}

	// end inline asm
	// begin inline asm
	{ add.bf16 %rs879,%rs858,%rs878; }

	// end inline asm
	// begin inline asm
	{ sub.bf16 %rs882,%rs874,%rs879; }

	// end inline asm
	// begin inline asm
	{ mul.bf16 %rs885,%rs873,%rs882; }

	// end inline asm
	// begin inline asm
	{ add.bf16 %rs888,%rs867,%rs885; }

	// end inline asm
	ld.global.nc.u16 	%rs895, [%rd103];
	// begin inline asm
	{ add.bf16 %rs891,%rs870,%rs721; }

	// end inline asm
	// begin inline asm
	{ sub.bf16 %rs894,%rs895,%rs879; }

	// end inline asm
	// begin inline asm
	{ cvt.f32.bf16 %f301, %rs894;}

	// end inline asm
	// begin inline asm
	{ cvt.f32.bf16 %f302, %rs891;}

	// end inline asm
	abs.f32 	%f373, %f302;
	setp.ge.f32 	%p52, %f373, 0f7E800000;
	mul.f32 	%f374, %f302, 0f3E800000;
	selp.f32 	%f305, %f374, %f302, %p52;
	// begin inline asm
	{ div.approx.f32 %f303, %f301, %f305; }
	// end inline asm
	mul.f32 	%f375, %f303, 0f3E800000;
	selp.f32 	%f306, %f375, %f303, %p52;
	// begin inline asm
	{  cvt.rn.bf16.f32 %rs899, %f306;}

	// end inline asm
	// begin inline asm
	{ add.bf16 %rs900,%rs879,%rs899; }

	// end inline asm
	// begin inline asm
	{ sub.bf16 %rs903,%rs895,%rs900; }

	// end inline asm
	// begin inline asm
	{ mul.bf16 %rs906,%rs894,%rs903; }

	// end inline asm
	// begin inline asm
	{ add.bf16 %rs909,%rs888,%rs906; }

	// end inline asm
	ld.global.nc.u16 	%rs916, [%rd103+2];
	// begin inline asm
	{ add.bf16 %rs912,%rs891,%rs721; }

	// end inline asm
	// begin inline asm
	{ sub.bf16 %rs915,%rs916,%rs900; }

	// end inline asm
	// begin inline asm
	{ cvt.f32.bf16 %f307, %rs915;}

	// end inline asm
	// begin inline asm
	{ cvt.f32.bf16 %f308, %rs912;}

	// end inline asm
	abs.f32 	%f376, %f308;
	setp.ge.f32 	%p53, %f376, 0f7E800000;
	mul.f32 	%f377, %f308, 0f3E800000;
	selp.f32 	%f311, %f377, %f308, %p53;
	// begin inline asm
	{ div.approx.f32 %f309, %f307, %f311; }
	// end inline asm
	mul.f32 	%f378, %f309, 0f3E800000;
	selp.f32 	%f312, %f378, %f309, %p53;
	// begin inline asm
	{  cvt.rn.bf16.f32 %rs920, %f312;}

	// end inline asm
	// begin inline asm
	{ add.bf16 %rs921,%rs900,%rs920; }

	// end inline asm
	// begin inline asm
	{ sub.bf16 %rs924,%rs916,%rs921; }

	// end inline asm
	// begin inline asm
	{ mul.bf16 %rs927,%rs915,%rs924; }

	// end inline asm
	// begin inline asm
	{ add.bf16 %rs930,%rs909,%rs927; }

	// end inline asm
	ld.global.nc.u16 	%rs937, [%rd103+4];
	// begin inline asm
	{ add.bf16 %rs933,%rs912,%rs721; }

	// end inline asm
	// begin inline asm
	{ sub.bf16 %rs936,%rs937,%rs921; }

	// end inline asm
	// begin inline asm
	{ cvt.f32.bf16 %f313, %rs936;}

	// end inline asm
	// begin inline asm
	{ cvt.f32.bf16 %f314, %rs933;}

	// end inline asm
	abs.f32 	%f379, %f314;
	setp.ge.f32 	%p54, %f379, 0f7E800000;
	mul.f32 	%f380, %f314, 0f3E800000;
	selp.f32 	%f317, %f380, %f314, %p54;
	// begin inline asm
	{ div.approx.f32 %f315, %f313, %f317; }
	// end inline asm
	mul.f32 	%f381, %f315, 0f3E800000;
	selp.f32 	%f318, %f381, %f315, %p54;
	// begin inline asm
	{  cvt.rn.bf16.f32 %rs941, %f318;}

	// end inline asm
	// begin inline asm
	{ add.bf16 %rs942,%rs921,%rs941; }

	// end inline asm
	// begin inline asm
	{ sub.bf16 %rs945,%rs937,%rs942; }

	// end inline asm
	// begin inline asm
	{ mul.bf16 %rs948,%rs936,%rs945; }

	// end inline asm
	// begin inline asm
	{ add.bf16 %rs951,%rs930,%rs948; }

	// end inline asm
	ld.global.nc.u16 	%rs958, [%rd103+6];
	// begin inline asm
	{ add.bf16 %rs954,%rs933,%rs721; }

	// end inline asm
	// begin inline asm
	{ sub.bf16 %rs957,%rs958,%rs942; }

	// end inline asm
	// begin inline asm
	{ cvt.f32.bf16 %f319, %rs957;}

	// end inline asm
	// begin inline asm
	{ cvt.f32.bf16 %f320, %rs954;}

	// end inline asm
	abs.f32 	%f382, %f320;
	setp.ge.f32 	%p55, %f382, 0f7E800000;
	mul.f32 	%f383, %f320, 0f3E800000;
	selp.f32 	%f323, %f383, %f320, %p55;
	// begin inline asm
	{ div.approx.f32 %f321, %f319, %f323; }
	// end inline asm
	mul.f32 	%f384, %f321, 0f3E800000;
	selp.f32 	%f324, %f384, %f321, %p55;
	// begin inline asm
	{  cvt.rn.bf16.f32 %rs962, %f324;}

	// end inline asm
	// begin inline asm
	{ add.bf16 %rs963,%rs942,%rs962; }

	// end inline asm
	// begin inline asm
	{ sub.bf16 %rs966,%rs958,%rs963; }

	// end inline asm
	// begin inline asm
	{ mul.bf16 %rs969,%rs957,%rs966; }

	// end inline asm
	// begin inline asm
	{ add.bf16 %rs972,%rs951,%rs969; }

	// end inline asm
	ld.global.nc.u16 	%rs979, [%rd103+8];
	// begin inline asm
	{ add.bf16 %rs975,%rs954,%rs721; }

	// end inline asm
	// begin inline asm
	{ sub.bf16 %rs978,%rs979,%rs963; }

	// end inline asm
	// begin inline asm
	{ cvt.f32.bf16 %f325, %rs978;}

	// end inline asm
	// begin inline asm
	{ cvt.f32.bf16 %f326, %rs975;}

	// end inline asm
	abs.f32 	%f385, %f326;
	setp.ge.f32 	%p56, %f385, 0f7E800000;
	mul.f32 	%f386, %f326, 0f3E800000;
	selp.f32 	%f329, %f386, %f326, %p56;
	// begin inline asm
	{ div.approx.f32 %f327, %f325, %f329; }
	// end inline asm
	mul.f32 	%f387, %f327, 0f3E800000;
	selp.f32 	%f330, %f387, %f327, %p56;
	// begin inline asm
	{  cvt.rn.bf16.f32 %rs983, %f330;}

	// end inline asm
	// begin inline asm
	{ add.bf16 %rs984,%rs963,%rs983; }

	// end inline asm
	// begin inline asm
	{ sub.bf16 %rs987,%rs979,%rs984; }

	// end inline asm
	// begin inline asm
	{ mul.bf16 %rs990,%rs978,%rs987; }

	// end inline asm
	// begin inline asm
	{ add.bf16 %rs993,%rs972,%rs990; }

	// end inline asm
	ld.global.nc.u16 	%rs1000, [%rd103+10];
	// begin inline asm
	{ add.bf16 %rs996,%rs975,%rs721; }

	// end inline asm
	// begin inline asm
	{ sub.bf16 %rs999,%rs1000,%rs984; }

	// end inline asm
	// begin inline asm
	{ cvt.f32.bf16 %f331, %rs999;}

	// end inline asm
	// begin inline asm
	{ cvt.f32.bf16 %f332, %rs996;}

	// end inline asm
	abs.f32 	%f388, %f332;
	setp.ge.f32 	%p57, %f388, 0f7E800000;
	mul.f32 	%f389, %f332, 0f3E800000;
	selp.f32 	%f335, %f389, %f332, %p57;
	// begin inline asm
	{ div.approx.f32 %f333, %f331, %f335; }
	// end inline asm
	mul.f32 	%f390, %f333, 0f3E800000;
	selp.f32 	%f336, %f390, %f333, %p57;
	// begin inline asm
	{  cvt.rn.bf16.f32 %rs1004, %f336;}

	// end inline asm
	// begin inline asm
	{ add.bf16 %rs1005,%rs984,%rs1004; }

	// end inline asm
	// begin inline asm
	{ sub.bf16 %rs1008,%rs1000,%rs1005; }

	// end inline asm
	// begin inline asm
	{ mul.bf16 %rs1011,%rs999,%rs1008; }

	// end inline asm
	// begin inline asm
	{ add.bf16 %rs1014,%rs993,%rs1011; }

	// end inline asm
	ld.global.nc.u16 	%rs1021, [%rd103+12];
	// begin inline asm
	{ add.bf16 %rs1017,%rs996,%rs721; }

	// end inline asm
	// begin inline asm
	{ sub.bf16 %rs1020,%rs1021,%rs1005; }

	// end inline asm
	// begin inline asm
	{ cvt.f32.bf16 %f337, %rs1020;}

	// end inline asm
	// begin inline asm
	{ cvt.f32.bf16 %f338, %rs1017;}

	// end inline asm
	abs.f32 	%f391, %f338;
	setp.ge.f32 	%p58, %f391, 0f7E800000;
	mul.f32 	%f392, %f338, 0f3E800000;
	selp.f32 	%f341, %f392, %f338, %p58;
	// begin inline asm
	{ div.approx.f32 %f339, %f337, %f341; }
	// end inline asm
	mul.f32 	%f393, %f339, 0f3E800000;
	selp.f32 	%f342, %f393, %f339, %p58;
	// begin inline asm
	{  cvt.rn.bf16.f32 %rs1025, %f342;}

	// end inline asm
	// begin inline asm
	{ add.bf16 %rs1026,%rs1005,%rs1025; }

	// end inline asm
	// begin inline asm
	{ sub.bf16 %rs1029,%rs1021,%rs1026; }

	// end inline asm
	// begin inline asm
	{ mul.bf16 %rs1032,%rs1020,%rs1029; }

	// end inline asm
	// begin inline asm
	{ add.bf16 %rs1035,%rs1014,%rs1032; }

	// end inline asm
	ld.global.nc.u16 	%rs1042, [%rd103+14];
	// begin inline asm
	{ add.bf16 %rs1834,%rs1017,%rs721; }

	// end inline asm
	// begin inline asm
	{ sub.bf16 %rs1041,%rs1042,%rs1026; }

	// end inline asm
	// begin inline asm
	{ cvt.f32.bf16 %f343, %rs1041;}

	// end inline asm
	// begin inline asm
	{ cvt.f32.bf16 %f344, %rs1834;}

	// end inline asm
	abs.f32 	%f394, %f344;
	setp.ge.f32 	%p59, %f394, 0f7E800000;
	mul.f32 	%f395, %f344, 0f3E800000;
	selp.f32 	%f347, %f395, %f344, %p59;
	// begin inline asm
	{ div.approx.f32 %f345, %f343, %f347; }
	// end inline asm
	mul.f32 	%f396, %f345, 0f3E800000;
	selp.f32 	%f348, %f396, %f345, %p59;
	// begin inline asm
	{  cvt.rn.bf16.f32 %rs1046, %f348;}

	// end inline asm
	// begin inline asm
	{ add.bf16 %rs1833,%rs1026,%rs1046; }

	// end inline asm
	// begin inline asm
	{ sub.bf16 %rs1050,%rs1042,%rs1833; }

	// end inline asm
	// begin inline asm
	{ mul.bf16 %rs1053,%rs1041,%rs1050; }

	// end inline asm
	// begin inline asm
	{ add.bf16 %rs1832,%rs1035,%rs1053; }

	// end inline asm
	add.s32 	%r232, %r232, 16;
	add.s32 	%r238, %r238, 16;
	add.s64 	%rd103, %rd103, 32;
	setp.eq.s32 	%p60, %r238, 0;
	@%p60 bra 	$L__BB2_13;
	bra.uni 	$L__BB2_12;
$L__BB2_13:
	setp.eq.s32 	%p61, %r31, 0;
	@%p61 bra 	$L__BB2_23;
	and.b32  	%r36, %r30, 7;
	setp.lt.u32 	%p62, %r31, 8;
	@%p62 bra 	$L__BB2_16;
	mul.wide.u32 	%rd52, %r232, 2;
	add.s64 	%rd53, %rd11, %rd52;
	ld.global.nc.u16 	%rs1064, [%rd53];
	// begin inline asm
	{ add.bf16 %rs1060,%rs1834,%rs721; }

	// end inline asm
	// begin inline asm
	{ sub.bf16 %rs1063,%rs1064,%rs1833; }

	// end inline asm
	// begin inline asm
	{ cvt.f32.bf16 %f397, %rs1063;}

	// end inline asm
	// begin inline asm
	{ cvt.f32.bf16 %f398, %rs1060;}

	// end inline asm
	abs.f32 	%f445, %f398;
	setp.ge.f32 	%p63, %f445, 0f7E800000;
	mul.f32 	%f446, %f398, 0f3E800000;
	selp.f32 	%f401, %f446, %f398, %p63;
	// begin inline asm
	{ div.approx.f32 %f399, %f397, %f401; }
	// end inline asm
	mul.f32 	%f447, %f399, 0f3E800000;
	selp.f32 	%f402, %f447, %f399, %p63;
	// begin inline asm
	{  cvt.rn.bf16.f32 %rs1068, %f402;}

	// end inline asm
	// begin inline asm
	{ add.bf16 %rs1069,%rs1833,%rs1068; }

	// end inline asm
	// begin inline asm
	{ sub.bf16 %rs1072,%rs1064,%rs1069; }

	// end inline asm
	// begin inline asm
	{ mul.bf16 %rs1075,%rs1063,%rs1072; }

	// end inline asm
	// begin inline asm
	{ add.bf16 %rs1078,%rs1832,%rs1075; }

	// end inline asm
	ld.global.nc.u16 	%rs1085, [%rd53+2];
	// begin inline asm
	{ add.bf16 %rs1081,%rs1060,%rs721; }

	// end inline asm
	// begin inline asm
	{ sub.bf16 %rs1084,%rs1085,%rs1069; }

	// end inline asm
	// begin inline asm
	{ cvt.f32.bf16 %f403, %rs1084;}

	// end inline asm
	// begin inline asm
	{ cvt.f32.bf16 %f404, %rs1081;}

	// end inline asm
	abs.f32 	%f448, %f404;
	setp.ge.f32 	%p64, %f448, 0f7E800000;
	mul.f32 	%f449, %f404, 0f3E800000;
	selp.f32 	%f407, %f449, %f404, %p64;
	// begin inline asm
	{ div.approx.f32 %f405, %f403, %f407; }
	// end inline asm
	mul.f32 	%f450, %f405, 0f3E800000;
	selp.f32 	%f408, %f450, %f405, %p64;
	// begin inline asm
	{  cvt.rn.bf16.f32 %rs1089, %f408;}

	// end inline asm
	// begin inline asm
	{ add.bf16 %rs1090,%rs1069,%rs1089; }

	// end inline asm
	// begin inline asm
	{ sub.bf16 %rs1093,%rs1085,%rs1090; }

	// end inline asm
	// begin inline asm
	{ mul.bf16 %rs1096,%rs1084,%rs1093; }

	// end inline asm
	// begin inline asm
	{ add.bf16 %rs1099,%rs1078,%rs1096; }

	// end inline asm
	ld.global.nc.u16 	%rs1106, [%rd53+4];
	// begin inline asm
	{ add.bf16 %rs1102,%rs1081,%rs721; }

	// end inline asm
	// begin inline asm
	{ sub.bf16 %rs1105,%rs1106,%rs1090; }

	// end inline asm
	// begin inline asm
	{ cvt.f32.bf16 %f409, %rs1105;}

	// end inline asm
	// begin inline asm
	{ cvt.f32.bf16 %f410, %rs1102;}

	// end inline asm
	abs.f32 	%f451, %f410;
	setp.ge.f32 	%p65, %f451, 0f7E800000;
	mul.f32 	%f452, %f410, 0f3E800000;
	selp.f32 	%f413, %f452, %f410, %p65;
	// begin inline asm
	{ div.approx.f32 %f411, %f409, %f413; }
	// end inline asm
	mul.f32 	%f453, %f411, 0f3E800000;
	selp.f32 	%f414, %f453, %f411, %p65;
	// begin inline asm
	{  cvt.rn.bf16.f32 %rs1110, %f414;}

	// end inline asm
	// begin inline asm
	{ add.bf16 %rs1111,%rs1090,%rs1110; }

	// end inline asm
	// begin inline asm
	{ sub.bf16 %rs1114,%rs1106,%rs1111; }

	// end inline asm
	// begin inline asm
	{ mul.bf16 %rs1117,%rs1105,%rs1114; }

	// end inline asm
	// begin inline asm
	{ add.bf16 %rs1120,%rs1099,%rs1117; }

	// end inline asm
	ld.global.nc.u16 	%rs1127, [%rd53+6];
	// begin inline asm
	{ add.bf16 %rs1123,%rs1102,%rs721; }

	// end inline asm
	// begin inline asm
	{ sub.bf16 %rs1126,%rs1127,%rs1111; }

	// end inline asm
	// begin inline asm
	{ cvt.f32.bf16 %f415, %rs1126;}

	// end inline asm
	// begin inline asm
	{ cvt.f32.bf16 %f416, %rs1123;}

	// end inline asm
	abs.f32 	%f454, %f416;
	setp.ge.f32 	%p66, %f454, 0f7E800000;
	mul.f32 	%f455, %f416, 0f3E800000;
	selp.f32 	%f419, %f455, %f416, %p66;
	// begin inline asm
	{ div.approx.f32 %f417, %f415, %f419; }
	// end inline asm
	mul.f32 	%f456, %f417, 0f3E800000;
	selp.f32 	%f420, %f456, %f417, %p66;
	// begin inline asm
	{  cvt.rn.bf16.f32 %rs1131, %f420;}

	// end inline asm
	// begin inline asm
	{ add.bf16 %rs1132,%rs1111,%rs1131; }

	// end inline asm
	// begin inline asm
	{ sub.bf16 %rs1135,%rs1127,%rs1132; }

	// end inline asm
	// begin inline asm
	{ mul.bf16 %rs1138,%rs1126,%rs1135; }

	// end inline asm
	// begin inline asm
	{ add.bf16 %rs1141,%rs1120,%rs1138; }

	// end inline asm
	ld.global.nc.u16 	%rs1148, [%rd53+8];
	// begin inline asm
	{ add.bf16 %rs1144,%rs1123,%rs721; }

	// end inline asm
	// begin inline asm
	{ sub.bf16 %rs1147,%rs1148,%rs1132; }

	// end inline asm
	// begin inline asm
	{ cvt.f32.bf16 %f421, %rs1147;}

	// end inline asm
	// begin inline asm
	{ cvt.f32.bf16 %f422, %rs1144;}

	// end inline asm
	abs.f32 	%f457, %f422;
	setp.ge.f32 	%p67, %f457, 0f7E800000;
	mul.f32 	%f458, %f422, 0f3E800000;
	selp.f32 	%f425, %f458, %f422, %p67;
	// begin inline asm
	{ div.approx.f32 %f423, %f421, %f425; }
	// end inline asm
	mul.f32 	%f459, %f423, 0f3E800000;
	selp.f32 	%f426, %f459, %f423, %p67;
	// begin inline asm
	{  cvt.rn.bf16.f32 %rs1152, %f426;}

	// end inline asm
	// begin inline asm
	{ add.bf16 %rs1153,%rs1132,%rs1152; }

	// end inline asm
	// begin inline asm
	{ sub.bf16 %rs1156,%rs1148,%rs1153; }

	// end inline asm
	// begin inline asm
	{ mul.bf16 %rs1159,%rs1147,%rs1156; }

	// end inline asm
	// begin inline asm
	{ add.bf16 %rs1162,%rs1141,%rs1159; }

	// end inline asm
	ld.global.nc.u16 	%rs1169, [%rd53+10];
	// begin inline asm
	{ add.bf16 %rs1165,%rs1144,%rs721; }

	// end inline asm
	// begin inline asm
	{ sub.bf16 %rs1168,%rs1169,%rs1153; }

	// end inline asm
	// begin inline asm
	{ cvt.f32.bf16 %f427, %rs1168;}

	// end inline asm
	// begin inline asm
	{ cvt.f32.bf16 %f428, %rs1165;}

	// end inline asm
	abs.f32 	%f460, %f428;
	setp.ge.f32 	%p68, %f460, 0f7E800000;
	mul.f32 	%f461, %f428, 0f3E800000;
	selp.f32 	%f431, %f461, %f428, %p68;
	// begin inline asm
	{ div.approx.f32 %f429, %f427, %f431; }
	// end inline asm
	mul.f32 	%f462, %f429, 0f3E800000;
	selp.f32 	%f432, %f462, %f429, %p68;
	// begin inline asm
	{  cvt.rn.bf16.f32 %rs1173, %f432;}

	// end inline asm
	// begin inline asm
	{ add.bf16 %rs1174,%rs1153,%rs1173; }

	// end inline asm
	// begin inline asm
	{ sub.bf16 %rs1177,%rs1169,%rs1174; }

	// end inline asm
	// begin inline asm
	{ mul.bf16 %rs1180,%rs1168,%rs1177; }

	// end inline asm
	// begin inline asm
	{ add.bf16 %rs1183,%rs1162,%rs1180; }

	// end inline asm
	ld.global.nc.u16 	%rs1190, [%rd53+12];
	// begin inline asm
	{ add.bf16 %rs1186,%rs1165,%rs721; }

	// end inline asm
	// begin inline asm
	{ sub.bf16 %rs1189,%rs1190,%rs1174; }

	// end inline asm
	// begin inline asm
	{ cvt.f32.bf16 %f433, %rs1189;}

	// end inline asm
	// begin inline asm
	{ cvt.f32.bf16 %f434, %rs1186;}

	// end inline asm
	abs.f32 	%f463, %f434;
	setp.ge.f32 	%p69, %f463, 0f7E800000;
	mul.f32 	%f464, %f434, 0f3E800000;
	selp.f32 	%f437, %f464, %f434, %p69;
	// begin inline asm
	{ div.approx.f32 %f435, %f433, %f437; }
	// end inline asm
	mul.f32 	%f465, %f435, 0f3E800000;
	selp.f32 	%f438, %f465, %f435, %p69;
	// begin inline asm
	{  cvt.rn.bf16.f32 %rs1194, %f438;}

	// end inline asm
	// begin inline asm
	{ add.bf16 %rs1195,%rs1174,%rs1194; }

	// end inline asm
	// begin inline asm
	{ sub.bf16 %rs1198,%rs1190,%rs1195; }

	// end inline asm
	// begin inline asm
	{ mul.bf16 %rs1201,%rs1189,%rs1198; }

	// end inline asm
	// begin inline asm
	{ add.bf16 %rs1204,%rs1183,%rs1201; }

	// end inline asm
	ld.global.nc.u16 	%rs1211, [%rd53+14];
	// begin inline asm
	{ add.bf16 %rs1834,%rs1186,%rs721; }

	// end inline asm
	// begin inline asm
	{ sub.bf16 %rs1210,%rs1211,%rs1195; }

	// end inline asm
	// begin inline asm
	{ cvt.f32.bf16 %f439, %rs1210;}

	// end inline asm
	// begin inline asm
	{ cvt.f32.bf16 %f440, %rs1834;}

	// end inline asm
	abs.f32 	%f466, %f440;
	setp.ge.f32 	%p70, %f466, 0f7E800000;
	mul.f32 	%f467, %f440, 0f3E800000;
	selp.f32 	%f443, %f467, %f440, %p70;
	// begin inline asm
	{ div.approx.f32 %f441, %f439, %f443; }
	// end inline asm
	mul.f32 	%f468, %f441, 0f3E800000;
	selp.f32 	%f444, %f468, %f441, %p70;
	// begin inline asm
	{  cvt.rn.bf16.f32 %rs1215, %f444;}

	// end inline asm
	// begin inline asm
	{ add.bf16 %rs1833,%rs1195,%rs1215; }

	// end inline asm
	// begin inline asm
	{ sub.bf16 %rs1219,%rs1211,%rs1833; }

	// end inline asm
	// begin inline asm
	{ mul.bf16 %rs1222,%rs1210,%rs1219; }

	// end inline asm
	// begin inline asm
	{ add.bf16 %rs1832,%rs1204,%rs1222; }

	// end inline asm
	add.s32 	%r232, %r232, 8;
$L__BB2_16:
	setp.eq.s32 	%p71, %r36, 0;
	@%p71 bra 	$L__BB2_23;
	and.b32  	%r39, %r30, 3;
	setp.lt.u32 	%p72, %r36, 4;
	@%p72 bra 	$L__BB2_19;
	mul.wide.u32 	%rd54, %r232, 2;
	add.s64 	%rd55, %rd11, %rd54;
	ld.global.nc.u16 	%rs1233, [%rd55];
	// begin inline asm
	{ add.bf16 %rs1229,%rs1834,%rs721; }

	// end inline asm
	// begin inline asm
	{ sub.bf16 %rs1232,%rs1233,%rs1833; }

	// end inline asm
	// begin inline asm
	{ cvt.f32.bf16 %f469, %rs1232;}

	// end inline asm
	// begin inline asm
	{ cvt.f32.bf16 %f470, %rs1229;}

	// end inline asm
	abs.f32 	%f493, %f470;
	setp.ge.f32 	%p73, %f493, 0f7E800000;
	mul.f32 	%f494, %f470, 0f3E800000;
	selp.f32 	%f473, %f494, %f470, %p73;
	// begin inline asm
	{ div.approx.f32 %f471, %f469, %f473; }
	// end inline asm
	mul.f32 	%f495, %f471, 0f3E800000;
	selp.f32 	%f474, %f495, %f471, %p73;
	// begin inline asm
	{  cvt.rn.bf16.f32 %rs1237, %f474;}

	// end inline asm
	// begin inline asm
	{ add.bf16 %rs1238,%rs1833,%rs1237; }

	// end inline asm
	// begin inline asm
	{ sub.bf16 %rs1241,%rs1233,%rs1238; }

	// end inline asm
	// begin inline asm
	{ mul.bf16 %rs1244,%rs1232,%rs1241; }

	// end inline asm
	// begin inline asm
	{ add.bf16 %rs1247,%rs1832,%rs1244; }

	// end inline asm
	ld.global.nc.u16 	%rs1254, [%rd55+2];
	// begin inline asm
	{ add.bf16 %rs1250,%rs1229,%rs721; }

	// end inline asm
	// begin inline asm
	{ sub.bf16 %rs1253,%rs1254,%rs1238; }

	// end inline asm
	// begin inline asm
	{ cvt.f32.bf16 %f475, %rs1253;}

	// end inline asm
	// begin inline asm
	{ cvt.f32.bf16 %f476, %rs1250;}

	// end inline asm
	abs.f32 	%f496, %f476;
	setp.ge.f32 	%p74, %f496, 0f7E800000;
	mul.f32 	%f497, %f476, 0f3E800000;
	selp.f32 	%f479, %f497, %f476, %p74;
	// begin inline asm
	{ div.approx.f32 %f477, %f475, %f479; }
	// end inline asm
	mul.f32 	%f498, %f477, 0f3E800000;
	selp.f32 	%f480, %f498, %f477, %p74;
	// begin inline asm
	{  cvt.rn.bf16.f32 %rs1258, %f480;}

	// end inline asm
	// begin inline asm
	{ add.bf16 %rs1259,%rs1238,%rs1258; }

	// end inline asm
	// begin inline asm
	{ sub.bf16 %rs1262,%rs1254,%rs1259; }

	// end inline asm
	// begin inline asm
	{ mul.bf16 %rs1265,%rs1253,%rs1262; }

	// end inline asm
	// begin inline asm
	{ add.bf16 %rs1268,%rs1247,%rs1265; }

	// end inline asm
	ld.global.nc.u16 	%rs1275, [%rd55+4];
	// begin inline asm
	{ add.bf16 %rs1271,%rs1250,%rs721; }

	// end inline asm
	// begin inline asm
	{ sub.bf16 %rs1274,%rs1275,%rs1259; }

	// end inline asm
	// begin inline asm
	{ cvt.f32.bf16 %f481, %rs1274;}

	// end inline asm
	// begin inline asm
	{ cvt.f32.bf16 %f482, %rs1271;}

	// end inline asm
	abs.f32 	%f499, %f482;
	setp.ge.f32 	%p75, %f499, 0f7E800000;
	mul.f32 	%f500, %f482, 0f3E800000;
	selp.f32 	%f485, %f500, %f482, %p75;
	// begin inline asm
	{ div.approx.f32 %f483, %f481, %f485; }
	// end inline asm
	mul.f32 	%f501, %f483, 0f3E800000;
	selp.f32 	%f486, %f501, %f483, %p75;
	// begin inline asm
	{  cvt.rn.bf16.f32 %rs1279, %f486;}

	// end inline asm
	// begin inline asm
	{ add.bf16 %rs1280,%rs1259,%rs1279; }

	// end inline asm
	// begin inline asm
	{ sub.bf16 %rs1283,%rs1275,%rs1280; }

	// end inline asm
	// begin inline asm
	{ mul.bf16 %rs1286,%rs1274,%rs1283; }

	// end inline asm
	// begin inline asm
	{ add.bf16 %rs1289,%rs1268,%rs1286; }

	// end inline asm
	ld.global.nc.u16 	%rs1296, [%rd55+6];
	// begin inline asm
	{ add.bf16 %rs1834,%rs1271,%rs721; }

	// end inline asm
	// begin inline asm
	{ sub.bf16 %rs1295,%rs1296,%rs1280; }

	// end inline asm
	// begin inline asm
	{ cvt.f32.bf16 %f487, %rs1295;}

	// end inline asm
	// begin inline asm
	{ cvt.f32.bf16 %f488, %rs1834;}

	// end inline asm
	abs.f32 	%f502, %f488;
	setp.ge.f32 	%p76, %f502, 0f7E800000;
	mul.f32 	%f503, %f488, 0f3E800000;
	selp.f32 	%f491, %f503, %f488, %p76;
	// begin inline asm
	{ div.approx.f32 %f489, %f487, %f491; }
	// end inline asm
	mul.f32 	%f504, %f489, 0f3E800000;
	selp.f32 	%f492, %f504, %f489, %p76;
	// begin inline asm
	{  cvt.rn.bf16.f32 %rs1300, %f492;}

	// end inline asm
	// begin inline asm
	{ add.bf16 %rs1833,%rs1280,%rs1300; }

	// end inline asm
	// begin inline asm
	{ sub.bf16 %rs1304,%rs1296,%rs1833; }

	// end inline asm
	// begin inline asm
	{ mul.bf16 %rs1307,%rs1295,%rs1304; }

	// end inline asm
	// begin inline asm
	{ add.bf16 %rs1832,%rs1289,%rs1307; }

	// end inline asm
	add.s32 	%r232, %r232, 4;
$L__BB2_19:
	setp.eq.s32 	%p77, %r39, 0;
	@%p77 bra 	$L__BB2_23;
	mul.wide.u32 	%rd56, %r232, 2;
	add.s64 	%rd15, %rd11, %rd56;
	ld.global.nc.u16 	%rs1317, [%rd15];
	// begin inline asm
	{ add.bf16 %rs1834,%rs1834,%rs721; }

	// end inline asm
	// begin inline asm
	{ sub.bf16 %rs1316,%rs1317,%rs1833; }

	// end inline asm
	// begin inline asm
	{ cvt.f32.bf16 %f505, %rs1316;}

	// end inline asm
	// begin inline asm
	{ cvt.f32.bf16 %f506, %rs1834;}

	// end inline asm
	abs.f32 	%f511, %f506;
	setp.ge.f32 	%p78, %f511, 0f7E800000;
	mul.f32 	%f512, %f506, 0f3E800000;
	selp.f32 	%f509, %f512, %f506, %p78;
	// begin inline asm
	{ div.approx.f32 %f507, %f505, %f509; }
	// end inline asm
	mul.f32 	%f513, %f507, 0f3E800000;
	selp.f32 	%f510, %f513, %f507, %p78;
	// begin inline asm
	{  cvt.rn.bf16.f32 %rs1321, %f510;}

	// end inline asm
	// begin inline asm
	{ add.bf16 %rs1833,%rs1833,%rs1321; }

	// end inline asm
	// begin inline asm
	{ sub.bf16 %rs1325,%rs1317,%rs1833; }

	// end inline asm
	// begin inline asm
	{ mul.bf16 %rs1328,%rs1316,%rs1325; }

	// end inline asm
	// begin inline asm
	{ add.bf16 %rs1832,%rs1832,%rs1328; }

	// end inline asm
	setp.eq.s32 	%p79, %r39, 1;
	@%p79 bra 	$L__BB2_23;
	ld.global.nc.u16 	%rs1338, [%rd15+2];
	// begin inline asm
	{ add.bf16 %rs1834,%rs1834,%rs721; }

	// end inline asm
	// begin inline asm
	{ sub.bf16 %rs1337,%rs1338,%rs1833; }

	// end inline asm
	// begin inline asm
	{ cvt.f32.bf16 %f514, %rs1337;}

	// end inline asm
	// begin inline asm
	{ cvt.f32.bf16 %f515, %rs1834;}

	// end inline asm
	abs.f32 	%f520, %f515;
	setp.ge.f32 	%p80, %f520, 0f7E800000;
	mul.f32 	%f521, %f515, 0f3E800000;
	selp.f32 	%f518, %f521, %f515, %p80;
	// begin inline asm
	{ div.approx.f32 %f516, %f514, %f518; }
	// end inline asm
	mul.f32 	%f522, %f516, 0f3E800000;
	selp.f32 	%f519, %f522, %f516, %p80;
	// begin inline asm
	{  cvt.rn.bf16.f32 %rs1342, %f519;}

	// end inline asm
	// begin inline asm
	{ add.bf16 %rs1833,%rs1833,%rs1342; }

	// end inline asm
	// begin inline asm
	{ sub.bf16 %rs1346,%rs1338,%rs1833; }

	// end inline asm
	// begin inline asm
	{ mul.bf16 %rs1349,%rs1337,%rs1346; }

	// end inline asm
	// begin inline asm
	{ add.bf16 %rs1832,%rs1832,%rs1349; }

	// end inline asm
	setp.eq.s32 	%p81, %r39, 2;
	@%p81 bra 	$L__BB2_23;
	ld.global.nc.u16 	%rs1359, [%rd15+4];
	// begin inline asm
	{ add.bf16 %rs1834,%rs1834,%rs721; }

	// end inline asm
	// begin inline asm
	{ sub.bf16 %rs1358,%rs1359,%rs1833; }

	// end inline asm
	// begin inline asm
	{ cvt.f32.bf16 %f523, %rs1358;}

	// end inline asm
	// begin inline asm
	{ cvt.f32.bf16 %f524, %rs1834;}

	// end inline asm
	abs.f32 	%f529, %f524;
	setp.ge.f32 	%p82, %f529, 0f7E800000;
	mul.f32 	%f530, %f524, 0f3E800000;
	selp.f32 	%f527, %f530, %f524, %p82;
	// begin inline asm
	{ div.approx.f32 %f525, %f523, %f527; }
	// end inline asm
	mul.f32 	%f531, %f525, 0f3E800000;
	selp.f32 	%f528, %f531, %f525, %p82;
	// begin inline asm
	{  cvt.rn.bf16.f32 %rs1363, %f528;}

	// end inline asm
	// begin inline asm
	{ add.bf16 %rs1833,%rs1833,%rs1363; }

	// end inline asm
	// begin inline asm
	{ sub.bf16 %rs1367,%rs1359,%rs1833; }

	// end inline asm
	// begin inline asm
	{ mul.bf16 %rs1370,%rs1358,%rs1367; }

	// end inline asm
	// begin inline asm
	{ add.bf16 %rs1832,%rs1832,%rs1370; }

	// end inline asm
$L__BB2_23:
	// begin inline asm
	{mov.u32 %r87, WARP_SZ;
}
	// end inline asm
	shl.b32 	%r109, %r87, 8;
	add.s32 	%r106, %r109, -8161;
	// begin inline asm
	{  mov.b32 %r88, {%rs1833,%rs1833};}

	// end inline asm
	add.s32 	%r110, %r3, 1;
	and.b32  	%r105, %r110, 31;
	mov.b32 	%r107, -1;
	// begin inline asm
	{shfl.sync.idx.b32 %r89,%r88,%r105,%r106,%r107;
}
	// end inline asm
	// begin inline asm
	{.reg .b16 low,high;
 mov.b32 {low,high}, %r89;
 mov.b16 %rs1378, low;}
	// end inline asm
	// begin inline asm
	{  mov.b32 %r95, {%rs1834,%rs1834};}

	// end inline asm
	// begin inline asm
	{shfl.sync.idx.b32 %r96,%r95,%r105,%r106,%r107;
}
	// end inline asm
	// begin inline asm
	{.reg .b16 low,high;
 mov.b32 {low,high}, %r96;
 mov.b16 %rs1381, low;}
	// end inline asm
	// begin inline asm
	{  mov.b32 %r102, {%rs1832,%rs1832};}

	// end inline asm
	// begin inline asm
	{shfl.sync.idx.b32 %r103,%r102,%r105,%r106,%r107;
}
	// end inline asm
	// begin inline asm
	{.reg .b16 low,high;
 mov.b32 {low,high}, %r103;
 mov.b16 %rs1384, low;}
	// end inline asm
	// begin inline asm
	{ sub.bf16 %rs1385,%rs1378,%rs1833; }

	// end inline asm
	// begin inline asm
	{ add.bf16 %rs1388,%rs1834,%rs1381; }

	// end inline asm
	// begin inline asm
	{ .reg .pred __$temp3;
  setp.gt.bf16  __$temp3, %rs1388, %rs130;
  selp.u16 %rs1391, 1, 0, __$temp3;}
	// end inline asm
	setp.eq.s16 	%p83, %rs1391, 0;
	mov.u16 	%rs1838, %rs130;
	mov.u16 	%rs1839, %rs130;
	@%p83 bra 	$L__BB2_25;
	// begin inline asm
	{ cvt.f32.bf16 %f532, %rs1834;}

	// end inline asm
	// begin inline asm
	{ cvt.f32.bf16 %f533, %rs1388;}

	// end inline asm
	abs.f32 	%f543, %f533;
	setp.ge.f32 	%p84, %f543, 0f7E800000;
	mul.f32 	%f544, %f533, 0f3E800000;
	selp.f32 	%f541, %f544, %f533, %p84;
	// begin inline asm
	{ div.approx.f32 %f534, %f532, %f541; }
	// end inline asm
	mul.f32 	%f545, %f534, 0f3E800000;
	selp.f32 	%f537, %f545, %f534, %p84;
	// begin inline asm
	{  cvt.rn.bf16.f32 %rs1396, %f537;}

	// end inline asm
	// begin inline asm
	{ cvt.f32.bf16 %f538, %rs1381;}

	// end inline asm
	// begin inline asm
	{ div.approx.f32 %f539, %f538, %f541; }
	// end inline asm
	mul.f32 	%f546, %f539, 0f3E800000;
	selp.f32 	%f542, %f546, %f539, %p84;
	// begin inline asm
	{  cvt.rn.bf16.f32 %rs1398, %f542;}

	// end inline asm
	// begin inline asm
	{ mul.bf16 %rs1399,%rs1396,%rs1833; }

	// end inline asm
	// begin inline asm
	{ mul.bf16 %rs1402,%rs1398,%rs1378; }

	// end inline asm
	// begin inline asm
	{ add.bf16 %rs1838,%rs1399,%rs1402; }

	// end inline asm
	// begin inline asm
	{ add.bf16 %rs1408,%rs1832,%rs1384; }

	// end inline asm
	// begin inline asm
	{ mul.bf16 %rs1411,%rs1385,%rs1385; }

	// end inline asm
	// begin inline asm
	{ mul.bf16 %rs1414,%rs1411,%rs1396; }

	// end inline asm
	// begin inline asm
	{ mul.bf16 %rs1417,%rs1414,%rs1398; }

	// end inline asm
	// begin inline asm
	{ mul.bf16 %rs1420,%rs1417,%rs1388; }

	// end inline asm
	// begin inline asm
	{ add.bf16 %rs1839,%rs1408,%rs1420; }

	// end inline asm
$L__BB2_25:
	// begin inline asm
	{  mov.b32 %r111, {%rs1838,%rs1838};}

	// end inline asm
	add.s32 	%r132, %r3, 2;
	and.b32  	%r128, %r132, 31;
	mov.b32 	%r130, -1;
	// begin inline asm
	{shfl.sync.idx.b32 %r112,%r111,%r128,%r106,%r130;
}
	// end inline asm
	// begin inline asm
	{.reg .b16 low,high;
 mov.b32 {low,high}, %r112;
 mov.b16 %rs1428, low;}
	// end inline asm
	// begin inline asm
	{  mov.b32 %r118, {%rs1388,%rs1388};}

	// end inline asm
	// begin inline asm
	{shfl.sync.idx.b32 %r119,%r118,%r128,%r106,%r130;
}
	// end inline asm
	// begin inline asm
	{.reg .b16 low,high;
 mov.b32 {low,high}, %r119;
 mov.b16 %rs1431, low;}
	// end inline asm
	// begin inline asm
	{  mov.b32 %r125, {%rs1839,%rs1839};}

	// end inline asm
	// begin inline asm
	{shfl.sync.idx.b32 %r126,%r125,%r128,%r106,%r130;
}
	// end inline asm
	// begin inline asm
	{.reg .b16 low,high;
 mov.b32 {low,high}, %r126;
 mov.b16 %rs1434, low;}
	// end inline asm
	// begin inline asm
	{ sub.bf16 %rs1435,%rs1428,%rs1838; }

	// end inline asm
	// begin inline asm
	{ add.bf16 %rs1438,%rs1388,%rs1431; }

	// end inline asm
	// begin inline asm
	{ .reg .pred __$temp3;
  setp.gt.bf16  __$temp3, %rs1438, %rs130;
  selp.u16 %rs1441, 1, 0, __$temp3;}
	// end inline asm
	setp.eq.s16 	%p85, %rs1441, 0;
	mov.u16 	%rs1840, %rs130;
	mov.u16 	%rs1841, %rs130;
	@%p85 bra 	$L__BB2_27;
	// begin inline asm
	{ cvt.f32.bf16 %f547, %rs1388;}

	// end inline asm
	// begin inline asm
	{ cvt.f32.bf16 %f548, %rs1438;}

	// end inline asm
	abs.f32 	%f558, %f548;
	setp.ge.f32 	%p86, %f558, 0f7E800000;
	mul.f32 	%f559, %f548, 0f3E800000;
	selp.f32 	%f556, %f559, %f548, %p86;
	// begin inline asm
	{ div.approx.f32 %f549, %f547, %f556; }
	// end inline asm
	mul.f32 	%f560, %f549, 0f3E800000;
	selp.f32 	%f552, %f560, %f549, %p86;
	// begin inline asm
	{  cvt.rn.bf16.f32 %rs1446, %f552;}

	// end inline asm
	// begin inline asm
	{ cvt.f32.bf16 %f553, %rs1431;}

	// end inline asm
	// begin inline asm
	{ div.approx.f32 %f554, %f553, %f556; }
	// end inline asm
	mul.f32 	%f561, %f554, 0f3E800000;
	selp.f32 	%f557, %f561, %f554, %p86;
	// begin inline asm
	{  cvt.rn.bf16.f32 %rs1448, %f557;}

	// end inline asm
	// begin inline asm
	{ mul.bf16 %rs1449,%rs1446,%rs1838; }

	// end inline asm
	// begin inline asm
	{ mul.bf16 %rs1452,%rs1448,%rs1428; }

	// end inline asm
	// begin inline asm
	{ add.bf16 %rs1840,%rs1449,%rs1452; }

	// end inline asm
	// begin inline asm
	{ add.bf16 %rs1458,%rs1839,%rs1434; }

	// end inline asm
	// begin inline asm
	{ mul.bf16 %rs1461,%rs1435,%rs1435; }

	// end inline asm
	// begin inline asm
	{ mul.bf16 %rs1464,%rs1461,%rs1446; }

	// end inline asm
	// begin inline asm
	{ mul.bf16 %rs1467,%rs1464,%rs1448; }

	// end inline asm
	// begin inline asm
	{ mul.bf16 %rs1470,%rs1467,%rs1438; }

	// end inline asm
	// begin inline asm
	{ add.bf16 %rs1841,%rs1458,%rs1470; }

	// end inline asm
$L__BB2_27:
	// begin inline asm
	{  mov.b32 %r133, {%rs1840,%rs1840};}

	// end inline asm
	add.s32 	%r154, %r3, 4;
	and.b32  	%r150, %r154, 31;
	mov.b32 	%r152, -1;
	// begin inline asm
	{shfl.sync.idx.b32 %r134,%r133,%r150,%r106,%r152;
}
	// end inline asm
	// begin inline asm
	{.reg .b16 low,high;
 mov.b32 {low,high}, %r134;
 mov.b16 %rs1478, low;}
	// end inline asm
	// begin inline asm
	{  mov.b32 %r140, {%rs1438,%rs1438};}

	// end inline asm
	// begin inline asm
	{shfl.sync.idx.b32 %r141,%r140,%r150,%r106,%r152;
}
	// end inline asm
	// begin inline asm
	{.reg .b16 low,high;
 mov.b32 {low,high}, %r141;
 mov.b16 %rs1481, low;}
	// end inline asm
	// begin inline asm
	{  mov.b32 %r147, {%rs1841,%rs1841};}

	// end inline asm
	// begin inline asm
	{shfl.sync.idx.b32 %r148,%r147,%r150,%r106,%r152;
}
	// end inline asm
	// begin inline asm
	{.reg .b16 low,high;
 mov.b32 {low,high}, %r148;
 mov.b16 %rs1484, low;}
	// end inline asm
	// begin inline asm
	{ sub.bf16 %rs1485,%rs1478,%rs1840; }

	// end inline asm
	// begin inline asm
	{ add.bf16 %rs1488,%rs1438,%rs1481; }

	// end inline asm
	// begin inline asm
	{ .reg .pred __$temp3;
  setp.gt.bf16  __$temp3, %rs1488, %rs130;
  selp.u16 %rs1491, 1, 0, __$temp3;}
	// end inline asm
	setp.eq.s16 	%p87, %rs1491, 0;
	mov.u16 	%rs1842, %rs130;
	mov.u16 	%rs1843, %rs130;
	@%p87 bra 	$L__BB2_29;
	// begin inline asm
	{ cvt.f32.bf16 %f562, %rs1438;}

	// end inline asm
	// begin inline asm
	{ cvt.f32.bf16 %f563, %rs1488;}

	// end inline asm
	abs.f32 	%f573, %f563;
	setp.ge.f32 	%p88, %f573, 0f7E800000;
	mul.f32 	%f574, %f563, 0f3E800000;
	selp.f32 	%f571, %f574, %f563, %p88;
	// begin inline asm
	{ div.approx.f32 %f564, %f562, %f571; }
	// end inline asm
	mul.f32 	%f575, %f564, 0f3E800000;
	selp.f32 	%f567, %f575, %f564, %p88;
	// begin inline asm
	{  cvt.rn.bf16.f32 %rs1496, %f567;}

	// end inline asm
	// begin inline asm
	{ cvt.f32.bf16 %f568, %rs1481;}

	// end inline asm
	// begin inline asm
	{ div.approx.f32 %f569, %f568, %f571; }
	// end inline asm
	mul.f32 	%f576, %f569, 0f3E800000;
	selp.f32 	%f572, %f576, %f569, %p88;
	// begin inline asm
	{  cvt.rn.bf16.f32 %rs1498, %f572;}

	// end inline asm
	// begin inline asm
	{ mul.bf16 %rs1499,%rs1496,%rs1840; }

	// end inline asm
	// begin inline asm
	{ mul.bf16 %rs1502,%rs1498,%rs1478; }

	// end inline asm
	// begin inline asm
	{ add.bf16 %rs1842,%rs1499,%rs1502; }

	// end inline asm
	// begin inline asm
	{ add.bf16 %rs1508,%rs1841,%rs1484; }

	// end inline asm
	// begin inline asm
	{ mul.bf16 %rs1511,%rs1485,%rs1485; }

	// end inline asm
	// begin inline asm
	{ mul.bf16 %rs1514,%rs1511,%rs1496; }

	// end inline asm
	// begin inline asm
	{ mul.bf16 %rs1517,%rs1514,%rs1498; }

	// end inline asm
	// begin inline asm
	{ mul.bf16 %rs1520,%rs1517,%rs1488; }

	// end inline asm
	// begin inline asm
	{ add.bf16 %rs1843,%rs1508,%rs1520; }

	// end inline asm
$L__BB2_29:
	// begin inline asm
	{  mov.b32 %r155, {%rs1842,%rs1842};}

	// end inline asm
	add.s32 	%r176, %r3, 8;
	and.b32  	%r172, %r176, 31;
	mov.b32 	%r174, -1;
	// begin inline asm
	{shfl.sync.idx.b32 %r156,%r155,%r172,%r106,%r174;
}
	// end inline asm
	// begin inline asm
	{.reg .b16 low,high;
 mov.b32 {low,high}, %r156;
 mov.b16 %rs1528, low;}
	// end inline asm
	// begin inline asm
	{  mov.b32 %r162, {%rs1488,%rs1488};}

	// end inline asm
	// begin inline asm
	{shfl.sync.idx.b32 %r163,%r162,%r172,%r106,%r174;
}
	// end inline asm
	// begin inline asm
	{.reg .b16 low,high;
 mov.b32 {low,high}, %r163;
 mov.b16 %rs1531, low;}
	// end inline asm
	// begin inline asm
	{  mov.b32 %r169, {%rs1843,%rs1843};}

	// end inline asm
	// begin inline asm
	{shfl.sync.idx.b32 %r170,%r169,%r172,%r106,%r174;
}
	// end inline asm
	// begin inline asm
	{.reg .b16 low,high;
 mov.b32 {low,high}, %r170;
 mov.b16 %rs1534, low;}
	// end inline asm
	// begin inline asm
	{ sub.bf16 %rs1535,%rs1528,%rs1842; }

	// end inline asm
	// begin inline asm
	{ add.bf16 %rs1538,%rs1488,%rs1531; }

	// end inline asm
	// begin inline asm
	{ .reg .pred __$temp3;
  setp.gt.bf16  __$temp3, %rs1538, %rs130;
  selp.u16 %rs1541, 1, 0, __$temp3;}
	// end inline asm
	setp.eq.s16 	%p89, %rs1541, 0;
	mov.u16 	%rs1844, %rs130;
	mov.u16 	%rs1845, %rs130;
	@%p89 bra 	$L__BB2_31;
	// begin inline asm
	{ cvt.f32.bf16 %f577, %rs1488;}

	// end inline asm
	// begin inline asm
	{ cvt.f32.bf16 %f578, %rs1538;}

	// end inline asm
	abs.f32 	%f588, %f578;
	setp.ge.f32 	%p90, %f588, 0f7E800000;
	mul.f32 	%f589, %f578, 0f3E800000;
	selp.f32 	%f586, %f589, %f578, %p90;
	// begin inline asm
	{ div.approx.f32 %f579, %f577, %f586; }
	// end inline asm
	mul.f32 	%f590, %f579, 0f3E800000;
	selp.f32 	%f582, %f590, %f579, %p90;
	// begin inline asm
	{  cvt.rn.bf16.f32 %rs1546, %f582;}

	// end inline asm
	// begin inline asm
	{ cvt.f32.bf16 %f583, %rs1531;}

	// end inline asm
	// begin inline asm
	{ div.approx.f32 %f584, %f583, %f586; }
	// end inline asm
	mul.f32 	%f591, %f584, 0f3E800000;
	selp.f32 	%f587, %f591, %f584, %p90;
	// begin inline asm
	{  cvt.rn.bf16.f32 %rs1548, %f587;}

	// end inline asm
	// begin inline asm
	{ mul.bf16 %rs1549,%rs1546,%rs1842; }

	// end inline asm
	// begin inline asm
	{ mul.bf16 %rs1552,%rs1548,%rs1528; }

	// end inline asm
	// begin inline asm
	{ add.bf16 %rs1844,%rs1549,%rs1552; }

	// end inline asm
	// begin inline asm
	{ add.bf16 %rs1558,%rs1843,%rs1534; }

	// end inline asm
	// begin inline asm
	{ mul.bf16 %rs1561,%rs1535,%rs1535; }

	// end inline asm
	// begin inline asm
	{ mul.bf16 %rs1564,%rs1561,%rs1546; }

	// end inline asm
	// begin inline asm
	{ mul.bf16 %rs1567,%rs1564,%rs1548; }

	// end inline asm
	// begin inline asm
	{ mul.bf16 %rs1570,%rs1567,%rs1538; }

	// end inline asm
	// begin inline asm
	{ add.bf16 %rs1845,%rs1558,%rs1570; }

	// end inline asm
$L__BB2_31:
	// begin inline asm
	{  mov.b32 %r177, {%rs1844,%rs1844};}

	// end inline asm
	and.b32  	%r198, %r3, 31;
	xor.b32  	%r194, %r198, 16;
	mov.b32 	%r196, -1;
	// begin inline asm
	{shfl.sync.idx.b32 %r178,%r177,%r194,%r106,%r196;
}
	// end inline asm
	// begin inline asm
	{.reg .b16 low,high;
 mov.b32 {low,high}, %r178;
 mov.b16 %rs1578, low;}
	// end inline asm
	// begin inline asm
	{  mov.b32 %r184, {%rs1538,%rs1538};}

	// end inline asm
	// begin inline asm
	{shfl.sync.idx.b32 %r185,%r184,%r194,%r106,%r196;
}
	// end inline asm
	// begin inline asm
	{.reg .b16 low,high;
 mov.b32 {low,high}, %r185;
 mov.b16 %rs1581, low;}
	// end inline asm
	// begin inline asm
	{  mov.b32 %r191, {%rs1845,%rs1845};}

	// end inline asm
	// begin inline asm
	{shfl.sync.idx.b32 %r192,%r191,%r194,%r106,%r196;
}
	// end inline asm
	// begin inline asm
	{.reg .b16 low,high;
 mov.b32 {low,high}, %r192;
 mov.b16 %rs1584, low;}
	// end inline asm
	// begin inline asm
	{ sub.bf16 %rs1585,%rs1578,%rs1844; }

	// end inline asm
	// begin inline asm
	{ add.bf16 %rs1848,%rs1538,%rs1581; }

	// end inline asm
	// begin inline asm
	{ .reg .pred __$temp3;
  setp.gt.bf16  __$temp3, %rs1848, %rs130;
  selp.u16 %rs1591, 1, 0, __$temp3;}
	// end inline asm
	setp.eq.s16 	%p91, %rs1591, 0;
	mov.u16 	%rs1852, %rs130;
	mov.u16 	%rs1851, %rs130;
	@%p91 bra 	$L__BB2_33;
	// begin inline asm
	{ cvt.f32.bf16 %f592, %rs1538;}

	// end inline asm
	// begin inline asm
	{ cvt.f32.bf16 %f593, %rs1848;}

	// end inline asm
	abs.f32 	%f603, %f593;
	setp.ge.f32 	%p92, %f603, 0f7E800000;
	mul.f32 	%f604, %f593, 0f3E800000;
	selp.f32 	%f601, %f604, %f593, %p92;
	// begin inline asm
	{ div.approx.f32 %f594, %f592, %f601; }
	// end inline asm
	mul.f32 	%f605, %f594, 0f3E800000;
	selp.f32 	%f597, %f605, %f594, %p92;
	// begin inline asm
	{  cvt.rn.bf16.f32 %rs1596, %f597;}

	// end inline asm
	// begin inline asm
	{ cvt.f32.bf16 %f598, %rs1581;}

	// end inline asm
	// begin inline asm
	{ div.approx.f32 %f599, %f598, %f601; }
	// end inline asm
	mul.f32 	%f606, %f599, 0f3E800000;
	selp.f32 	%f602, %f606, %f599, %p92;
	// begin inline asm
	{  cvt.rn.bf16.f32 %rs1598, %f602;}

	// end inline asm
	// begin inline asm
	{ mul.bf16 %rs1599,%rs1596,%rs1844; }

	// end inline asm
	// begin inline asm
	{ mul.bf16 %rs1602,%rs1598,%rs1578; }

	// end inline asm
	// begin inline asm
	{ add.bf16 %rs1852,%rs1599,%rs1602; }

	// end inline asm
	// begin inline asm
	{ add.bf16 %rs1608,%rs1845,%rs1584; }

	// end inline asm
	// begin inline asm
	{ mul.bf16 %rs1611,%rs1585,%rs1585; }

	// end inline asm
	// begin inline asm
	{ mul.bf16 %rs1614,%rs1611,%rs1596; }

	// end inline asm
	// begin inline asm
	{ mul.bf16 %rs1617,%rs1614,%rs1598; }

	// end inline asm
	// begin inline asm
	{ mul.bf16 %rs1620,%rs1617,%rs1848; }

	// end inline asm
	// begin inline asm
	{ add.bf16 %rs1851,%rs1608,%rs1620; }

	// end inline asm
$L__BB2_33:
	setp.lt.u32 	%p93, %r2, 2;
	@%p93 bra 	$L__BB2_44;
	mov.u32 	%r240, %r2;
$L__BB2_35:
	mov.u16 	%rs117, %rs1851;
	mov.u16 	%rs116, %rs1852;
	mov.u16 	%rs115, %rs1848;
	mov.u32 	%r47, %r240;
	setp.ne.s32 	%p95, %r3, 0;
	shr.u32 	%r240, %r47, 1;
	setp.lt.u32 	%p96, %r4, %r240;
	or.pred  	%p97, %p95, %p96;
	and.b32  	%r214, %r47, 2046;
	setp.ge.u32 	%p98, %r4, %r214;
	or.pred  	%p99, %p97, %p98;
	@%p99 bra 	$L__BB2_37;
	sub.s32 	%r215, %r4, %r240;
	shl.b32 	%r216, %r215, 2;
	mov.u32 	%r217, s_bf;
	add.s32 	%r218, %r217, %r216;
	mov.b32 	%r219, {%rs116, %rs117};
	st.shared.u32 	[%r218], %r219;
	shl.b32 	%r220, %r215, 1;
	add.s32 	%r221, %r9, %r220;
	st.shared.u16 	[%r221], %rs115;
$L__BB2_37:
	bar.sync 	0;
	setp.ge.u32 	%p101, %r4, %r240;
	or.pred  	%p102, %p95, %p101;
	mov.u16 	%rs1851, %rs117;
	mov.u16 	%rs1852, %rs116;
	mov.u16 	%rs1848, %rs115;
	@%p102 bra 	$L__BB2_40;
	ld.shared.u16 	%rs118, [%r10];
	ld.shared.u16 	%rs119, [%r11];
	// begin inline asm
	{ sub.bf16 %rs1635,%rs118,%rs116; }

	// end inline asm
	// begin inline asm
	{ add.bf16 %rs1848,%rs115,%rs119; }

	// end inline asm
	// begin inline asm
	{ .reg .pred __$temp3;
  setp.gt.bf16  __$temp3, %rs1848, %rs130;
  selp.u16 %rs1641, 1, 0, __$temp3;}
	// end inline asm
	setp.eq.s16 	%p103, %rs1641, 0;
	mov.u16 	%rs1851, %rs130;
	mov.u16 	%rs1852, %rs130;
	@%p103 bra 	$L__BB2_40;
	ld.shared.u16 	%rs1660, [%r10+2];
	// begin inline asm
	{ cvt.f32.bf16 %f616, %rs115;}

	// end inline asm
	// begin inline asm
	{ cvt.f32.bf16 %f617, %rs1848;}

	// end inline asm
	abs.f32 	%f627, %f617;
	setp.ge.f32 	%p104, %f627, 0f7E800000;
	mul.f32 	%f628, %f617, 0f3E800000;
	selp.f32 	%f625, %f628, %f617, %p104;
	// begin inline asm
	{ div.approx.f32 %f618, %f616, %f625; }
	// end inline asm
	mul.f32 	%f629, %f618, 0f3E800000;
	selp.f32 	%f621, %f629, %f618, %p104;
	// begin inline asm
	{  cvt.rn.bf16.f32 %rs1646, %f621;}

	// end inline asm
	// begin inline asm
	{ cvt.f32.bf16 %f622, %rs119;}

	// end inline asm
	// begin inline asm
	{ div.approx.f32 %f623, %f622, %f625; }
	// end inline asm
	mul.f32 	%f630, %f623, 0f3E800000;
	selp.f32 	%f626, %f630, %f623, %p104;
	// begin inline asm
	{  cvt.rn.bf16.f32 %rs1648, %f626;}

	// end inline asm
	// begin inline asm
	{ mul.bf16 %rs1649,%rs1646,%rs116; }

	// end inline asm
	// begin inline asm
	{ mul.bf16 %rs1652,%rs1648,%rs118; }

	// end inline asm
	// begin inline asm
	{ add.bf16 %rs1852,%rs1649,%rs1652; }

	// end inline asm
	// begin inline asm
	{ add.bf16 %rs1658,%rs117,%rs1660; }

	// end inline asm
	// begin inline asm
	{ mul.bf16 %rs1661,%rs1635,%rs1635; }

	// end inline asm
	// begin inline asm
	{ mul.bf16 %rs1664,%rs1661,%rs1646; }

	// end inline asm
	// begin inline asm
	{ mul.bf16 %rs1667,%rs1664,%rs1648; }

	// end inline asm
	// begin inline asm
	{ mul.bf16 %rs1670,%rs1667,%rs1848; }

	// end inline asm
	// begin inline asm
	{ add.bf16 %rs1851,%rs1658,%rs1670; }

	// end inline asm
$L__BB2_40:
	bar.sync 	0;
	setp.gt.u32 	%p105, %r47, 3;
	@%p105 bra 	$L__BB2_35;
	setp.ne.s32 	%p106, %r12, 0;
	@%p106 bra 	$L__BB2_43;
	mov.b32 	%r222, {%rs1852, %rs1851};
	st.shared.u32 	[s_bf], %r222;
$L__BB2_43:
	bar.sync 	0;
	ld.shared.u16 	%rs1854, [s_bf];
	bra.uni 	$L__BB2_45;
$L__BB2_44:
	// begin inline asm
	{  mov.b32 %r199, {%rs1852,%rs1852};}

	// end inline asm
	mov.b32 	%r210, 0;
	mov.b32 	%r212, -1;
	// begin inline asm
	{shfl.sync.idx.b32 %r200,%r199,%r210,%r106,%r212;
}
	// end inline asm
	// begin inline asm
	{.reg .b16 low,high;
 mov.b32 {low,high}, %r200;
 mov.b16 %rs1854, low;}
	// end inline asm
	// begin inline asm
	cvt.rn.bf16.s32 %rs1629, %r57;
	// end inline asm
	// begin inline asm
	{ cvt.f32.bf16 %f607, %rs1851;}

	// end inline asm
	// begin inline asm
	{ cvt.f32.bf16 %f608, %rs1629;}

	// end inline asm
	abs.f32 	%f613, %f608;
	setp.ge.f32 	%p94, %f613, 0f7E800000;
	mul.f32 	%f614, %f608, 0f3E800000;
	selp.f32 	%f611, %f614, %f608, %p94;
	// begin inline asm
	{ div.approx.f32 %f609, %f607, %f611; }
	// end inline asm
	mul.f32 	%f615, %f609, 0f3E800000;
	selp.f32 	%f612, %f615, %f609, %p94;
	// begin inline asm
	{  cvt.rn.bf16.f32 %rs1632, %f612;}

	// end inline asm
	// begin inline asm
	{  mov.b32 %r207, {%rs1632,%rs1632};}

	// end inline asm
	// begin inline asm
	{shfl.sync.idx.b32 %r208,%r207,%r210,%r106,%r212;
}
	// end inline asm
$L__BB2_45:
	mul.lo.s32 	%r223, %r230, %r57;
	mul.wide.u32 	%rd57, %r223, 2;
	add.s64 	%rd18, %rd3, %rd57;
	add.s64 	%rd19, %rd9, %rd57;
	@%p1 bra 	$L__BB2_53;
	setp.ge.s32 	%p107, %r5, %r57;
	@%p107 bra 	$L__BB2_60;
	setp.eq.s32 	%p108, %r21, 0;
	mov.u32 	%r241, %r5;
	@%p108 bra 	$L__BB2_51;
	setp.eq.s32 	%p109, %r21, 1;
	mul.wide.u32 	%rd58, %r5, 2;
	add.s64 	%rd20, %rd18, %rd58;
	ld.global.nc.u16 	%rs1677, [%rd20];
	// begin inline asm
	{ sub.bf16 %rs1676,%rs1677,%rs1854; }

	// end inline asm
	// begin inline asm
	{ mul.bf16 %rs1679,%rs1680,%rs1676; }

	// end inline asm
	add.s64 	%rd21, %rd19, %rd58;
	st.global.u16 	[%rd21], %rs1679;
	mov.u32 	%r241, %r17;
	@%p109 bra 	$L__BB2_51;
	setp.eq.s32 	%p110, %r21, 2;
	mul.wide.s32 	%rd59, %r13, 2;
	add.s64 	%rd22, %rd20, %rd59;
	ld.global.nc.u16 	%rs1683, [%rd22];
	// begin inline asm
	{ sub.bf16 %rs1682,%rs1683,%rs1854; }

	// end inline asm
	// begin inline asm
	{ mul.bf16 %rs1685,%rs1686,%rs1682; }

	// end inline asm
	add.s64 	%rd23, %rd21, %rd59;
	st.global.u16 	[%rd23], %rs1685;
	mov.u32 	%r241, %r22;
	@%p110 bra 	$L__BB2_51;
	mul.wide.s32 	%rd60, %r13, 2;
	add.s64 	%rd61, %rd22, %rd60;
	ld.global.nc.u16 	%rs1689, [%rd61];
	// begin inline asm
	{ sub.bf16 %rs1688,%rs1689,%rs1854; }

	// end inline asm
	// begin inline asm
	{ mul.bf16 %rs1691,%rs1692,%rs1688; }

	// end inline asm
	add.s64 	%rd62, %rd23, %rd60;
	st.global.u16 	[%rd62], %rs1691;
	mov.u32 	%r241, %r23;
$L__BB2_51:
	setp.lt.u32 	%p111, %r18, 3;
	@%p111 bra 	$L__BB2_60;
$L__BB2_52:
	mul.wide.u32 	%rd63, %r241, 2;
	add.s64 	%rd64, %rd18, %rd63;
	ld.global.nc.u16 	%rs1695, [%rd64];
	// begin inline asm
	{ sub.bf16 %rs1694,%rs1695,%rs1854; }

	// end inline asm
	// begin inline asm
	{ mul.bf16 %rs1697,%rs1698,%rs1694; }

	// end inline asm
	add.s64 	%rd65, %rd19, %rd63;
	st.global.u16 	[%rd65], %rs1697;
	add.s32 	%r224, %r241, %r13;
	mul.wide.u32 	%rd66, %r224, 2;
	add.s64 	%rd67, %rd18, %rd66;
	ld.global.nc.u16 	%rs1701, [%rd67];
	// begin inline asm
	{ sub.bf16 %rs1700,%rs1701,%rs1854; }

	// end inline asm
	// begin inline asm
	{ mul.bf16 %rs1703,%rs1704,%rs1700; }

	// end inline asm
	add.s64 	%rd68, %rd19, %rd66;
	st.global.u16 	[%rd68], %rs1703;
	add.s32 	%r225, %r224, %r13;
	mul.wide.u32 	%rd69, %r225, 2;
	add.s64 	%rd70, %rd18, %rd69;
	ld.global.nc.u16 	%rs1707, [%rd70];
	// begin inline asm
	{ sub.bf16 %rs1706,%rs1707,%rs1854; }

	// end inline asm
	// begin inline asm
	{ mul.bf16 %rs1709,%rs1710,%rs1706; }

	// end inline asm
	add.s64 	%rd71, %rd19, %rd69;
	st.global.u16 	[%rd71], %rs1709;
	add.s32 	%r226, %r225, %r13;
	mul.wide.u32 	%rd72, %r226, 2;
	add.s64 	%rd73, %rd18, %rd72;
	ld.global.nc.u16 	%rs1713, [%rd73];
	// begin inline asm
	{ sub.bf16 %rs1712,%rs1713,%rs1854; }

	// end inline asm
	// begin inline asm
	{ mul.bf16 %rs1715,%rs1716,%rs1712; }

	// end inline asm
	add.s64 	%rd74, %rd19, %rd72;
	st.global.u16 	[%rd74], %rs1715;
	add.s32 	%r241, %r226, %r13;
	setp.lt.s32 	%p112, %r241, %r57;
	@%p112 bra 	$L__BB2_52;
	bra.uni 	$L__BB2_60;
$L__BB2_53:
	setp.ge.s32 	%p113, %r5, %r57;
	@%p113 bra 	$L__BB2_60;
	setp.eq.s32 	%p114, %r21, 0;
	mov.u32 	%r242, %r5;
	@%p114 bra 	$L__BB2_58;
	setp.eq.s32 	%p115, %r21, 1;
	mul.wide.u32 	%rd75, %r5, 2;
	add.s64 	%rd24, %rd18, %rd75;
	ld.global.nc.u16 	%rs1719, [%rd24];
	// begin inline asm
	{ sub.bf16 %rs1718,%rs1719,%rs1854; }

	// end inline asm
	// begin inline asm
	{ mul.bf16 %rs1721,%rs1722,%rs1718; }

	// end inline asm
	ld.global.nc.u16 	%rs1725, [%rd4];
	// begin inline asm
	{ mul.bf16 %rs1724,%rs1725,%rs1721; }

	// end inline asm
	ld.global.nc.u16 	%rs1729, [%rd5];
	// begin inline asm
	{ add.bf16 %rs1727,%rs1724,%rs1729; }

	// end inline asm
	add.s64 	%rd25, %rd19, %rd75;
	st.global.u16 	[%rd25], %rs1727;
	mov.u32 	%r242, %r17;
	@%p115 bra 	$L__BB2_58;
	setp.eq.s32 	%p116, %r21, 2;
	mul.wide.s32 	%rd76, %r13, 2;
	add.s64 	%rd26, %rd24, %rd76;
	ld.global.nc.u16 	%rs1731, [%rd26];
	// begin inline asm
	{ sub.bf16 %rs1730,%rs1731,%rs1854; }

	// end inline asm
	// begin inline asm
	{ mul.bf16 %rs1733,%rs1734,%rs1730; }

	// end inline asm
	ld.global.nc.u16 	%rs1737, [%rd6];
	// begin inline asm
	{ mul.bf16 %rs1736,%rs1737,%rs1733; }

	// end inline asm
	ld.global.nc.u16 	%rs1741, [%rd7];
	// begin inline asm
	{ add.bf16 %rs1739,%rs1736,%rs1741; }

	// end inline asm
	add.s64 	%rd27, %rd25, %rd76;
	st.global.u16 	[%rd27], %rs1739;
	mov.u32 	%r242, %r22;
	@%p116 bra 	$L__BB2_58;
	mul.wide.s32 	%rd77, %r13, 2;
	add.s64 	%rd78, %rd26, %rd77;
	ld.global.nc.u16 	%rs1743, [%rd78];
	// begin inline asm
	{ sub.bf16 %rs1742,%rs1743,%rs1854; }

	// end inline asm
	// begin inline asm
	{ mul.bf16 %rs1745,%rs1746,%rs1742; }

	// end inline asm
	ld.global.nc.u16 	%rs1749, [%rd8];
	// begin inline asm
	{ mul.bf16 %rs1748,%rs1749,%rs1745; }

	// end inline asm
	add.s64 	%rd79, %rd7, %rd77;
	ld.global.nc.u16 	%rs1753, [%rd79];
	// begin inline asm
	{ add.bf16 %rs1751,%rs1748,%rs1753; }

	// end inline asm
	add.s64 	%rd80, %rd27, %rd77;
	st.global.u16 	[%rd80], %rs1751;
	mov.u32 	%r242, %r23;
$L__BB2_58:
	setp.lt.u32 	%p117, %r18, 3;
	@%p117 bra 	$L__BB2_60;
$L__BB2_59:
	mul.wide.u32 	%rd81, %r242, 2;
	add.s64 	%rd82, %rd18, %rd81;
	ld.global.nc.u16 	%rs1755, [%rd82];
	add.s64 	%rd83, %rd2, %rd81;
	// begin inline asm
	{ sub.bf16 %rs1754,%rs1755,%rs1854; }

	// end inline asm
	// begin inline asm
	{ mul.bf16 %rs1757,%rs1758,%rs1754; }

	// end inline asm
	ld.global.nc.u16 	%rs1761, [%rd83];
	// begin inline asm
	{ mul.bf16 %rs1760,%rs1761,%rs1757; }

	// end inline asm
	add.s64 	%rd84, %rd1, %rd81;
	ld.global.nc.u16 	%rs1765, [%rd84];
	// begin inline asm
	{ add.bf16 %rs1763,%rs1760,%rs1765; }

	// end inline asm
	add.s64 	%rd85, %rd19, %rd81;
	st.global.u16 	[%rd85], %rs1763;
	add.s32 	%r227, %r242, %r13;
	mul.wide.u32 	%rd86, %r227, 2;
	add.s64 	%rd87, %rd18, %rd86;
	ld.global.nc.u16 	%rs1767, [%rd87];
	add.s64 	%rd88, %rd2, %rd86;
	// begin inline asm
	{ sub.bf16 %rs1766,%rs1767,%rs1854; }

	// end inline asm
	// begin inline asm
	{ mul.bf16 %rs1769,%rs1770,%rs1766; }

	// end inline asm
	ld.global.nc.u16 	%rs1773, [%rd88];
	// begin inline asm
	{ mul.bf16 %rs1772,%rs1773,%rs1769; }

	// end inline asm
	add.s64 	%rd89, %rd1, %rd86;
	ld.global.nc.u16 	%rs1777, [%rd89];
	// begin inline asm
	{ add.bf16 %rs1775,%rs1772,%rs1777; }

	// end inline asm
	add.s64 	%rd90, %rd19, %rd86;
	st.global.u16 	[%rd90], %rs1775;
	add.s32 	%r228, %r227, %r13;
	mul.wide.u32 	%rd91, %r228, 2;
	add.s64 	%rd92, %rd18, %rd91;
	ld.global.nc.u16 	%rs1779, [%rd92];
	add.s64 	%rd93, %rd2, %rd91;
	// begin inline asm
	{ sub.bf16 %rs1778,%rs1779,%rs1854; }

	// end inline asm
	// begin inline asm
	{ mul.bf16 %rs1781,%rs1782,%rs1778; }

	// end inline asm
	ld.global.nc.u16 	%rs1785, [%rd93];
	// begin inline asm
	{ mul.bf16 %rs1784,%rs1785,%rs1781; }

	// end inline asm
	add.s64 	%rd94, %rd1, %rd91;
	ld.global.nc.u16 	%rs1789, [%rd94];
	// begin inline asm
	{ add.bf16 %rs1787,%rs1784,%rs1789; }

	// end inline asm
	add.s64 	%rd95, %rd19, %rd91;
	st.global.u16 	[%rd95], %rs1787;
	add.s32 	%r229, %r228, %r13;
	mul.wide.u32 	%rd96, %r229, 2;
	add.s64 	%rd97, %rd18, %rd96;
	ld.global.nc.u16 	%rs1791, [%rd97];
	add.s64 	%rd98, %rd2, %rd96;
	// begin inline asm
	{ sub.bf16 %rs1790,%rs1791,%rs1854; }

	// end inline asm
	// begin inline asm
	{ mul.bf16 %rs1793,%rs1794,%rs1790; }

	// end inline asm
	ld.global.nc.u16 	%rs1797, [%rd98];
	// begin inline asm
	{ mul.bf16 %rs1796,%rs1797,%rs1793; }

	// end inline asm
	add.s64 	%rd99, %rd1, %rd96;
	ld.global.nc.u16 	%rs1801, [%rd99];
	// begin inline asm
	{ add.bf16 %rs1799,%rs1796,%rs1801; }

	// end inline asm
	add.s64 	%rd100, %rd19, %rd96;
	st.global.u16 	[%rd100], %rs1799;
	add.s32 	%r242, %r229, %r13;
	setp.lt.s32 	%p118, %r242, %r57;
	@%p118 bra 	$L__BB2_59;
$L__BB2_60:
	setp.ne.s32 	%p119, %r12, 0;
	@%p119 bra 	$L__BB2_62;
	mul.wide.u32 	%rd101, %r230, 2;
	add.s64 	%rd102, %rd10, %rd101;
	st.global.u16 	[%rd102], %rs1854;
$L__BB2_62:
	add.s32 	%r230, %r230, %r14;
	setp.lt.u32 	%p120, %r230, %r56;
	@%p120 bra 	$L__BB2_2;
$L__BB2_63:
	ret;
$L__BB2_64:
	mul.wide.u32 	%rd40, %r232, 2;
	add.s64 	%rd41, %rd11, %rd40;
	ld.global.nc.u16 	%rs389, [%rd41];
	// begin inline asm
	{ add.bf16 %rs385,%rs1834,%rs131; }

	// end inline asm
	// begin inline asm
	{ sub.bf16 %rs388,%rs389,%rs1833; }

	// end inline asm
	// begin inline asm
	{ cvt.f32.bf16 %f109, %rs388;}

	// end inline asm
	// begin inline asm
	{ cvt.f32.bf16 %f110, %rs385;}

	// end inline asm
	abs.f32 	%f205, %f110;
	setp.ge.f32 	%p25, %f205, 0f7E800000;
	mul.f32 	%f206, %f110, 0f3E800000;
	selp.f32 	%f113, %f206, %f110, %p25;
	// begin inline asm
	{ div.approx.f32 %f111, %f109, %f113; }
	// end inline asm
	mul.f32 	%f207, %f111, 0f3E800000;
	selp.f32 	%f114, %f207, %f111, %p25;
	// begin inline asm
	{  cvt.rn.bf16.f32 %rs393, %f114;}

	// end inline asm
	// begin inline asm
	{ add.bf16 %rs394,%rs1833,%rs393; }

	// end inline asm
	// begin inline asm
	{ sub.bf16 %rs397,%rs389,%rs394; }

	// end inline asm
	// begin inline asm
	{ mul.bf16 %rs400,%rs388,%rs397; }

	// end inline asm
	// begin inline asm
	{ add.bf16 %rs403,%rs1832,%rs400; }

	// end inline asm
	ld.global.nc.u16 	%rs410, [%rd41+2];
	// begin inline asm
	{ add.bf16 %rs406,%rs385,%rs131; }

	// end inline asm
	// begin inline asm
	{ sub.bf16 %rs409,%rs410,%rs394; }

	// end inline asm
	// begin inline asm
	{ cvt.f32.bf16 %f115, %rs409;}

	// end inline asm
	// begin inline asm
	{ cvt.f32.bf16 %f116, %rs406;}

	// end inline asm
	abs.f32 	%f208, %f116;
	setp.ge.f32 	%p26, %f208, 0f7E800000;
	mul.f32 	%f209, %f116, 0f3E800000;
	selp.f32 	%f119, %f209, %f116, %p26;
	// begin inline asm
	{ div.approx.f32 %f117, %f115, %f119; }
	// end inline asm
	mul.f32 	%f210, %f117, 0f3E800000;
	selp.f32 	%f120, %f210, %f117, %p26;
	// begin inline asm
	{  cvt.rn.bf16.f32 %rs414, %f120;}

	// end inline asm
	// begin inline asm
	{ add.bf16 %rs415,%rs394,%rs414; }

	// end inline asm
	// begin inline asm
	{ sub.bf16 %rs418,%rs410,%rs415; }

	// end inline asm
	// begin inline asm
	{ mul.bf16 %rs421,%rs409,%rs418; }

	// end inline asm
	// begin inline asm
	{ add.bf16 %rs424,%rs403,%rs421; }

	// end inline asm
	ld.global.nc.u16 	%rs431, [%rd41+4];
	// begin inline asm
	{ add.bf16 %rs427,%rs406,%rs131; }

	// end inline asm
	// begin inline asm
	{ sub.bf16 %rs430,%rs431,%rs415; }

	// end inline asm
	// begin inline asm
	{ cvt.f32.bf16 %f121, %rs430;}

	// end inline asm
	// begin inline asm
	{ cvt.f32.bf16 %f122, %rs427;}

	// end inline asm
	abs.f32 	%f211, %f122;
	setp.ge.f32 	%p27, %f211, 0f7E800000;
	mul.f32 	%f212, %f122, 0f3E800000;
	selp.f32 	%f125, %f212, %f122, %p27;
	// begin inline asm
	{ div.approx.f32 %f123, %f121, %f125; }
	// end inline asm
	mul.f32 	%f213, %f123, 0f3E800000;
	selp.f32 	%f126, %f213, %f123, %p27;
	// begin inline asm
	{  cvt.rn.bf16.f32 %rs435, %f126;}

	// end inline asm
	// begin inline asm
	{ add.bf16 %rs436,%rs415,%rs435; }

	// end inline asm
	// begin inline asm
	{ sub.bf16 %rs439,%rs431,%rs436; }

	// end inline asm
	// begin inline asm
	{ mul.bf16 %rs442,%rs430,%rs439; }

	// end inline asm
	// begin inline asm
	{ add.bf16 %rs445,%rs424,%rs442; }

	// end inline asm
	ld.global.nc.u16 	%rs452, [%rd41+6];
	// begin inline asm
	{ add.bf16 %rs448,%rs427,%rs131; }

	// end inline asm
	// begin inline asm
	{ sub.bf16 %rs451,%rs452,%rs436; }

	// end inline asm
	// begin inline asm
	{ cvt.f32.bf16 %f127, %rs451;}

	// end inline asm
	// begin inline asm
	{ cvt.f32.bf16 %f128, %rs448;}

	// end inline asm
	abs.f32 	%f214, %f128;
	setp.ge.f32 	%p28, %f214, 0f7E800000;
	mul.f32 	%f215, %f128, 0f3E800000;
	selp.f32 	%f131, %f215, %f128, %p28;
	// begin inline asm
	{ div.approx.f32 %f129, %f127, %f131; }
	// end inline asm
	mul.f32 	%f216, %f129, 0f3E800000;
	selp.f32 	%f132, %f216, %f129, %p28;
	// begin inline asm
	{  cvt.rn.bf16.f32 %rs456, %f132;}

	// end inline asm
	// begin inline asm
	{ add.bf16 %rs457,%rs436,%rs456; }

	// end inline asm
	// begin inline asm
	{ sub.bf16 %rs460,%rs452,%rs457; }

	// end inline asm
	// begin inline asm
	{ mul.bf16 %rs463,%rs451,%rs460; }

	// end inline asm
	// begin inline asm
	{ add.bf16 %rs466,%rs445,%rs463; }

	// end inline asm
	add.s32 	%r80, %r232, %r8;
	mul.wide.u32 	%rd42, %r80, 2;
	add.s64 	%rd43, %rd11, %rd42;
	ld.global.nc.u16 	%rs473, [%rd43];
	// begin inline asm
	{ add.bf16 %rs469,%rs448,%rs131; }

	// end inline asm
	// begin inline asm
	{ sub.bf16 %rs472,%rs473,%rs457; }

	// end inline asm
	// begin inline asm
	{ cvt.f32.bf16 %f133, %rs472;}

	// end inline asm
	// begin inline asm
	{ cvt.f32.bf16 %f134, %rs469;}

	// end inline asm
	abs.f32 	%f217, %f134;
	setp.ge.f32 	%p29, %f217, 0f7E800000;
	mul.f32 	%f218, %f134, 0f3E800000;
	selp.f32 	%f137, %f218, %f134, %p29;
	// begin inline asm
	{ div.approx.f32 %f135, %f133, %f137; }
	// end inline asm
	mul.f32 	%f219, %f135, 0f3E800000;
	selp.f32 	%f138, %f219, %f135, %p29;
	// begin inline asm
	{  cvt.rn.bf16.f32 %rs477, %f138;}

	// end inline asm
	// begin inline asm
	{ add.bf16 %rs478,%rs457,%rs477; }

	// end inline asm
	// begin inline asm
	{ sub.bf16 %rs481,%rs473,%rs478; }

	// end inline asm
	// begin inline asm
	{ mul.bf16 %rs484,%rs472,%rs481; }

	// end inline asm
	// begin inline asm
	{ add.bf16 %rs487,%rs466,%rs484; }

	// end inline asm
	ld.global.nc.u16 	%rs494, [%rd43+2];
	// begin inline asm
	{ add.bf16 %rs490,%rs469,%rs131; }

	// end inline asm
	// begin inline asm
	{ sub.bf16 %rs493,%rs494,%rs478; }

	// end inline asm
	// begin inline asm
	{ cvt.f32.bf16 %f139, %rs493;}

	// end inline asm
	// begin inline asm
	{ cvt.f32.bf16 %f140, %rs490;}

	// end inline asm
	abs.f32 	%f220, %f140;
	setp.ge.f32 	%p30, %f220, 0f7E800000;
	mul.f32 	%f221, %f140, 0f3E800000;
	selp.f32 	%f143, %f221, %f140, %p30;
	// begin inline asm
	{ div.approx.f32 %f141, %f139, %f143; }
	// end inline asm
	mul.f32 	%f222, %f141, 0f3E800000;
	selp.f32 	%f144, %f222, %f141, %p30;
	// begin inline asm
	{  cvt.rn.bf16.f32 %rs498, %f144;}

	// end inline asm
	// begin inline asm
	{ add.bf16 %rs499,%rs478,%rs498; }

	// end inline asm
	// begin inline asm
	{ sub.bf16 %rs502,%rs494,%rs499; }

	// end inline asm
	// begin inline asm
	{ mul.bf16 %rs505,%rs493,%rs502; }

	// end inline asm
	// begin inline asm
	{ add.bf16 %rs508,%rs487,%rs505; }

	// end inline asm
	ld.global.nc.u16 	%rs515, [%rd43+4];
	// begin inline asm
	{ add.bf16 %rs511,%rs490,%rs131; }

	// end inline asm
	// begin inline asm
	{ sub.bf16 %rs514,%rs515,%rs499; }

	// end inline asm
	// begin inline asm
	{ cvt.f32.bf16 %f145, %rs514;}

	// end inline asm
	// begin inline asm
	{ cvt.f32.bf16 %f146, %rs511;}

	// end inline asm
	abs.f32 	%f223, %f146;
	setp.ge.f32 	%p31, %f223, 0f7E800000;
	mul.f32 	%f224, %f146, 0f3E800000;
	selp.f32 	%f149, %f224, %f146, %p31;
	// begin inline asm
	{ div.approx.f32 %f147, %f145, %f149; }
	// end inline asm
	mul.f32 	%f225, %f147, 0f3E800000;
	selp.f32 	%f150, %f225, %f147, %p31;
	// begin inline asm
	{  cvt.rn.bf16.f32 %rs519, %f150;}

	// end inline asm
	// begin inline asm
	{ add.bf16 %rs520,%rs499,%rs519; }

	// end inline asm
	// begin inline asm
	{ sub.bf16 %rs523,%rs515,%rs520; }

	// end inline asm
	// begin inline asm
	{ mul.bf16 %rs526,%rs514,%rs523; }

	// end inline asm
	// begin inline asm
	{ add.bf16 %rs529,%rs508,%rs526; }

	// end inline asm
	ld.global.nc.u16 	%rs536, [%rd43+6];
	// begin inline asm
	{ add.bf16 %rs532,%rs511,%rs131; }

	// end inline asm
	// begin inline asm
	{ sub.bf16 %rs535,%rs536,%rs520; }

	// end inline asm
	// begin inline asm
	{ cvt.f32.bf16 %f151, %rs535;}

	// end inline asm
	// begin inline asm
	{ cvt.f32.bf16 %f152, %rs532;}

	// end inline asm
	abs.f32 	%f226, %f152;
	setp.ge.f32 	%p32, %f226, 0f7E800000;
	mul.f32 	%f227, %f152, 0f3E800000;
	selp.f32 	%f155, %f227, %f152, %p32;
	// begin inline asm
	{ div.approx.f32 %f153, %f151, %f155; }
	// end inline asm
	mul.f32 	%f228, %f153, 0f3E800000;
	selp.f32 	%f156, %f228, %f153, %p32;
	// begin inline asm
	{  cvt.rn.bf16.f32 %rs540, %f156;}

	// end inline asm
	// begin inline asm
	{ add.bf16 %rs541,%rs520,%rs540; }

	// end inline asm
	// begin inline asm
	{ sub.bf16 %rs544,%rs536,%rs541; }

	// end inline asm
	// begin inline asm
	{ mul.bf16 %rs547,%rs535,%rs544; }

	// end inline asm
	// begin inline asm
	{ add.bf16 %rs550,%rs529,%rs547; }

	// end inline asm
	add.s32 	%r81, %r80, %r8;
	mul.wide.u32 	%rd44, %r81, 2;
	add.s64 	%rd45, %rd11, %rd44;
	ld.global.nc.u16 	%rs557, [%rd45];
	// begin inline asm
	{ add.bf16 %rs553,%rs532,%rs131; }

	// end inline asm
	// begin inline asm
	{ sub.bf16 %rs556,%rs557,%rs541; }

	// end inline asm
	// begin inline asm
	{ cvt.f32.bf16 %f157, %rs556;}

	// end inline asm
	// begin inline asm
	{ cvt.f32.bf16 %f158, %rs553;}

	// end inline asm
	abs.f32 	%f229, %f158;
	setp.ge.f32 	%p33, %f229, 0f7E800000;
	mul.f32 	%f230, %f158, 0f3E800000;
	selp.f32 	%f161, %f230, %f158, %p33;
	// begin inline asm
	{ div.approx.f32 %f159, %f157, %f161; }
	// end inline asm
	mul.f32 	%f231, %f159, 0f3E800000;
	selp.f32 	%f162, %f231, %f159, %p33;
	// begin inline asm
	{  cvt.rn.bf16.f32 %rs561, %f162;}

	// end inline asm
	// begin inline asm
	{ add.bf16 %rs562,%rs541,%rs561; }

	// end inline asm
	// begin inline asm
	{ sub.bf16 %rs565,%rs557,%rs562; }

	// end inline asm
	// begin inline asm
	{ mul.bf16 %rs568,%rs556,%rs565; }

	// end inline asm
	// begin inline asm
	{ add.bf16 %rs571,%rs550,%rs568; }

	// end inline asm
	ld.global.nc.u16 	%rs578, [%rd45+2];
	// begin inline asm
	{ add.bf16 %rs574,%rs553,%rs131; }

	// end inline asm
	// begin inline asm
	{ sub.bf16 %rs577,%rs578,%rs562; }

	// end inline asm
	// begin inline asm
	{ cvt.f32.bf16 %f163, %rs577;}

	// end inline asm
	// begin inline asm
	{ cvt.f32.bf16 %f164, %rs574;}

	// end inline asm
	abs.f32 	%f232, %f164;
	setp.ge.f32 	%p34, %f232, 0f7E800000;
	mul.f32 	%f233, %f164, 0f3E800000;
	selp.f32 	%f167, %f233, %f164, %p34;
	// begin inline asm
	{ div.approx.f32 %f165, %f163, %f167; }
	// end inline asm
	mul.f32 	%f234, %f165, 0f3E800000;
	selp.f32 	%f168, %f234, %f165, %p34;
	// begin inline asm
	{  cvt.rn.bf16.f32 %rs582, %f168;}

	// end inline asm
	// begin inline asm
	{ add.bf16 %rs583,%rs562,%rs582; }

	// end inline asm
	// begin inline asm
	{ sub.bf16 %rs586,%rs578,%rs583; }

	// end inline asm
	// begin inline asm
	{ mul.bf16 %rs589,%rs577,%rs586; }

	// end inline asm
	// begin inline asm
	{ add.bf16 %rs592,%rs571,%rs589; }

	// end inline asm
	ld.global.nc.u16 	%rs599, [%rd45+4];
	// begin inline asm
	{ add.bf16 %rs595,%rs574,%rs131; }

	// end inline asm
	// begin inline asm
	{ sub.bf16 %rs598,%rs599,%rs583; }

	// end inline asm
	// begin inline asm
	{ cvt.f32.bf16 %f169, %rs598;}

	// end inline asm
	// begin inline asm
	{ cvt.f32.bf16 %f170, %rs595;}

	// end inline asm
	abs.f32 	%f235, %f170;
	setp.ge.f32 	%p35, %f235, 0f7E800000;
	mul.f32 	%f236, %f170, 0f3E800000;
	selp.f32 	%f173, %f236, %f170, %p35;
	// begin inline asm
	{ div.approx.f32 %f171, %f169, %f173; }
	// end inline asm
	mul.f32 	%f237, %f171, 0f3E800000;
	selp.f32 	%f174, %f237, %f171, %p35;
	// begin inline asm
	{  cvt.rn.bf16.f32 %rs603, %f174;}

	// end inline asm
	// begin inline asm
	{ add.bf16 %rs604,%rs583,%rs603; }

	// end inline asm
	// begin inline asm
	{ sub.bf16 %rs607,%rs599,%rs604; }

	// end inline asm
	// begin inline asm
	{ mul.bf16 %rs610,%rs598,%rs607; }

	// end inline asm
	// begin inline asm
	{ add.bf16 %rs613,%rs592,%rs610; }

	// end inline asm
	ld.global.nc.u16 	%rs620, [%rd45+6];
	// begin inline asm
	{ add.bf16 %rs616,%rs595,%rs131; }

	// end inline asm
	// begin inline asm
	{ sub.bf16 %rs619,%rs620,%rs604; }

	// end inline asm
	// begin inline asm
	{ cvt.f32.bf16 %f175, %rs619;}

	// end inline asm
	// begin inline asm
	{ cvt.f32.bf16 %f176, %rs616;}

	// end inline asm
	abs.f32 	%f238, %f176;
	setp.ge.f32 	%p36, %f238, 0f7E800000;
	mul.f32 	%f239, %f176, 0f3E800000;
	selp.f32 	%f179, %f239, %f176, %p36;
	// begin inline asm
	{ div.approx.f32 %f177, %f175, %f179; }
	// end inline asm
	mul.f32 	%f240, %f177, 0f3E800000;
	selp.f32 	%f180, %f240, %f177, %p36;
	// begin inline asm
	{  cvt.rn.bf16.f32 %rs624, %f180;}

	// end inline asm
	// begin inline asm
	{ add.bf16 %rs625,%rs604,%rs624; }

	// end inline asm
	// begin inline asm
	{ sub.bf16 %rs628,%rs620,%rs625; }

	// end inline asm
	// begin inline asm
	{ mul.bf16 %rs631,%rs619,%rs628; }

	// end inline asm
	// begin inline asm
	{ add.bf16 %rs634,%rs613,%rs631; }

	// end inline asm
	add.s32 	%r82, %r81, %r8;
	mul.wide.u32 	%rd46, %r82, 2;
	add.s64 	%rd47, %rd11, %rd46;
	ld.global.nc.u16 	%rs641, [%rd47];
	// begin inline asm
	{ add.bf16 %rs637,%rs616,%rs131; }

	// end inline asm
	// begin inline asm
	{ sub.bf16 %rs640,%rs641,%rs625; }

	// end inline asm
	// begin inline asm
	{ cvt.f32.bf16 %f181, %rs640;}

	// end inline asm
	// begin inline asm
	{ cvt.f32.bf16 %f182, %rs637;}

	// end inline asm
	abs.f32 	%f241, %f182;
	setp.ge.f32 	%p37, %f241, 0f7E800000;
	mul.f32 	%f242, %f182, 0f3E800000;
	selp.f32 	%f185, %f242, %f182, %p37;
	// begin inline asm
	{ div.approx.f32 %f183, %f181, %f185; }
	// end inline asm
	mul.f32 	%f243, %f183, 0f3E800000;
	selp.f32 	%f186, %f243, %f183, %p37;
	// begin inline asm
	{  cvt.rn.bf16.f32 %rs645, %f186;}

	// end inline asm
	// begin inline asm
	{ add.bf16 %rs646,%rs625,%rs645; }

	// end inline asm
	// begin inline asm
	{ sub.bf16 %rs649,%rs641,%rs646; }

	// end inline asm
	// begin inline asm
	{ mul.bf16 %rs652,%rs640,%rs649; }

	// end inline asm
	// begin inline asm
	{ add.bf16 %rs655,%rs634,%rs652; }

	// end inline asm
	ld.global.nc.u16 	%rs662, [%rd47+2];
	// begin inline asm
	{ add.bf16 %rs658,%rs637,%rs131; }

	// end inline asm
	// begin inline asm
	{ sub.bf16 %rs661,%rs662,%rs646; }

	// end inline asm
	// begin inline asm
	{ cvt.f32.bf16 %f187, %rs661;}

	// end inline asm
	// begin inline asm
	{ cvt.f32.bf16 %f188, %rs658;}

	// end inline asm
	abs.f32 	%f244, %f188;
	setp.ge.f32 	%p38, %f244, 0f7E800000;
	mul.f32 	%f245, %f188, 0f3E800000;
	selp.f32 	%f191, %f245, %f188, %p38;
	// begin inline asm
	{ div.approx.f32 %f189, %f187, %f191; }
	// end inline asm
	mul.f32 	%f246, %f189, 0f3E800000;
	selp.f32 	%f192, %f246, %f189, %p38;
	// begin inline asm
	{  cvt.rn.bf16.f32 %rs666, %f192;}

	// end inline asm
	// begin inline asm
	{ add.bf16 %rs667,%rs646,%rs666; }

	// end inline asm
	// begin inline asm
	{ sub.bf16 %rs670,%rs662,%rs667; }

	// end inline asm
	// begin inline asm
	{ mul.bf16 %rs673,%rs661,%rs670; }

	// end inline asm
	// begin inline asm
	{ add.bf16 %rs676,%rs655,%rs673; }

	// end inline asm
	ld.global.nc.u16 	%rs683, [%rd47+4];
	// begin inline asm
	{ add.bf16 %rs679,%rs658,%rs131; }

	// end inline asm
	// begin inline asm
	{ sub.bf16 %rs682,%rs683,%rs667; }

	// end inline asm
	// begin inline asm
	{ cvt.f32.bf16 %f193, %rs682;}

	// end inline asm
	// begin inline asm
	{ cvt.f32.bf16 %f194, %rs679;}

	// end inline asm
	abs.f32 	%f247, %f194;
	setp.ge.f32 	%p39, %f247, 0f7E800000;
	mul.f32 	%f248, %f194, 0f3E800000;
	selp.f32 	%f197, %f248, %f194, %p39;
	// begin inline asm
	{ div.approx.f32 %f195, %f193, %f197; }
	// end inline asm
	mul.f32 	%f249, %f195, 0f3E800000;
	selp.f32 	%f198, %f249, %f195, %p39;
	// begin inline asm
	{  cvt.rn.bf16.f32 %rs687, %f198;}

	// end inline asm
	// begin inline asm
	{ add.bf16 %rs688,%rs667,%rs687; }

	// end inline asm
	// begin inline asm
	{ sub.bf16 %rs691,%rs683,%rs688; }

	// end inline asm
	// begin inline asm
	{ mul.bf16 %rs694,%rs682,%rs691; }

	// end inline asm
	// begin inline asm
	{ add.bf16 %rs697,%rs676,%rs694; }

	// end inline asm
	ld.global.nc.u16 	%rs704, [%rd47+6];
	// begin inline asm
	{ add.bf16 %rs1834,%rs679,%rs131; }

	// end inline asm
	// begin inline asm
	{ sub.bf16 %rs703,%rs704,%rs688; }

	// end inline asm
	// begin inline asm
	{ cvt.f32.bf16 %f199, %rs703;}

	// end inline asm
	// begin inline asm
	{ cvt.f32.bf16 %f200, %rs1834;}

	// end inline asm
	abs.f32 	%f250, %f200;
	setp.ge.f32 	%p40, %f250, 0f7E800000;
	mul.f32 	%f251, %f200, 0f3E800000;
	selp.f32 	%f203, %f251, %f200, %p40;
	// begin inline asm
	{ div.approx.f32 %f201, %f199, %f203; }
	// end inline asm
	mul.f32 	%f252, %f201, 0f3E800000;
	selp.f32 	%f204, %f252, %f201, %p40;
	// begin inline asm
	{  cvt.rn.bf16.f32 %rs708, %f204;}

	// end inline asm
	// begin inline asm
	{ add.bf16 %rs1833,%rs688,%rs708; }

	// end inline asm
	// begin inline asm
	{ sub.bf16 %rs712,%rs704,%rs1833; }

	// end inline asm
	// begin inline asm
	{ mul.bf16 %rs715,%rs703,%rs712; }

	// end inline asm
	// begin inline asm
	{ add.bf16 %rs1832,%rs697,%rs715; }

	// end inline asm
	add.s32 	%r232, %r82, %r8;
	add.s32 	%r83, %r232, 3;
	setp.lt.s32 	%p41, %r83, %r57;
	@%p41 bra 	$L__BB2_64;
	bra.uni 	$L__BB2_9;

}


// ===== COMPILED SASS (sm_100) =====

	.target	sm_100

	.elftype	@"ET_EXEC"


//--------------------- .note.nv.tkinfo           --------------------------
	.section	.note.nv.tkinfo,"",@"SHT_NOTE"
	.sectionflags	@"SHF_NOTE_NV_TKINFO"
	.tkinfo
        /*0018*/ 	.word	0x00000002
        /*0030*/ 	.string	""
        /*0030*/ 	.string	"ptxas"
        /*0030*/ 	.string	"Cuda compilation tools, release 13.0, V13.0.88"
        /*0030*/ 	.string	"Build cuda_13.0.r13.0/compiler.36424714_0"
        /*0030*/ 	.string	"-arch sm_100 -m 64 "



//--------------------- .note.nv.cuinfo           --------------------------
	.section	.note.nv.cuinfo,"",@"SHT_NOTE"
	.sectionflags	@"SHF_NOTE_NV_CUINFO"
        /*0018*/ 	.short	0x0002
        /*001a*/ 	.short	0x0064
        /*001c*/ 	.short	0x0082
	.zero		2


//--------------------- .nv.info                  --------------------------
	.section	.nv.info,"",@"SHT_CUDA_INFO"
	.align	4


	//----- nvinfo : EIATTR_REGCOUNT
	.align		4
        /*0000*/ 	.byte	0x04, 0x2f
        /*0002*/ 	.short	(.L_1 - .L_0)
	.align		4
.L_0:
        /*0004*/ 	.word	index@(layernorm_f16)
        /*0008*/ 	.word	0x00000022


	//----- nvinfo : EIATTR_FRAME_SIZE
	.align		4
.L_1:
        /*000c*/ 	.byte	0x04, 0x11
        /*000e*/ 	.short	(.L_3 - .L_2)
	.align		4
.L_2:
        /*0010*/ 	.word	index@(layernorm_f16)
        /*0014*/ 	.word	0x00000000


	//----- nvinfo : EIATTR_REGCOUNT
	.align		4
.L_3:
        /*0018*/ 	.byte	0x04, 0x2f
        /*001a*/ 	.short	(.L_5 - .L_4)
	.align		4
.L_4:
        /*001c*/ 	.word	index@(layernorm_f32)
        /*0020*/ 	.word	0x00000030


	//----- nvinfo : EIATTR_FRAME_SIZE
	.align		4
.L_5:
        /*0024*/ 	.byte	0x04, 0x11
        /*0026*/ 	.short	(.L_7 - .L_6)
	.align		4
.L_6:
        /*0028*/ 	.word	index@($__internal_0_$__cuda_sm3x_div_rn_noftz_f32_slowpath)
        /*002c*/ 	.word	0x00000000


	//----- nvinfo : EIATTR_FRAME_SIZE
	.align		4
.L_7:
        /*0030*/ 	.byte	0x04, 0x11
        /*0032*/ 	.short	(.L_9 - .L_8)
	.align		4
.L_8:
        /*0034*/ 	.word	index@(layernorm_f32)
        /*0038*/ 	.word	0x00000000


	//----- nvinfo : EIATTR_REGCOUNT
	.align		4
.L_9:
        /*003c*/ 	.byte	0x04, 0x2f
        /*003e*/ 	.short	(.L_11 - .L_10)
	.align		4
.L_10:
        /*0040*/ 	.word	index@(layernorm_bf16)
        /*0044*/ 	.word	0x00000028


	//----- nvinfo : EIATTR_FRAME_SIZE
	.align		4
.L_11:
        /*0048*/ 	.byte	0x04, 0x11
        /*004a*/ 	.short	(.L_13 - .L_12)
	.align		4
.L_12:
        /*004c*/ 	.word	index@(layernorm_bf16)
        /*0050*/ 	.word	0x00000000


	//----- nvinfo : EIATTR_MIN_STACK_SIZE
	.align		4
.L_13:
        /*0054*/ 	.byte	0x04, 0x12
        /*0056*/ 	.short	(.L_15 - .L_14)
	.align		4
.L_14:
        /*0058*/ 	.word	index@(layernorm_bf16)
        /*005c*/ 	.word	0x00000000


	//----- nvinfo : EIATTR_MIN_STACK_SIZE
	.align		4
.L_15:
        /*0060*/ 	.byte	0x04, 0x12
        /*0062*/ 	.short	(.L_17 - .L_16)
	.align		4
.L_16:
        /*0064*/ 	.word	index@(layernorm_f32)
        /*0068*/ 	.word	0x00000000


	//----- nvinfo : EIATTR_MIN_STACK_SIZE
	.align		4
.L_17:
        /*006c*/ 	.byte	0x04, 0x12
        /*006e*/ 	.short	(.L_19 - .L_18)
	.align		4
.L_18:
        /*0070*/ 	.word	index@(layernorm_f16)
        /*0074*/ 	.word	0x00000000
.L_19:


//--------------------- .nv.compat                --------------------------
	.section	.nv.compat,"",@"SHT_CUDA_COMPAT_INFO"
	.align	4
        /*0000*/ 	.byte	0x02, 0x09, 0x00, 0x00, 0x02, 0x02, 0x01, 0x00, 0x02, 0x05, 0x05, 0x00, 0x03, 0x07, 0x01, 0x01
        /*0010*/ 	.byte	0x02, 0x03, 0x00, 0x00, 0x02, 0x06, 0x01, 0x00, 0x04, 0x0b, 0x08, 0x00, 0x01, 0x00, 0x00, 0x00
        /*0020*/ 	.byte	0x00, 0x00, 0x00, 0x00


//--------------------- .nv.info.layernorm_bf16   --------------------------
	.section	.nv.info.layernorm_bf16,"",@"SHT_CUDA_INFO"
	.sectionflags	@""
	.align	4


	//----- nvinfo : EIATTR_CUDA_API_VERSION
	.align		4
        /*0000*/ 	.byte	0x04, 0x37
        /*0002*/ 	.short	(.L_21 - .L_20)
.L_20:
        /*0004*/ 	.word	0x00000082


	//----- nvinfo : EIATTR_KPARAM_INFO
	.align		4
.L_21:
        /*0008*/ 	.byte	0x04, 0x17
        /*000a*/ 	.short	(.L_23 - .L_22)
.L_22:
        /*000c*/ 	.word	0x00000000
        /*0010*/ 	.short	0x0008
        /*0012*/ 	.short	0x0038
        /*0014*/ 	.byte	0x00, 0xf5, 0x21, 0x00


	//----- nvinfo : EIATTR_KPARAM_INFO
	.align		4
.L_23:
        /*0018*/ 	.byte	0x04, 0x17
        /*001a*/ 	.short	(.L_25 - .L_24)
.L_24:
        /*001c*/ 	.word	0x00000000
        /*0020*/ 	.short	0x0007
        /*0022*/ 	.short	0x0030
        /*0024*/ 	.byte	0x00, 0xf5, 0x21, 0x00


	//----- nvinfo : EIATTR_KPARAM_INFO
	.align		4
.L_25:
        /*0028*/ 	.byte	0x04, 0x17
        /*002a*/ 	.short	(.L_27 - .L_26)
.L_26:
        /*002c*/ 	.word	0x00000000
        /*0030*/ 	.short	0x0006
        /*0032*/ 	.short	0x0028
        /*0034*/ 	.byte	0x00, 0xf0, 0x09, 0x00


	//----- nvinfo : EIATTR_KPARAM_INFO
	.align		4
.L_27:
        /*0038*/ 	.byte	0x04, 0x17
        /*003a*/ 	.short	(.L_29 - .L_28)
.L_28:
        /*003c*/ 	.word	0x00000000
        /*0040*/ 	.short	0x0005
        /*0042*/ 	.short	0x0024
        /*0044*/ 	.byte	0x00, 0xf0, 0x11, 0x00


	//----- nvinfo : EIATTR_KPARAM_INFO
	.align		4
.L_29:
        /*0048*/ 	.byte	0x04, 0x17
        /*004a*/ 	.short	(.L_31 - .L_30)
.L_30:
        /*004c*/ 	.word	0x00000000
        /*0050*/ 	.short	0x0004
        /*0052*/ 	.short	0x0020
        /*0054*/ 	.byte	0x00, 0xf0, 0x11, 0x00


	//----- nvinfo : EIATTR_KPARAM_INFO
	.align		4
.L_31:
        /*0058*/ 	.byte	0x04, 0x17
        /*005a*/ 	.short	(.L_33 - .L_32)
.L_32:
        /*005c*/ 	.word	0x00000000
        /*0060*/ 	.short	0x0003
        /*0062*/ 	.short	0x0018
        /*0064*/ 	.byte	0x00, 0xf5, 0x21, 0x00


	//----- nvinfo : EIATTR_KPARAM_INFO
	.align		4
.L_33:
        /*0068*/ 	.byte	0x04, 0x17
        /*006a*/ 	.short	(.L_35 - .L_34)
.L_34:
        /*006c*/ 	.word	0x00000000
        /*0070*/ 	.short	0x0002
        /*0072*/ 	.short	0x0010
        /*0074*/ 	.byte	0x00, 0xf5, 0x21, 0x00


	//----- nvinfo : EIATTR_KPARAM_INFO
	.align		4
.L_35:
        /*0078*/ 	.byte	0x04, 0x17
        /*007a*/ 	.short	(.L_37 - .L_36)
.L_36:
        /*007c*/ 	.word	0x00000000
        /*0080*/ 	.short	0x0001
        /*0082*/ 	.short	0x0008
        /*0084*/ 	.byte	0x00, 0xf5, 0x21, 0x00


	//----- nvinfo : EIATTR_KPARAM_INFO
	.align		4
.L_37:
        /*0088*/ 	.byte	0x04, 0x17
        /*008a*/ 	.short	(.L_39 - .L_38)
.L_38:
        /*008c*/ 	.word	0x00000000
        /*0090*/ 	.short	0x0000
        /*0092*/ 	.short	0x0000
        /*0094*/ 	.byte	0x00, 0xf5, 0x21, 0x00


	//----- nvinfo : EIATTR_SPARSE_MMA_MASK
	.align		4
.L_39:
        /*0098*/ 	.byte	0x03, 0x50
        /*009a*/ 	.short	0x0000


	//----- nvinfo : EIATTR_MAXREG_COUNT
	.align		4
        /*009c*/ 	.byte	0x03, 0x1b
        /*009e*/ 	.short	0x00ff


	//----- nvinfo : EIATTR_NUM_BARRIERS
	.align		4
        /*00a0*/ 	.byte	0x02, 0x4c
        /*00a2*/ 	.byte	0x01
	.zero		1


	//----- nvinfo : EIATTR_MERCURY_ISA_VERSION
	.align		4
        /*00a4*/ 	.byte	0x03, 0x5f
        /*00a6*/ 	.short	0x0101


	//----- nvinfo : EIATTR_COOP_GROUP_MASK_REGIDS
	.align		4
        /*00a8*/ 	.byte	0x04, 0x29
        /*00aa*/ 	.short	(.L_41 - .L_40)


	//   ....[0]....
.L_40:
        /*00ac*/ 	.word	0xffffffff


	//   ....[1]....
        /*00b0*/ 	.word	0xffffffff


	//   ....[2]....
        /*00b4*/ 	.word	0xffffffff


	//   ....[3]....
        /*00b8*/ 	.word	0xffffffff


	//   ....[4]....
        /*00bc*/ 	.word	0xffffffff


	//   ....[5]....
        /*00c0*/ 	.word	0xffffffff


	//   ....[6]....
        /*00c4*/ 	.word	0xffffffff


	//   ....[7]....
        /*00c8*/ 	.word	0xffffffff


	//   ....[8]....
        /*00cc*/ 	.word	0xffffffff


	//   ....[9]....
        /*00d0*/ 	.word	0xffffffff


	//   ....[10]....
        /*00d4*/ 	.word	0xffffffff


	//   ....[11]....
        /*00d8*/ 	.word	0xffffffff


	//   ....[12]....
        /*00dc*/ 	.word	0xffffffff


	//   ....[13]....
        /*00e0*/ 	.word	0xffffffff


	//   ....[14]....
        /*00e4*/ 	.word	0xffffffff


	//   ....[15]....
        /*00e8*/ 	.word	0xffffffff


	//----- nvinfo : EIATTR_COOP_GROUP_INSTR_OFFSETS
	.align		4
.L_41:
        /*00ec*/ 	.byte	0x04, 0x28
        /*00ee*/ 	.short	(.L_43 - .L_42)


	//   ....[0]....
.L_42:
        /*00f0*/ 	.word	0x00005350


	//   ....[1]....
        /*00f4*/ 	.word	0x00005360


	//   ....[2]....
        /*00f8*/ 	.word	0x00005380


	//   ....[3]....
        /*00fc*/ 	.word	0x000055d0


	//   ....[4]....
        /*0100*/ 	.word	0x00005640


	//   ....[5]....
        /*0104*/ 	.word	0x00005680


	//   ....[6]....
        /*0108*/ 	.word	0x00005870


	//   ....[7]....
        /*010c*/ 	.word	0x000058d0


	//   ....[8]....
        /*0110*/ 	.word	0x00005910


	//   ....[9]....
        /*0114*/ 	.word	0x00005b30


	//   ....[10]....
        /*0118*/ 	.word	0x00005ba0


	//   ....[11]....
        /*011c*/ 	.word	0x00005be0


	//   ....[12]....
        /*0120*/ 	.word	0x00005dd0


	//   ....[13]....
        /*0124*/ 	.word	0x00005e20


	//   ....[14]....
        /*0128*/ 	.word	0x00005e40


	//   ....[15]....
        /*012c*/ 	.word	0x00006530


	//----- nvinfo : EIATTR_VRC_CTA_INIT_COUNT
	.align		4
.L_43:
        /*0130*/ 	.byte	0x02, 0x4a
	.zero		1
	.zero		1


	//----- nvinfo : EIATTR_EXIT_INSTR_OFFSETS
	.align		4
        /*0134*/ 	.byte	0x04, 0x1c
        /*0136*/ 	.short	(.L_45 - .L_44)


	//   ....[0]....
.L_44:
        /*0138*/ 	.word	0x00000040


	//   ....[1]....
        /*013c*/ 	.word	0x000071d0


	//----- nvinfo : EIATTR_CRS_STACK_SIZE
	.align		4
.L_45:
        /*0140*/ 	.byte	0x04, 0x1e
        /*0142*/ 	.short	(.L_47 - .L_46)
.L_46:
        /*0144*/ 	.word	0x00000000


	//----- nvinfo : EIATTR_CBANK_PARAM_SIZE
	.align		4
.L_47:
        /*0148*/ 	.byte	0x03, 0x19
        /*014a*/ 	.short	0x0040


	//----- nvinfo : EIATTR_PARAM_CBANK
	.align		4
        /*014c*/ 	.byte	0x04, 0x0a
        /*014e*/ 	.short	(.L_49 - .L_48)
	.align		4
.L_48:
        /*0150*/ 	.word	index@(.nv.constant0.layernorm_bf16)
        /*0154*/ 	.short	0x0380
        /*0156*/ 	.short	0x0040


	//----- nvinfo : EIATTR_SW_WAR
	.align		4
.L_49:
        /*0158*/ 	.byte	0x04, 0x36
        /*015a*/ 	.short	(.L_51 - .L_50)
.L_50:
        /*015c*/ 	.word	0x00000008
.L_51:


//--------------------- .nv.info.layernorm_f32    --------------------------
	.section	.nv.info.layernorm_f32,"",@"SHT_CUDA_INFO"
	.sectionflags	@""
	.align	4


	//----- nvinfo : EIATTR_CUDA_API_VERSION
	.align		4
        /*0000*/ 	.byte	0x04, 0x37
        /*0002*/ 	.short	(.L_53 - .L_52)
.L_52:
        /*0004*/ 	.word	0x00000082


	//----- nvinfo : EIATTR_KPARAM_INFO
	.align		4
.L_53:
        /*0008*/ 	.byte	0x04, 0x17
        /*000a*/ 	.short	(.L_55 - .L_54)
.L_54:
        /*000c*/ 	.word	0x00000000
        /*0010*/ 	.short	0x0008
        /*0012*/ 	.short	0x0038
        /*0014*/ 	.byte	0x00, 0xf5, 0x21, 0x00


	//----- nvinfo : EIATTR_KPARAM_INFO
	.align		4
.L_55:
        /*0018*/ 	.byte	0x04, 0x17
        /*001a*/ 	.short	(.L_57 - .L_56)
.L_56:
        /*001c*/ 	.word	0x00000000
        /*0020*/ 	.short	0x0007
        /*0022*/ 	.short	0x0030
        /*0024*/ 	.byte	0x00, 0xf5, 0x21, 0x00


	//----- nvinfo : EIATTR_KPARAM_INFO
	.align		4
.L_57:
        /*0028*/ 	.byte	0x04, 0x17
        /*002a*/ 	.short	(.L_59 - .L_58)
.L_58:
        /*002c*/ 	.word	0x00000000
        /*0030*/ 	.short	0x0006
        /*0032*/ 	.short	0x0028
        /*0034*/ 	.byte	0x00, 0xf0, 0x11, 0x00


	//----- nvinfo : EIATTR_KPARAM_INFO
	.align		4
.L_59:
        /*0038*/ 	.byte	0x04, 0x17
        /*003a*/ 	.short	(.L_61 - .L_60)
.L_60:
        /*003c*/ 	.word	0x00000000
        /*0040*/ 	.short	0x0005
        /*0042*/ 	.short	0x0024
        /*0044*/ 	.byte	0x00, 0xf0, 0x11, 0x00


	//----- nvinfo : EIATTR_KPARAM_INFO
	.align		4
.L_61:
        /*0048*/ 	.byte	0x04, 0x17
        /*004a*/ 	.short	(.L_63 - .L_62)
.L_62:
        /*004c*/ 	.word	0x00000000
        /*0050*/ 	.short	0x0004
        /*0052*/ 	.short	0x0020
        /*0054*/ 	.byte	0x00, 0xf0, 0x11, 0x00


	//----- nvinfo : EIATTR_KPARAM_INFO
	.align		4
.L_63:
        /*0058*/ 	.byte	0x04, 0x17
        /*005a*/ 	.short	(.L_65 - .L_64)
.L_64:
        /*005c*/ 	.word	0x00000000
        /*0060*/ 	.short	0x0003
        /*0062*/ 	.short	0x0018
        /*0064*/ 	.byte	0x00, 0xf5, 0x21, 0x00


	//----- nvinfo : EIATTR_KPARAM_INFO
	.align		4
.L_65:
        /*0068*/ 	.byte	0x04, 0x17
        /*006a*/ 	.short	(.L_67 - .L_66)
.L_66:
        /*006c*/ 	.word	0x00000000
        /*0070*/ 	.short	0x0002
        /*0072*/ 	.short	0x0010
        /*0074*/ 	.byte	0x00, 0xf5, 0x21, 0x00


	//----- nvinfo : EIATTR_KPARAM_INFO
	.align		4
.L_67:
        /*0078*/ 	.byte	0x04, 0x17
        /*007a*/ 	.short	(.L_69 - .L_68)
.L_68:
        /*007c*/ 	.word	0x00000000
        /*0080*/ 	.short	0x0001
        /*0082*/ 	.short	0x0008
        /*0084*/ 	.byte	0x00, 0xf5, 0x21, 0x00


	//----- nvinfo : EIATTR_KPARAM_INFO
	.align		4
.L_69:
        /*0088*/ 	.byte	0x04, 0x17
        /*008a*/ 	.short	(.L_71 - .L_70)
.L_70:
        /*008c*/ 	.word	0x00000000
        /*0090*/ 	.short	0x0000
        /*0092*/ 	.short	0x0000
        /*0094*/ 	.byte	0x00, 0xf5, 0x21, 0x00


	//----- nvinfo : EIATTR_SPARSE_MMA_MASK
	.align		4
.L_71:
        /*0098*/ 	.byte	0x03, 0x50
        /*009a*/ 	.short	0x0000


	//----- nvinfo : EIATTR_MAXREG_COUNT
	.align		4
        /*009c*/ 	.byte	0x03, 0x1b
        /*009e*/ 	.short	0x00ff


	//----- nvinfo : EIATTR_NUM_BARRIERS
	.align		4
        /*00a0*/ 	.byte	0x02, 0x4c
        /*00a2*/ 	.byte	0x01
	.zero		1


	//----- nvinfo : EIATTR_MERCURY_ISA_VERSION
	.align		4
        /*00a4*/ 	.byte	0x03, 0x5f
        /*00a6*/ 	.short	0x0101


	//----- nvinfo : EIATTR_COOP_GROUP_MASK_REGIDS
	.align		4
        /*00a8*/ 	.byte	0x04, 0x29
        /*00aa*/ 	.short	(.L_73 - .L_72)


	//   ....[0]....
.L_72:
        /*00ac*/ 	.word	0xffffffff


	//   ....[1]....
        /*00b0*/ 	.word	0xffffffff


	//   ....[2]....
        /*00b4*/ 	.word	0xffffffff


	//   ....[3]....
        /*00b8*/ 	.word	0xffffffff


	//   ....[4]....
        /*00bc*/ 	.word	0xffffffff


	//   ....[5]....
        /*00c0*/ 	.word	0xffffffff


	//   ....[6]....
        /*00c4*/ 	.word	0xffffffff


	//   ....[7]....
        /*00c8*/ 	.word	0xffffffff


	//   ....[8]....
        /*00cc*/ 	.word	0xffffffff


	//   ....[9]....
        /*00d0*/ 	.word	0xffffffff


	//   ....[10]....
        /*00d4*/ 	.word	0xffffffff


	//   ....[11]....
        /*00d8*/ 	.word	0xffffffff


	//   ....[12]....
        /*00dc*/ 	.word	0xffffffff


	//   ....[13]....
        /*00e0*/ 	.word	0xffffffff


	//   ....[14]....
        /*00e4*/ 	.word	0xffffffff


	//   ....[15]....
        /*00e8*/ 	.word	0xffffffff


	//   ....[16]....
        /*00ec*/ 	.word	0xffffffff


	//----- nvinfo : EIATTR_COOP_GROUP_INSTR_OFFSETS
	.align		4
.L_73:
        /*00f0*/ 	.byte	0x04, 0x28
        /*00f2*/ 	.short	(.L_75 - .L_74)


	//   ....[0]....
.L_74:
        /*00f4*/ 	.word	0x00002b40


	//   ....[1]....
        /*00f8*/ 	.word	0x00002b50


	//   ....[2]....
        /*00fc*/ 	.word	0x00002b60


	//   ....[3]....
        /*0100*/ 	.word	0x00002e40


	//   ....[4]....
        /*0104*/ 	.word	0x00002e50


	//   ....[5]....
        /*0108*/ 	.word	0x00002e60


	//   ....[6]....
        /*010c*/ 	.word	0x00003150


	//   ....[7]....
        /*0110*/ 	.word	0x00003160


	//   ....[8]....
        /*0114*/ 	.word	0x00003170


	//   ....[9]....
        /*0118*/ 	.word	0x00003450


	//   ....[10]....
        /*011c*/ 	.word	0x00003460


	//   ....[11]....
        /*0120*/ 	.word	0x00003470


	//   ....[12]....
        /*0124*/ 	.word	0x00003750


	//   ....[13]....
        /*0128*/ 	.word	0x00003760


	//   ....[14]....
        /*012c*/ 	.word	0x00003770


	//   ....[15]....
        /*0130*/ 	.word	0x00004080


	//   ....[16]....
        /*0134*/ 	.word	0x00004160


	//----- nvinfo : EIATTR_VRC_CTA_INIT_COUNT
	.align		4
.L_75:
        /*0138*/ 	.byte	0x02, 0x4a
	.zero		1
	.zero		1


	//----- nvinfo : EIATTR_EXIT_INSTR_OFFSETS
	.align		4
        /*013c*/ 	.byte	0x04, 0x1c
        /*013e*/ 	.short	(.L_77 - .L_76)


	//   ....[0]....
.L_76:
        /*0140*/ 	.word	0x00000040


	//   ....[1]....
        /*0144*/ 	.word	0x00004df0


	//----- nvinfo : EIATTR_CRS_STACK_SIZE
	.align		4
.L_77:
        /*0148*/ 	.byte	0x04, 0x1e
        /*014a*/ 	.short	(.L_79 - .L_78)
.L_78:
        /*014c*/ 	.word	0x00000000


	//----- nvinfo : EIATTR_CBANK_PARAM_SIZE
	.align		4
.L_79:
        /*0150*/ 	.byte	0x03, 0x19
        /*0152*/ 	.short	0x0040


	//----- nvinfo : EIATTR_PARAM_CBANK
	.align		4
        /*0154*/ 	.byte	0x04, 0x0a
        /*0156*/ 	.short	(.L_81 - .L_80)
	.align		4
.L_80:
        /*0158*/ 	.word	index@(.nv.constant0.layernorm_f32)
        /*015c*/ 	.short	0x0380
        /*015e*/ 	.short	0x0040


	//----- nvinfo : EIATTR_SW_WAR
	.align		4
.L_81:
        /*0160*/ 	.byte	0x04, 0x36
        /*0162*/ 	.short	(.L_83 - .L_82)
.L_82:
        /*0164*/ 	.word	0x00000008
.L_83:


//--------------------- .nv.info.layernorm_f16    --------------------------
	.section	.nv.info.layernorm_f16,"",@"SHT_CUDA_INFO"
	.sectionflags	@""
	.align	4


	//----- nvinfo : EIATTR_CUDA_API_VERSION
	.align		4
        /*0000*/ 	.byte	0x04, 0x37
        /*0002*/ 	.short	(.L_85 - .L_84)
.L_84:
        /*0004*/ 	.word	0x00000082


	//----- nvinfo : EIATTR_KPARAM_INFO
	.align		4
.L_85:
        /*0008*/ 	.byte	0x04, 0x17
        /*000a*/ 	.short	(.L_87 - .L_86)
.L_86:
        /*000c*/ 	.word	0x00000000
        /*0010*/ 	.short	0x0008
        /*0012*/ 	.short	0x0038
        /*0014*/ 	.byte	0x00, 0xf5, 0x21, 0x00


	//----- nvinfo : EIATTR_KPARAM_INFO
	.align		4
.L_87:
        /*0018*/ 	.byte	0x04, 0x17
        /*001a*/ 	.short	(.L_89 - .L_88)
.L_88:
        /*001c*/ 	.word	0x00000000
        /*0020*/ 	.short	0x0007
        /*0022*/ 	.short	0x0030
        /*0024*/ 	.byte	0x00, 0xf5, 0x21, 0x00


	//----- nvinfo : EIATTR_KPARAM_INFO
	.align		4
.L_89:
        /*0028*/ 	.byte	0x04, 0x17
        /*002a*/ 	.short	(.L_91 - .L_90)
.L_90:
        /*002c*/ 	.word	0x00000000
        /*0030*/ 	.short	0x0006
        /*0032*/ 	.short	0x0028
        /*0034*/ 	.byte	0x00, 0xf0, 0x09, 0x00


	//----- nvinfo : EIATTR_KPARAM_INFO
	.align		4
.L_91:
        /*0038*/ 	.byte	0x04, 0x17
        /*003a*/ 	.short	(.L_93 - .L_92)
.L_92:
        /*003c*/ 	.word	0x00000000
        /*0040*/ 	.short	0x0005
        /*0042*/ 	.short	0x0024
        /*0044*/ 	.byte	0x00, 0xf0, 0x11, 0x00


	//----- nvinfo : EIATTR_KPARAM_INFO
	.align		4
.L_93:
        /*0048*/ 	.byte	0x04, 0x17
        /*004a*/ 	.short	(.L_95 - .L_94)
.L_94:
        /*004c*/ 	.word	0x00000000
        /*0050*/ 	.short	0x0004
        /*0052*/ 	.short	0x0020
        /*0054*/ 	.byte	0x00, 0xf0, 0x11, 0x00


	//----- nvinfo : EIATTR_KPARAM_INFO
	.align		4
.L_95:
        /*0058*/ 	.byte	0x04, 0x17
        /*005a*/ 	.short	(.L_97 - .L_96)
.L_96:
        /*005c*/ 	.word	0x00000000
        /*0060*/ 	.short	0x0003
        /*0062*/ 	.short	0x0018
        /*0064*/ 	.byte	0x00, 0xf5, 0x21, 0x00


	//----- nvinfo : EIATTR_KPARAM_INFO
	.align		4
.L_97:
        /*0068*/ 	.byte	0x04, 0x17
        /*006a*/ 	.short	(.L_99 - .L_98)
.L_98:
        /*006c*/ 	.word	0x00000000
        /*0070*/ 	.short	0x0002
        /*0072*/ 	.short	0x0010
        /*0074*/ 	.byte	0x00, 0xf5, 0x21, 0x00


	//----- nvinfo : EIATTR_KPARAM_INFO
	.align		4
.L_99:
        /*0078*/ 	.byte	0x04, 0x17
        /*007a*/ 	.short	(.L_101 - .L_100)
.L_100:
        /*007c*/ 	.word	0x00000000
        /*0080*/ 	.short	0x0001
        /*0082*/ 	.short	0x0008
        /*0084*/ 	.byte	0x00, 0xf5, 0x21, 0x00


	//----- nvinfo : EIATTR_KPARAM_INFO
	.align		4
.L_101:
        /*0088*/ 	.byte	0x04, 0x17
        /*008a*/ 	.short	(.L_103 - .L_102)
.L_102:
        /*008c*/ 	.word	0x00000000
        /*0090*/ 	.short	0x0000
        /*0092*/ 	.short	0x0000
        /*0094*/ 	.byte	0x00, 0xf5, 0x21, 0x00


	//----- nvinfo : EIATTR_SPARSE_MMA_MASK
	.align		4
.L_103:
        /*0098*/ 	.byte	0x03, 0x50
        /*009a*/ 	.short	0x0000


	//----- nvinfo : EIATTR_MAXREG_COUNT
	.align		4
        /*009c*/ 	.byte	0x03, 0x1b
        /*009e*/ 	.short	0x00ff


	//----- nvinfo : EIATTR_NUM_BARRIERS
	.align		4
        /*00a0*/ 	.byte	0x02, 0x4c
        /*00a2*/ 	.byte	0x01
	.zero		1


	//----- nvinfo : EIATTR_MERCURY_ISA_VERSION
	.align		4
        /*00a4*/ 	.byte	0x03, 0x5f
        /*00a6*/ 	.short	0x0101


	//----- nvinfo : EIATTR_COOP_GROUP_MASK_REGIDS
	.align		4
        /*00a8*/ 	.byte	0x04, 0x29
        /*00aa*/ 	.short	(.L_105 - .L_104)


	//   ....[0]....
.L_104:
        /*00ac*/ 	.word	0xffffffff


	//   ....[1]....
        /*00b0*/ 	.word	0xffffffff


	//   ....[2]....
        /*00b4*/ 	.word	0xffffffff


	//   ....[3]....
        /*00b8*/ 	.word	0xffffffff


	//   ....[4]....
        /*00bc*/ 	.word	0xffffffff


	//   ....[5]....
        /*00c0*/ 	.word	0xffffffff


	//   ....[6]....
        /*00c4*/ 	.word	0xffffffff


	//   ....[7]....
        /*00c8*/ 	.word	0xffffffff


	//   ....[8]....
        /*00cc*/ 	.word	0xffffffff


	//   ....[9]....
        /*00d0*/ 	.word	0xffffffff


	//   ....[10]....
        /*00d4*/ 	.word	0xffffffff


	//   ....[11]....
        /*00d8*/ 	.word	0xffffffff


	//   ....[12]....
        /*00dc*/ 	.word	0xffffffff


	//   ....[13]....
        /*00e0*/ 	.word	0xffffffff


	//   ....[14]....
        /*00e4*/ 	.word	0xffffffff


	//   ....[15]....
        /*00e8*/ 	.word	0xffffffff


	//----- nvinfo : EIATTR_COOP_GROUP_INSTR_OFFSETS
	.align		4
.L_105:
        /*00ec*/ 	.byte	0x04, 0x28
        /*00ee*/ 	.short	(.L_107 - .L_106)


	//   ....[0]....
.L_106:
        /*00f0*/ 	.word	0x00001fd0


	//   ....[1]....
        /*00f4*/ 	.word	0x00001fe0


	//   ....[2]....
        /*00f8*/ 	.word	0x00001ff0


	//   ....[3]....
        /*00fc*/ 	.word	0x00002290


	//   ....[4]....
        /*0100*/ 	.word	0x000022e0


	//   ....[5]....
        /*0104*/ 	.word	0x00002320


	//   ....[6]....
        /*0108*/ 	.word	0x00002570


	//   ....[7]....
        /*010c*/ 	.word	0x000025b0


	//   ....[8]....
        /*0110*/ 	.word	0x000025d0


	//   ....[9]....
        /*0114*/ 	.word	0x00002860


	//   ....[10]....
        /*0118*/ 	.word	0x00002890


	//   ....[11]....
        /*011c*/ 	.word	0x000028b0


	//   ....[12]....
        /*0120*/ 	.word	0x00002b40


	//   ....[13]....
        /*0124*/ 	.word	0x00002b70


	//   ....[14]....
        /*0128*/ 	.word	0x00002b90


	//   ....[15]....
        /*012c*/ 	.word	0x00003300


	//----- nvinfo : EIATTR_VRC_CTA_INIT_COUNT
	.align		4
.L_107:
        /*0130*/ 	.byte	0x02, 0x4a
	.zero		1
	.zero		1


	//----- nvinfo : EIATTR_EXIT_INSTR_OFFSETS
	.align		4
        /*0134*/ 	.byte	0x04, 0x1c
        /*0136*/ 	.short	(.L_109 - .L_108)


	//   ....[0]....
.L_108:
        /*0138*/ 	.word	0x00000040


	//   ....[1]....
        /*013c*/ 	.word	0x00003fe0


	//----- nvinfo : EIATTR_CRS_STACK_SIZE
	.align		4
.L_109:
        /*0140*/ 	.byte	0x04, 0x1e
        /*0142*/ 	.short	(.L_111 - .L_110)
.L_110:
        /*0144*/ 	.word	0x00000000


	//----- nvinfo : EIATTR_CBANK_PARAM_SIZE
	.align		4
.L_111:
        /*0148*/ 	.byte	0x03, 0x19
        /*014a*/ 	.short	0x0040


	//----- nvinfo : EIATTR_PARAM_CBANK
	.align		4
        /*014c*/ 	.byte	0x04, 0x0a
        /*014e*/ 	.short	(.L_113 - .L_112)
	.align		4
.L_112:
        /*0150*/ 	.word	index@(.nv.constant0.layernorm_f16)
        /*0154*/ 	.short	0x0380
        /*0156*/ 	.short	0x0040


	//----- nvinfo : EIATTR_SW_WAR
	.align		4
.L_113:
        /*0158*/ 	.byte	0x04, 0x36
        /*015a*/ 	.short	(.L_115 - .L_114)
.L_114:
        /*015c*/ 	.word	0x00000008
.L_115:


//--------------------- .nv.callgraph             --------------------------
	.section	.nv.callgraph,"",@"SHT_CUDA_CALLGRAPH"
	.align	4
	.sectionentsize	8
	.align		4
        /*0000*/ 	.word	0x00000000
	.align		4
        /*0004*/ 	.word	0xffffffff
	.align		4
        /*0008*/ 	.word	0x00000000
	.align		4
        /*000c*/ 	.word	0xfffffffe
	.align		4
        /*0010*/ 	.word	0x00000000
	.align		4
        /*0014*/ 	.word	0xfffffffd
	.align		4
        /*0018*/ 	.word	0x00000000
	.align		4
        /*001c*/ 	.word	0xfffffffc


//--------------------- .text.layernorm_bf16      --------------------------
	.section	.text.layernorm_bf16,"ax",@progbits
	.align	128
        .global         layernorm_bf16
        .type           layernorm_bf16,@function
        .size           layernorm_bf16,(.L_x_211 - layernorm_bf16)
        .other          layernorm_bf16,@"STO_CUDA_ENTRY STV_DEFAULT"
layernorm_bf16:
.text.layernorm_bf16:
[----:B------:R-:W-:Y:S08]  /*0000*/  LDC R1, c[0x0][0x37c] ;  /* 0x0000df00ff017b82 */ /* 0x000ff00000000800 */
[----:B------:R-:W0:Y:S08]  /*0010*/  S2UR UR6, SR_CTAID.Y ;  /* 0x00000000000679c3 */ /* 0x000e300000002600 */
[----:B------:R-:W0:Y:S02]  /*0020*/  LDC R0, c[0x0][0x3a0] ;  /* 0x0000e800ff007b82 */ /* 0x000e240000000800 */
[----:B0-----:R-:W-:-:S13]  /*0030*/  ISETP.LE.U32.AND P0, PT, R0, UR6, PT ;  /* 0x0000000600007c0c */ /* 0x001fda000bf03070 */
[----:B------:R-:W-:Y:S05]  /*0040*/  @P0 EXIT ;  /* 0x000000000000094d */ /* 0x000fea0003800000 */
[----:B------:R-:W0:Y:S01]  /*0050*/  LDCU UR4, c[0x0][0x360] ;  /* 0x00006c00ff0477ac */ /* 0x000e220008000800 */
[----:B------:R-:W1:Y:S01]  /*0060*/  S2R R3, SR_TID.X ;  /* 0x0000000000037919 */ /* 0x000e620000002100 */
[----:B------:R-:W-:Y:S01]  /*0070*/  MOV R16, 0x400 ;  /* 0x0000040000107802 */ /* 0x000fe20000000f00 */
[----:B------:R-:W2:Y:S01]  /*0080*/  I2F.BF16 R18, RZ ;  /* 0x000000ff00127306 */ /* 0x000ea20000202400 */
[----:B------:R-:W0:Y:S01]  /*0090*/  LDCU UR7, c[0x0][0x364] ;  /* 0x00006c80ff0777ac */ /* 0x000e220008000800 */
[----:B------:R-:W1:Y:S01]  /*00a0*/  S2R R0, SR_TID.Y ;  /* 0x0000000000007919 */ /* 0x000e620000002200 */
[----:B------:R-:W3:Y:S01]  /*00b0*/  LDCU UR5, c[0x0][0x3a4] ;  /* 0x00007480ff0577ac */ /* 0x000ee20008000800 */
[----:B------:R-:W4:Y:S01]  /*00c0*/  S2R R17, SR_CgaCtaId ;  /* 0x0000000000117919 */ /* 0x000f220000008800 */
[----:B------:R-:W5:Y:S01]  /*00d0*/  LDCU.128 UR12, c[0x0][0x3b0] ;  /* 0x00007600ff0c77ac */ /* 0x000f620008000c00 */
[----:B--2---:R-:W-:Y:S01]  /*00e0*/  R2UR UR10, R18 ;  /* 0x00000000120a72ca */ /* 0x004fe200000e0000 */
[----:B0-----:R-:W-:-:S06]  /*00f0*/  UIMAD UR11, UR4, UR7, URZ ;  /* 0x00000007040b72a4 */ /* 0x001fcc000f8e02ff */
[----:B------:R-:W-:Y:S02]  /*0100*/  MOV R2, UR11 ;  /* 0x0000000b00027c02 */ /* 0x000fe40008000f00 */
[----:B------:R-:W-:Y:S01]  /*0110*/  IADD3 R13, PT, PT, RZ, -UR11, RZ ;  /* 0x8000000bff0d7c10 */ /* 0x000fe2000fffe0ff */
[----:B------:R-:W0:Y:S01]  /*0120*/  I2F.U32.RP R10, UR11 ;  /* 0x0000000b000a7d06 */ /* 0x000e220008209000 */
[----:B------:R-:W-:Y:S01]  /*0130*/  SHF.L.U32 R2, R2, 0x2, RZ ;  /* 0x0000000202027819 */ /* 0x000fe200000006ff */
[----:B-----5:R-:W-:Y:S01]  /*0140*/  UISETP.NE.U32.AND UP0, UPT, UR12, URZ, UPT ;  /* 0x000000ff0c00728c */ /* 0x020fe2000bf05070 */
[----:B------:R-:W-:Y:S01]  /*0150*/  ISETP.NE.U32.AND P5, PT, RZ, UR11, PT ;  /* 0x0000000bff007c0c */ /* 0x000fe2000bfa5070 */
[----:B------:R-:W-:Y:S01]  /*0160*/  UISETP.NE.U32.AND UP1, UPT, UR14, URZ, UPT ;  /* 0x000000ff0e00728c */ /* 0x000fe2000bf25070 */
[----:B------:R-:W-:Y:S01]  /*0170*/  IADD3 R15, PT, PT, RZ, -R2, RZ ;  /* 0x80000002ff0f7210 */ /* 0x000fe20007ffe0ff */
[----:B-1----:R-:W-:Y:S01]  /*0180*/  IMAD R3, R0, UR4, R3 ;  /* 0x0000000400037c24 */ /* 0x002fe2000f8e0203 */
[----:B------:R-:W-:Y:S01]  /*0190*/  R2UR UR4, R16 ;  /* 0x00000000100472ca */ /* 0x000fe200000e0000 */
[----:B------:R-:W1:Y:S01]  /*01a0*/  I2F.U32.RP R8, R2 ;  /* 0x0000000200087306 */ /* 0x000e620000209000 */
[----:B------:R-:W-:Y:S01]  /*01b0*/  ISETP.NE.U32.AND P2, PT, R2, RZ, PT ;  /* 0x000000ff0200720c */ /* 0x000fe20003f45070 */
[----:B------:R-:W-:Y:S01]  /*01c0*/  UISETP.NE.AND.EX UP1, UPT, UR15, URZ, UPT, UP1 ;  /* 0x000000ff0f00728c */ /* 0x000fe2000bf25310 */
[----:B------:R-:W-:Y:S01]  /*01d0*/  SHF.L.U32 R11, R3, 0x2, RZ ;  /* 0x00000002030b7819 */ /* 0x000fe200000006ff */
[----:B------:R-:W2:Y:S01]  /*01e0*/  LDCU.64 UR14, c[0x0][0x358] ;  /* 0x00006b00ff0e77ac */ /* 0x000ea20008000a00 */
[----:B------:R-:W-:-:S02]  /*01f0*/  MOV R19, UR11 ;  /* 0x0000000b00137c02 */ /* 0x000fc40008000f00 */
[----:B------:R-:W-:Y:S01]  /*0200*/  IADD3 R9, PT, PT, R11, 0x3, RZ ;  /* 0x000000030b097810 */ /* 0x000fe20007ffe0ff */
[----:B0-----:R-:W0:Y:S01]  /*0210*/  MUFU.RCP R10, R10 ;  /* 0x0000000a000a7308 */ /* 0x001e220000001000 */
[----:B------:R-:W-:Y:S02]  /*0220*/  UISETP.NE.AND.EX UP0, UPT, UR13, URZ, UP1, UP0 ;  /* 0x000000ff0d00728c */ /* 0x000fe40008f05300 */
[----:B---3--:R-:W-:-:S05]  /*0230*/  VIADDMNMX R9, R9, R2, UR5, !PT ;  /* 0x0000000509097e46 */ /* 0x008fca000f800102 */
[----:B-1----:R-:W1:Y:S01]  /*0240*/  MUFU.RCP R8, R8 ;  /* 0x0000000800087308 */ /* 0x002e620000001000 */
[----:B0-----:R-:W-:Y:S02]  /*0250*/  IADD3 R6, PT, PT, R10, 0xffffffe, RZ ;  /* 0x0ffffffe0a067810 */ /* 0x001fe40007ffe0ff */
[----:B------:R-:W-:-:S05]  /*0260*/  IADD3 R10, PT, PT, R9, -0x3, -R2 ;  /* 0xfffffffd090a7810 */ /* 0x000fca0007ffe802 */
[----:B------:R0:W3:Y:S01]  /*0270*/  F2I.FTZ.U32.TRUNC.NTZ R7, R6 ;  /* 0x0000000600077305 */ /* 0x0000e2000021f000 */
[----:B------:R-:W-:Y:S02]  /*0280*/  ISETP.NE.AND P0, PT, R10, R11, PT ;  /* 0x0000000b0a00720c */ /* 0x000fe40003f05270 */
[----:B-1----:R-:W-:Y:S02]  /*0290*/  IADD3 R4, PT, PT, R8, 0xffffffe, RZ ;  /* 0x0ffffffe08047810 */ /* 0x002fe40007ffe0ff */
[----:B------:R-:W-:-:S03]  /*02a0*/  IADD3 R8, PT, PT, R3, UR11, RZ ;  /* 0x0000000b03087c10 */ /* 0x000fc6000fffe0ff */
[----:B------:R1:W5:Y:S01]  /*02b0*/  F2I.FTZ.U32.TRUNC.NTZ R5, R4 ;  /* 0x0000000400057305 */ /* 0x000362000021f000 */
[----:B0-----:R-:W-:Y:S01]  /*02c0*/  HFMA2 R6, -RZ, RZ, 0, 0 ;  /* 0x00000000ff067431 */ /* 0x001fe200000001ff */
[----:B------:R-:W-:-:S04]  /*02d0*/  ISETP.GE.AND P1, PT, R8, UR5, PT ;  /* 0x0000000508007c0c */ /* 0x000fc8000bf26270 */
[----:B------:R-:W-:Y:S01]  /*02e0*/  SEL R9, RZ, 0x1, P1 ;  /* 0x00000001ff097807 */ /* 0x000fe20000800000 */
[----:B---3--:R-:W-:Y:S01]  /*02f0*/  IMAD R13, R13, R7, RZ ;  /* 0x000000070d0d7224 */ /* 0x008fe200078e02ff */
[----:B-1----:R-:W-:-:S03]  /*0300*/  MOV R4, RZ ;  /* 0x000000ff00047202 */ /* 0x002fc60000000f00 */
[----:B------:R-:W-:Y:S01]  /*0310*/  IMAD.HI.U32 R13, R7, R13, R6 ;  /* 0x0000000d070d7227 */ /* 0x000fe200078e0006 */
[----:B------:R-:W-:Y:S02]  /*0320*/  VIMNMX R7, PT, PT, R8, UR5, !PT ;  /* 0x0000000508077c48 */ /* 0x000fe4000ffe0100 */
[----:B------:R-:W-:Y:S01]  /*0330*/  SEL R6, RZ, 0x1, !P0 ;  /* 0x00000001ff067807 */ /* 0x000fe20004000000 */
[----:B-----5:R-:W-:Y:S01]  /*0340*/  IMAD R15, R15, R5, RZ ;  /* 0x000000050f0f7224 */ /* 0x020fe200078e02ff */
[----:B------:R-:W-:Y:S02]  /*0350*/  IADD3 R12, PT, PT, R7, -R8, -R9 ;  /* 0x80000008070c7210 */ /* 0x000fe40007ffe809 */
[----:B----4-:R-:W-:Y:S01]  /*0360*/  R2UR UR5, R17 ;  /* 0x00000000110572ca */ /* 0x010fe200000e0000 */
[----:B------:R-:W-:Y:S01]  /*0370*/  IMAD.HI.U32 R4, R5, R15, R4 ;  /* 0x0000000f05047227 */ /* 0x000fe200078e0004 */
[----:B------:R-:W-:Y:S02]  /*0380*/  IADD3 R5, PT, PT, R10, -R11, -R6 ;  /* 0x8000000b0a057210 */ /* 0x000fe40007ffe806 */
[----:B------:R-:W-:Y:S01]  /*0390*/  MOV R17, UR11 ;  /* 0x0000000b00117c02 */ /* 0x000fe20008000f00 */
[----:B------:R-:W-:Y:S01]  /*03a0*/  IMAD.HI.U32 R10, R13, R12, RZ ;  /* 0x0000000c0d0a7227 */ /* 0x000fe200078e00ff */
[----:B------:R-:W-:-:S02]  /*03b0*/  IADD3 R8, PT, PT, R8, UR11, RZ ;  /* 0x0000000b08087c10 */ /* 0x000fc4000fffe0ff */
[----:B------:R-:W-:Y:S01]  /*03c0*/  IADD3 R11, PT, PT, R11, R2, RZ ;  /* 0x000000020b0b7210 */ /* 0x000fe20007ffe0ff */
[----:B------:R-:W-:Y:S01]  /*03d0*/  IMAD.HI.U32 R7, R4, R5, RZ ;  /* 0x0000000504077227 */ /* 0x000fe200078e00ff */
[----:B------:R-:W-:Y:S02]  /*03e0*/  IADD3 R15, PT, PT, RZ, -R10, RZ ;  /* 0x8000000aff0f7210 */ /* 0x000fe40007ffe0ff */
[C---:B------:R-:W-:Y:S01]  /*03f0*/  IADD3 R11, PT, PT, R2.reuse, R11, RZ ;  /* 0x0000000b020b7210 */ /* 0x040fe20007ffe0ff */
[----:B------:R-:W-:Y:S01]  /*0400*/  ULEA UR4, UR5, UR4, 0x18 ;  /* 0x0000000405047291 */ /* 0x000fe2000f8ec0ff */
[----:B------:R-:W-:Y:S01]  /*0410*/  IADD3 R13, PT, PT, RZ, -R7, RZ ;  /* 0x80000007ff0d7210 */ /* 0x000fe20007ffe0ff */
[----:B------:R-:W-:Y:S02]  /*0420*/  IMAD R4, R15, UR11, R12 ;  /* 0x0000000b0f047c24 */ /* 0x000fe4000f8e020c */
[----:B------:R-:W0:Y:S01]  /*0430*/  LDC.64 R14, c[0x0][0x3b8] ;  /* 0x0000ee00ff0e7b82 */ /* 0x000e220000000a00 */
[----:B------:R-:W-:Y:S01]  /*0440*/  ULEA UR12, UR7, UR4, 0x1 ;  /* 0x00000004070c7291 */ /* 0x000fe2000f8e08ff */
[----:B------:R-:W-:Y:S01]  /*0450*/  IMAD R5, R2, R13, R5 ;  /* 0x0000000d02057224 */ /* 0x000fe200078e0205 */
[----:B------:R-:W-:-:S04]  /*0460*/  ISETP.GE.U32.AND P3, PT, R4, UR11, PT ;  /* 0x0000000b04007c0c */ /* 0x000fc8000bf66070 */
[----:B------:R-:W-:Y:S01]  /*0470*/  ISETP.GE.U32.AND P0, PT, R5, R2, PT ;  /* 0x000000020500720c */ /* 0x000fe20003f06070 */
[----:B------:R-:W1:Y:S08]  /*0480*/  LDC.64 R12, c[0x0][0x3b0] ;  /* 0x0000ec00ff0c7b82 */ /* 0x000e700000000a00 */
[----:B------:R-:W-:Y:S02]  /*0490*/  @P3 IADD3 R4, PT, PT, R4, -UR11, RZ ;  /* 0x8000000b04043c10 */ /* 0x000fe4000fffe0ff */
[----:B------:R-:W-:-:S02]  /*04a0*/  @P3 IADD3 R10, PT, PT, R10, 0x1, RZ ;  /* 0x000000010a0a3810 */ /* 0x000fc40007ffe0ff */
[----:B------:R-:W-:Y:S02]  /*04b0*/  @P0 IADD3 R5, PT, PT, -R2, R5, RZ ;  /* 0x0000000502050210 */ /* 0x000fe40007ffe1ff */
[----:B------:R-:W-:Y:S02]  /*04c0*/  ISETP.GE.U32.AND P4, PT, R4, UR11, PT ;  /* 0x0000000b04007c0c */ /* 0x000fe4000bf86070 */
[----:B------:R-:W-:Y:S01]  /*04d0*/  ISETP.GE.U32.AND P1, PT, R5, R2, PT ;  /* 0x000000020500720c */ /* 0x000fe20003f26070 */
[----:B------:R-:W3:Y:S01]  /*04e0*/  LDC R4, c[0x0][0x374] ;  /* 0x0000dd00ff047b82 */ /* 0x000ee20000000800 */
[----:B------:R-:W-:Y:S01]  /*04f0*/  @P0 IADD3 R7, PT, PT, R7, 0x1, RZ ;  /* 0x0000000107070810 */ /* 0x000fe20007ffe0ff */
[----:B0-----:R-:W-:-:S04]  /*0500*/  IMAD.WIDE.U32 R14, R3, 0x2, R14 ;  /* 0x00000002030e7825 */ /* 0x001fc800078e000e */
[----:B-1----:R-:W-:-:S04]  /*0510*/  IMAD.WIDE.U32 R12, R3, 0x2, R12 ;  /* 0x00000002030c7825 */ /* 0x002fc800078e000c */
[----:B------:R-:W-:Y:S01]  /*0520*/  @P4 IADD3 R10, PT, PT, R10, 0x1, RZ ;  /* 0x000000010a0a4810 */ /* 0x000fe20007ffe0ff */
[----:B------:R-:W-:Y:S01]  /*0530*/  IMAD.WIDE R14, R19, 0x2, R14 ;  /* 0x00000002130e7825 */ /* 0x000fe200078e020e */
[----:B------:R-:W-:Y:S02]  /*0540*/  @!P5 LOP3.LUT R10, RZ, UR11, RZ, 0x33, !PT ;  /* 0x0000000bff0adc12 */ /* 0x000fe4000f8e33ff */
[----:B------:R-:W-:Y:S01]  /*0550*/  @P1 IADD3 R7, PT, PT, R7, 0x1, RZ ;  /* 0x0000000107071810 */ /* 0x000fe20007ffe0ff */
[----:B------:R-:W-:Y:S01]  /*0560*/  IMAD.WIDE R12, R17, 0x2, R12 ;  /* 0x00000002110c7825 */ /* 0x000fe200078e020c */
[----:B------:R-:W-:Y:S02]  /*0570*/  @!P2 LOP3.LUT R7, RZ, R2, RZ, 0x33, !PT ;  /* 0x00000002ff07a212 */ /* 0x000fe400078e33ff */
[----:B------:R-:W-:Y:S02]  /*0580*/  IADD3 R5, PT, PT, R9, R10, RZ ;  /* 0x0000000a09057210 */ /* 0x000fe40007ffe0ff */
[----:B------:R-:W-:Y:S01]  /*0590*/  IADD3 R6, PT, PT, R6, R7, RZ ;  /* 0x0000000706067210 */ /* 0x000fe20007ffe0ff */
[----:B------:R-:W-:Y:S01]  /*05a0*/  IMAD.WIDE R16, R17, 0x2, R12 ;  /* 0x0000000211107825 */ /* 0x000fe200078e020c */
[----:B------:R-:W-:-:S02]  /*05b0*/  IADD3 R26, PT, PT, R5, 0x1, RZ ;  /* 0x00000001051a7810 */ /* 0x000fc40007ffe0ff */
[C---:B------:R-:W-:Y:S02]  /*05c0*/  LEA R7, R0.reuse, UR4, 0x2 ;  /* 0x0000000400077c11 */ /* 0x040fe4000f8e10ff */
[----:B------:R-:W-:Y:S02]  /*05d0*/  LEA R9, R0, UR12, 0x1 ;  /* 0x0000000c00097c11 */ /* 0x000fe4000f8e08ff */
[----:B------:R-:W-:Y:S02]  /*05e0*/  IADD3 R10, PT, PT, R8, UR11, RZ ;  /* 0x0000000b080a7c10 */ /* 0x000fe4000fffe0ff */
[----:B------:R-:W-:Y:S02]  /*05f0*/  LOP3.LUT R26, R26, 0x3, RZ, 0xc0, !PT ;  /* 0x000000031a1a7812 */ /* 0x000fe400078ec0ff */
[----:B--23--:R-:W-:-:S07]  /*0600*/  LOP3.LUT R27, R6, 0x3, RZ, 0xc0, !PT ;  /* 0x00000003061b7812 */ /* 0x00cfce00078ec0ff */
.L_x_41:
[----:B0-----:R-:W0:Y:S01]  /*0610*/  LDCU UR4, c[0x0][0x3a0] ;  /* 0x00007400ff0477ac */ /* 0x001e220008000800 */
[----:B------:R-:W-:Y:S01]  /*0620*/  MOV R28, UR10 ;  /* 0x0000000a001c7c02 */ /* 0x000fe20008000f00 */
[----:B0-----:R-:W-:-:S09]  /*0630*/  UISETP.GE.AND UP1, UPT, UR6, UR4, UPT ;  /* 0x000000040600728c */ /* 0x001fd2000bf26270 */
[----:B--2---:R-:W-:Y:S05]  /*0640*/  BRA.U UP1, `(.L_x_0) ;  /* 0x0000005d01c07547 */ /* 0x004fea000b800000 */
[----:B------:R-:W0:Y:S01]  /*0650*/  LDCU UR16, c[0x0][0x3a4] ;  /* 0x00007480ff1077ac */ /* 0x000e220008000800 */
[----:B------:R-:W-:Y:S01]  /*0660*/  SHF.L.U32 R23, R3, 0x2, RZ ;  /* 0x0000000203177819 */ /* 0x000fe200000006ff */
[----:B------:R-:W-:Y:S01]  /*0670*/  BSSY.RECONVERGENT B0, `(.L_x_1) ;  /* 0x000023e000007945 */ /* 0x000fe20003800200 */
[----:B------:R-:W-:Y:S01]  /*0680*/  MOV R19, UR10 ;  /* 0x0000000a00137c02 */ /* 0x000fe20008000f00 */
[----:B------:R-:W1:Y:S01]  /*0690*/  LDCU.64 UR4, c[0x0][0x398] ;  /* 0x00007300ff0477ac */ /* 0x000e620008000a00 */
[----:B------:R-:W-:Y:S02]  /*06a0*/  IADD3 R18, PT, PT, R23, 0x3, RZ ;  /* 0x0000000317127810 */ /* 0x000fe40007ffe0ff */
[----:B------:R-:W-:Y:S02]  /*06b0*/  MOV R22, UR10 ;  /* 0x0000000a00167c02 */ /* 0x000fe40008000f00 */
[----:B0-----:R-:W-:Y:S01]  /*06c0*/  ISETP.GE.AND P0, PT, R18, UR16, PT ;  /* 0x0000001012007c0c */ /* 0x001fe2000bf06270 */
[----:B------:R-:W-:Y:S01]  /*06d0*/  UIMAD UR13, UR6, UR16, URZ ;  /* 0x00000010060d72a4 */ /* 0x000fe2000f8e02ff */
[----:B------:R-:W-:-:S03]  /*06e0*/  MOV R18, UR10 ;  /* 0x0000000a00127c02 */ /* 0x000fc60008000f00 */
[----:B-1----:R-:W-:-:S08]  /*06f0*/  UIMAD.WIDE UR4, UR13, 0x2, UR4 ;  /* 0x000000020d0478a5 */ /* 0x002fd0000f8e0204 */
[----:B------:R-:W-:Y:S05]  /*0700*/  @P0 BRA `(.L_x_2) ;  /* 0x0000002000d00947 */ /* 0x000fea0003800000 */
[----:B------:R-:W-:Y:S01]  /*0710*/  ISETP.NE.AND P0, PT, R27, 0x3, PT ;  /* 0x000000031b00780c */ /* 0x000fe20003f05270 */
[----:B------:R-:W0:Y:S01]  /*0720*/  I2F.BF16 R25, 0x1 ;  /* 0x0000000100197906 */ /* 0x000e220000202400 */
[----:B------:R-:W-:Y:S01]  /*0730*/  BSSY.RECONVERGENT B1, `(.L_x_3) ;  /* 0x00000f0000017945 */ /* 0x000fe20003800200 */
[----:B------:R-:W-:Y:S02]  /*0740*/  MOV R19, UR10 ;  /* 0x0000000a00137c02 */ /* 0x000fe40008000f00 */
[----:B------:R-:W-:Y:S02]  /*0750*/  MOV R18, UR10 ;  /* 0x0000000a00127c02 */ /* 0x000fe40008000f00 */
[----:B------:R-:W-:-:S06]  /*0760*/  MOV R22, UR10 ;  /* 0x0000000a00167c02 */ /* 0x000fcc0008000f00 */
[----:B------:R-:W-:Y:S05]  /*0770*/  @!P0 BRA `(.L_x_4) ;  /* 0x0000000c00ac8947 */ /* 0x000fea0003800000 */
[----:B------:R-:W-:-:S05]  /*0780*/  HFMA2 R20, -RZ, RZ, 0, 1.1920928955078125e-07 ;  /* 0x00000002ff147431 */ /* 0x000fca00000001ff */
[----:B------:R-:W-:-:S05]  /*0790*/  IMAD.WIDE.U32 R20, R23, R20, UR4 ;  /* 0x0000000417147e25 */ /* 0x000fca000f8e0014 */
[----:B------:R-:W2:Y:S04]  /*07a0*/  LDG.E.U16.CONSTANT R37, desc[UR14][R20.64] ;  /* 0x0000000e14257981 */ /* 0x000ea8000c1e9500 */
[----:B------:R-:W3:Y:S04]  /*07b0*/  LDG.E.U16.CONSTANT R33, desc[UR14][R20.64+0x2] ;  /* 0x0000020e14217981 */ /* 0x000ee8000c1e9500 */
[----:B------:R-:W4:Y:S01]  /*07c0*/  LDG.E.U16.CONSTANT R19, desc[UR14][R20.64+0x4] ;  /* 0x0000040e14137981 */ /* 0x000f22000c1e9500 */
[----:B0-----:R-:W-:-:S03]  /*07d0*/  HADD2.BF16_V2 R22, R25.H0_H0, UR10.H0_H0 ;  /* 0x2000000a19167e30 */ /* 0x001fc60008200800 */
[----:B------:R-:W5:Y:S01]  /*07e0*/  LDG.E.U16.CONSTANT R18, desc[UR14][R20.64+0x6] ;  /* 0x0000060e14127981 */ /* 0x000f62000c1e9500 */
[----:B------:R-:W-:Y:S01]  /*07f0*/  IMAD.IADD R23, R23, 0x1, R2 ;  /* 0x0000000117177824 */ /* 0x000fe200078e0202 */
[----:B------:R-:W-:-:S04]  /*0800*/  SHF.L.U32 R28, R22, 0x10, RZ ;  /* 0x00000010161c7819 */ /* 0x000fc800000006ff */
[----:B------:R-:W-:-:S13]  /*0810*/  FSETP.GE.AND P0, PT, |R28|, 8.50705917302346158658e+37, PT ;  /* 0x7e8000001c00780b */ /* 0x000fda0003f06200 */
[----:B------:R-:W-:-:S05]  /*0820*/  @P0 FMUL R28, R28, 0.25 ;  /* 0x3e8000001c1c0820 */ /* 0x000fca0000400000 */
[----:B------:R-:W-:-:S13]  /*0830*/  FSETP.GEU.AND P1, PT, |R28|, 1.175494350822287508e-38, PT ;  /* 0x008000001c00780b */ /* 0x000fda0003f2e200 */
[----:B------:R-:W-:-:S04]  /*0840*/  @!P1 FMUL R28, R28, 16777216 ;  /* 0x4b8000001c1c9820 */ /* 0x000fc80000400000 */
[----:B------:R-:W0:Y:S01]  /*0850*/  MUFU.RCP R29, R28 ;  /* 0x0000001c001d7308 */ /* 0x000e220000001000 */
[----:B--2---:R-:W-:-:S05]  /*0860*/  HADD2.BF16_V2 R35, R37.H0_H0, -UR10.H0_H0 ;  /* 0xa000000a25237e30 */ /* 0x004fca0008200800 */
[----:B------:R-:W-:-:S05]  /*0870*/  SHF.L.U32 R24, R35, 0x10, RZ ;  /* 0x0000001023187819 */ /* 0x000fca00000006ff */
[----:B------:R-:W-:-:S04]  /*0880*/  @!P1 FMUL R24, R24, 16777216 ;  /* 0x4b80000018189820 */ /* 0x000fc80000400000 */
[----:B0-----:R-:W-:Y:S01]  /*0890*/  FMUL R24, R29, R24 ;  /* 0x000000181d187220 */ /* 0x001fe20000400000 */
[----:B------:R-:W-:-:S03]  /*08a0*/  MOV R29, UR10 ;  /* 0x0000000a001d7c02 */ /* 0x000fc60008000f00 */
[----:B------:R-:W-:Y:S01]  /*08b0*/  @P0 FMUL R24, R24, 0.25 ;  /* 0x3e80000018180820 */ /* 0x000fe20000400000 */
[----:B------:R-:W-:-:S04]  /*08c0*/  PRMT R30, R29, 0x5410, R22 ;  /* 0x000054101d1e7816 */ /* 0x000fc80000000016 */
[----:B------:R-:W-:-:S04]  /*08d0*/  F2FP.BF16.F32.PACK_AB R24, RZ, R24 ;  /* 0x00000018ff18723e */ /* 0x000fc800000010ff */
[----:B------:R-:W-:-:S05]  /*08e0*/  PRMT R24, R24, 0x5410, R25 ;  /* 0x0000541018187816 */ /* 0x000fca0000000019 */
[----:B------:R-:W-:-:S05]  /*08f0*/  HFMA2.BF16_V2 R30, R30, 1, 1, R24 ;  /* 0x3f803f801e1e7831 */ /* 0x000fca0000200018 */
[----:B------:R-:W-:Y:S01]  /*0900*/  PRMT R22, R30, 0x7632, R22 ;  /* 0x000076321e167816 */ /* 0x000fe20000000016 */
[----:B---3--:R-:W-:-:S03]  /*0910*/  HADD2.BF16_V2 R31, R33.H0_H0, -R30.H0_H0 ;  /* 0xa000001e211f7230 */ /* 0x008fc60000200800 */
[----:B------:R-:W-:Y:S02]  /*0920*/  SHF.L.U32 R28, R22, 0x10, RZ ;  /* 0x00000010161c7819 */ /* 0x000fe400000006ff */
[----:B------:R-:W-:Y:S02]  /*0930*/  SHF.L.U32 R24, R31, 0x10, RZ ;  /* 0x000000101f187819 */ /* 0x000fe400000006ff */
[----:B------:R-:W-:Y:S02]  /*0940*/  FSETP.GE.AND P0, PT, |R28|, 8.50705917302346158658e+37, PT ;  /* 0x7e8000001c00780b */ /* 0x000fe40003f06200 */
[----:B------:R-:W-:-:S11]  /*0950*/  PRMT R30, R30, 0x5410, R22 ;  /* 0x000054101e1e7816 */ /* 0x000fd60000000016 */
[----:B------:R-:W-:-:S05]  /*0960*/  @P0 FMUL R28, R28, 0.25 ;  /* 0x3e8000001c1c0820 */ /* 0x000fca0000400000 */
[----:B------:R-:W-:-:S13]  /*0970*/  FSETP.GEU.AND P1, PT, |R28|, 1.175494350822287508e-38, PT ;  /* 0x008000001c00780b */ /* 0x000fda0003f2e200 */
[----:B------:R-:W-:Y:S01]  /*0980*/  @!P1 FMUL R28, R28, 16777216 ;  /* 0x4b8000001c1c9820 */ /* 0x000fe20000400000 */
[----:B------:R-:W-:-:S03]  /*0990*/  @!P1 FMUL R24, R24, 16777216 ;  /* 0x4b80000018189820 */ /* 0x000fc60000400000 */
[----:B------:R-:W0:Y:S02]  /*09a0*/  MUFU.RCP R29, R28 ;  /* 0x0000001c001d7308 */ /* 0x000e240000001000 */
[----:B0-----:R-:W-:-:S04]  /*09b0*/  FMUL R24, R29, R24 ;  /* 0x000000181d187220 */ /* 0x001fc80000400000 */
[----:B------:R-:W-:-:S05]  /*09c0*/  @P0 FMUL R24, R24, 0.25 ;  /* 0x3e80000018180820 */ /* 0x000fca0000400000 */
[----:B------:R-:W-:-:S04]  /*09d0*/  F2FP.BF16.F32.PACK_AB R24, RZ, R24 ;  /* 0x00000018ff18723e */ /* 0x000fc800000010ff */
[----:B------:R-:W-:-:S05]  /*09e0*/  PRMT R24, R24, 0x5410, R25 ;  /* 0x0000541018187816 */ /* 0x000fca0000000019 */
[----:B------:R-:W-:Y:S02]  /*09f0*/  HFMA2.BF16_V2 R24, R30, 1, 1, R24 ;  /* 0x3f803f801e187831 */ /* 0x000fe40000200018 */
[----:B------:R-:W-:-:S04]  /*0a00*/  HADD2.BF16_V2 R30, R37.H0_H0, -R30.H0_H0 ;  /* 0xa000001e251e7230 */ /* 0x000fc80000200800 */
[----:B------:R-:W-:Y:S01]  /*0a10*/  HFMA2.BF16_V2 R30, R35.H0_H0, R30.H0_H0, UR10.H0_H0 ;  /* 0x2000000a231e7e31 */ /* 0x000fe2000824081e */
[----:B------:R-:W-:Y:S01]  /*0a20*/  PRMT R22, R24, 0x7632, R22 ;  /* 0x0000763218167816 */ /* 0x000fe20000000016 */
[----:B----4-:R-:W-:-:S03]  /*0a30*/  HADD2.BF16_V2 R29, R19.H0_H0, -R24.H0_H0 ;  /* 0xa0000018131d7230 */ /* 0x010fc60000200800 */
[----:B------:R-:W-:Y:S02]  /*0a40*/  SHF.L.U32 R32, R22, 0x10, RZ ;  /* 0x0000001016207819 */ /* 0x000fe400000006ff */
[----:B------:R-:W-:Y:S02]  /*0a50*/  SHF.L.U32 R28, R29, 0x10, RZ ;  /* 0x000000101d1c7819 */ /* 0x000fe400000006ff */
[----:B------:R-:W-:Y:S02]  /*0a60*/  FSETP.GE.AND P0, PT, |R32|, 8.50705917302346158658e+37, PT ;  /* 0x7e8000002000780b */ /* 0x000fe40003f06200 */
[----:B------:R-:W-:-:S11]  /*0a70*/  PRMT R24, R24, 0x5410, R22 ;  /* 0x0000541018187816 */ /* 0x000fd60000000016 */
[----:B------:R-:W-:-:S05]  /*0a80*/  @P0 FMUL R32, R32, 0.25 ;  /* 0x3e80000020200820 */ /* 0x000fca0000400000 */
[----:B------:R-:W-:-:S13]  /*0a90*/  FSETP.GEU.AND P1, PT, |R32|, 1.175494350822287508e-38, PT ;  /* 0x008000002000780b */ /* 0x000fda0003f2e200 */
[----:B------:R-:W-:Y:S01]  /*0aa0*/  @!P1 FMUL R32, R32, 16777216 ;  /* 0x4b80000020209820 */ /* 0x000fe20000400000 */
[----:B------:R-:W-:-:S05]  /*0ab0*/  @!P1 FMUL R28, R28, 16777216 ;  /* 0x4b8000001c1c9820 */ /* 0x000fca0000400000 */
[----:B------:R-:W0:Y:S02]  /*0ac0*/  MUFU.RCP R32, R32 ;  /* 0x0000002000207308 */ /* 0x000e240000001000 */
[----:B0-----:R-:W-:-:S04]  /*0ad0*/  FMUL R28, R32, R28 ;  /* 0x0000001c201c7220 */ /* 0x001fc80000400000 */
[----:B------:R-:W-:-:S05]  /*0ae0*/  @P0 FMUL R28, R28, 0.25 ;  /* 0x3e8000001c1c0820 */ /* 0x000fca0000400000 */
[----:B------:R-:W-:-:S04]  /*0af0*/  F2FP.BF16.F32.PACK_AB R28, RZ, R28 ;  /* 0x0000001cff1c723e */ /* 0x000fc800000010ff */
[----:B------:R-:W-:-:S05]  /*0b00*/  PRMT R28, R28, 0x5410, R25 ;  /* 0x000054101c1c7816 */ /* 0x000fca0000000019 */
[----:B------:R-:W-:Y:S02]  /*0b10*/  HFMA2.BF16_V2 R28, R24, 1, 1, R28 ;  /* 0x3f803f80181c7831 */ /* 0x000fe4000020001c */
[----:B------:R-:W-:-:S04]  /*0b20*/  HADD2.BF16_V2 R24, R33.H0_H0, -R24.H0_H0 ;  /* 0xa000001821187230 */ /* 0x000fc80000200800 */
[----:B------:R-:W-:Y:S01]  /*0b30*/  HFMA2.BF16_V2 R24, R31.H0_H0, R24.H0_H0, R30.H0_H0 ;  /* 0x200000181f187231 */ /* 0x000fe2000024081e */
[----:B------:R-:W-:Y:S01]  /*0b40*/  PRMT R22, R28, 0x7632, R22 ;  /* 0x000076321c167816 */ /* 0x000fe20000000016 */
[--C-:B-----5:R-:W-:Y:S02]  /*0b50*/  HADD2.BF16_V2 R34, R18.H0_H0, -R28.reuse.H0_H0 ;  /* 0xa000001c12227230 */ /* 0x120fe40000200800 */
[----:B------:R-:W-:Y:S01]  /*0b60*/  HADD2.BF16_V2 R30, R19.H0_H0, -R28.H0_H0 ;  /* 0xa000001c131e7230 */ /* 0x000fe20000200800 */
[----:B------:R-:W-:Y:S02]  /*0b70*/  SHF.L.U32 R32, R22, 0x10, RZ ;  /* 0x0000001016207819 */ /* 0x000fe400000006ff */
[----:B------:R-:W-:Y:S01]  /*0b80*/  PRMT R35, R34, 0x7610, R35 ;  /* 0x0000761022237816 */ /* 0x000fe20000000023 */
[----:B------:R-:W-:Y:S01]  /*0b90*/  HFMA2.BF16_V2 R24, R29.H0_H0, R30.H0_H0, R24.H0_H0 ;  /* 0x2000001e1d187231 */ /* 0x000fe20000240818 */
[----:B------:R-:W-:Y:S02]  /*0ba0*/  FSETP.GE.AND P0, PT, |R32|, 8.50705917302346158658e+37, PT ;  /* 0x7e8000002000780b */ /* 0x000fe40003f06200 */
[----:B------:R-:W-:-:S11]  /*0bb0*/  SHF.L.U32 R37, R35, 0x10, RZ ;  /* 0x0000001023257819 */ /* 0x000fd600000006ff */
[----:B------:R-:W-:-:S05]  /*0bc0*/  @P0 FMUL R32, R32, 0.25 ;  /* 0x3e80000020200820 */ /* 0x000fca0000400000 */
[----:B------:R-:W-:-:S13]  /*0bd0*/  FSETP.GEU.AND P1, PT, |R32|, 1.175494350822287508e-38, PT ;  /* 0x008000002000780b */ /* 0x000fda0003f2e200 */
[----:B------:R-:W-:Y:S01]  /*0be0*/  @!P1 FMUL R32, R32, 16777216 ;  /* 0x4b80000020209820 */ /* 0x000fe20000400000 */
[----:B------:R-:W-:-:S05]  /*0bf0*/  @!P1 FMUL R37, R37, 16777216 ;  /* 0x4b80000025259820 */ /* 0x000fca0000400000 */
[----:B------:R-:W0:Y:S02]  /*0c00*/  MUFU.RCP R32, R32 ;  /* 0x0000002000207308 */ /* 0x000e240000001000 */
[----:B0-----:R-:W-:-:S04]  /*0c10*/  FMUL R37, R32, R37 ;  /* 0x0000002520257220 */ /* 0x001fc80000400000 */
[----:B------:R-:W-:Y:S01]  /*0c20*/  @P0 FMUL R37, R37, 0.25 ;  /* 0x3e80000025250820 */ /* 0x000fe20000400000 */
[----:B------:R-:W-:-:S04]  /*0c30*/  ISETP.NE.AND P0, PT, R27, RZ, PT ;  /* 0x000000ff1b00720c */ /* 0x000fc80003f05270 */
[----:B------:R-:W-:-:S05]  /*0c40*/  F2FP.BF16.F32.PACK_AB R37, RZ, R37 ;  /* 0x00000025ff25723e */ /* 0x000fca00000010ff */
[----:B------:R-:W-:-:S04]  /*0c50*/  HADD2.BF16_V2 R19, R28.H0_H0, R37.H0_H0 ;  /* 0x200000251c137230 */ /* 0x000fc80000200800 */
[----:B------:R-:W-:-:S04]  /*0c60*/  HADD2.BF16_V2 R18, R18.H0_H0, -R19.H0_H0 ;  /* 0xa000001312127230 */ /* 0x000fc80000200800 */
[----:B------:R-:W-:Y:S01]  /*0c70*/  HFMA2.BF16_V2 R18, R35.H0_H0, R18.H0_H0, R24.H0_H0 ;  /* 0x2000001223127231 */ /* 0x000fe20000240818 */
[----:B------:R-:W-:Y:S06]  /*0c80*/  @!P0 BRA `(.L_x_4) ;  /* 0x0000000800688947 */ /* 0x000fec0003800000 */
[----:B------:R-:W-:-:S05]  /*0c90*/  IMAD.WIDE R20, R2, 0x2, R20 ;  /* 0x0000000202147825 */ /* 0x000fca00078e0214 */
[----:B------:R-:W2:Y:S04]  /*0ca0*/  LDG.E.U16.CONSTANT R28, desc[UR14][R20.64] ;  /* 0x0000000e141c7981 */ /* 0x000ea8000c1e9500 */
[----:B------:R-:W3:Y:S04]  /*0cb0*/  LDG.E.U16.CONSTANT R31, desc[UR14][R20.64+0x2] ;  /* 0x0000020e141f7981 */ /* 0x000ee8000c1e9500 */
[----:B------:R-:W4:Y:S01]  /*0cc0*/  LDG.E.U16.CONSTANT R23, desc[UR14][R20.64+0x4] ;  /* 0x0000040e14177981 */ /* 0x000f22000c1e9500 */
[----:B------:R-:W-:-:S03]  /*0cd0*/  HADD2.BF16_V2 R22, R22.H0_H0, R25.H0_H0 ;  /* 0x2000001916167230 */ /* 0x000fc60000200800 */
[----:B------:R-:W5:Y:S02]  /*0ce0*/  LDG.E.U16.CONSTANT R24, desc[UR14][R20.64+0x6] ;  /* 0x0000060e14187981 */ /* 0x000f64000c1e9500 */
[----:B------:R-:W-:-:S04]  /*0cf0*/  SHF.L.U32 R30, R22, 0x10, RZ ;  /* 0x00000010161e7819 */ /* 0x000fc800000006ff */
[----:B------:R-:W-:-:S13]  /*0d00*/  FSETP.GE.AND P0, PT, |R30|, 8.50705917302346158658e+37, PT ;  /* 0x7e8000001e00780b */ /* 0x000fda0003f06200 */
[----:B------:R-:W-:-:S05]  /*0d10*/  @P0 FMUL R30, R30, 0.25 ;  /* 0x3e8000001e1e0820 */ /* 0x000fca0000400000 */
[----:B------:R-:W-:-:S13]  /*0d20*/  FSETP.GEU.AND P1, PT, |R30|, 1.175494350822287508e-38, PT ;  /* 0x008000001e00780b */ /* 0x000fda0003f2e200 */
[----:B------:R-:W-:-:S06]  /*0d30*/  @!P1 FMUL R30, R30, 16777216 ;  /* 0x4b8000001e1e9820 */ /* 0x000fcc0000400000 */
[----:B------:R-:W0:Y:S01]  /*0d40*/  MUFU.RCP R30, R30 ;  /* 0x0000001e001e7308 */ /* 0x000e220000001000 */
[----:B--2---:R-:W-:Y:S01]  /*0d50*/  HADD2.BF16_V2 R33, R28.H0_H0, -R19.H0_H0 ;  /* 0xa00000131c217230 */ /* 0x004fe20000200800 */
[----:B------:R-:W-:-:S04]  /*0d60*/  PRMT R19, R19, 0x5410, R22 ;  /* 0x0000541013137816 */ /* 0x000fc80000000016 */
[----:B------:R-:W-:-:S05]  /*0d70*/  SHF.L.U32 R29, R33, 0x10, RZ ;  /* 0x00000010211d7819 */ /* 0x000fca00000006ff */
[----:B------:R-:W-:-:S04]  /*0d80*/  @!P1 FMUL R29, R29, 16777216 ;  /* 0x4b8000001d1d9820 */ /* 0x000fc80000400000 */
[----:B0-----:R-:W-:-:S04]  /*0d90*/  FMUL R29, R30, R29 ;  /* 0x0000001d1e1d7220 */ /* 0x001fc80000400000 */
[----:B------:R-:W-:-:S05]  /*0da0*/  @P0 FMUL R29, R29, 0.25 ;  /* 0x3e8000001d1d0820 */ /* 0x000fca0000400000 */
        /* <DEDUP_REMOVED lines=8> */
[----:B------:R-:W-:-:S05]  /*0e30*/  PRMT R32, R32, 0x5410, R19 ;  /* 0x0000541020207816 */ /* 0x000fca0000000013 */
[----:B------:R-:W-:-:S04]  /*0e40*/  HADD2.BF16_V2 R28, R28.H0_H0, -R32.H0_H0 ;  /* 0xa00000201c1c7230 */ /* 0x000fc80000200800 */
[----:B------:R-:W-:Y:S02]  /*0e50*/  HFMA2.BF16_V2 R28, R33.H0_H0, R28.H0_H0, R18.H0_H0 ;  /* 0x2000001c211c7231 */ /* 0x000fe40000240812 */
        /* <DEDUP_REMOVED lines=9> */
[----:B------:R-:W-:-:S05]  /*0ef0*/  HFMA2.BF16_V2 R19, R32, 1, 1, R22 ;  /* 0x3f803f8020137831 */ /* 0x000fca0000200016 */
        /* <DEDUP_REMOVED lines=22> */
[----:B------:R-:W-:Y:S01]  /*1060*/  SHF.L.U32 R32, R35, 0x10, RZ ;  /* 0x0000001023207819 */ /* 0x000fe200000006ff */
[----:B------:R-:W-:Y:S01]  /*1070*/  HFMA2.BF16_V2 R28, R29.H0_H0, R23.H0_H0, R28.H0_H0 ;  /* 0x200000171d1c7231 */ /* 0x000fe2000024081c */
[----:B------:R-:W-:Y:S02]  /*1080*/  FSETP.GE.AND P0, PT, |R34|, 8.50705917302346158658e+37, PT ;  /* 0x7e8000002200780b */ /* 0x000fe40003f06200 */
[----:B------:R-:W-:-:S11]  /*1090*/  MOV R23, R11 ;  /* 0x0000000b00177202 */ /* 0x000fd60000000f00 */
[----:B------:R-:W-:-:S05]  /*10a0*/  @P0 FMUL R34, R34, 0.25 ;  /* 0x3e80000022220820 */ /* 0x000fca0000400000 */
[----:B------:R-:W-:-:S13]  /*10b0*/  FSETP.GEU.AND P1, PT, |R34|, 1.175494350822287508e-38, PT ;  /* 0x008000002200780b */ /* 0x000fda0003f2e200 */
[----:B------:R-:W-:Y:S01]  /*10c0*/  @!P1 FMUL R34, R34, 16777216 ;  /* 0x4b80000022229820 */ /* 0x000fe20000400000 */
[----:B------:R-:W-:-:S05]  /*10d0*/  @!P1 FMUL R32, R32, 16777216 ;  /* 0x4b80000020209820 */ /* 0x000fca0000400000 */
[----:B------:R-:W0:Y:S02]  /*10e0*/  MUFU.RCP R34, R34 ;  /* 0x0000002200227308 */ /* 0x000e240000001000 */
[----:B0-----:R-:W-:-:S04]  /*10f0*/  FMUL R32, R34, R32 ;  /* 0x0000002022207220 */ /* 0x001fc80000400000 */
[----:B------:R-:W-:Y:S01]  /*1100*/  @P0 FMUL R32, R32, 0.25 ;  /* 0x3e80000020200820 */ /* 0x000fe20000400000 */
[----:B------:R-:W-:-:S04]  /*1110*/  ISETP.NE.AND P0, PT, R27, 0x1, PT ;  /* 0x000000011b00780c */ /* 0x000fc80003f05270 */
        /* <DEDUP_REMOVED lines=10> */
[----:B------:R0:W5:Y:S02]  /*11c0*/  LDG.E.U16.CONSTANT R28, desc[UR14][R20.64+0x6] ;  /* 0x0000060e141c7981 */ /* 0x000164000c1e9500 */
[----:B------:R-:W-:-:S04]  /*11d0*/  SHF.L.U32 R22, R30, 0x10, RZ ;  /* 0x000000101e167819 */ /* 0x000fc800000006ff */
[----:B------:R-:W-:-:S13]  /*11e0*/  FSETP.GE.AND P0, PT, |R22|, 8.50705917302346158658e+37, PT ;  /* 0x7e8000001600780b */ /* 0x000fda0003f06200 */
[----:B------:R-:W-:-:S05]  /*11f0*/  @P0 FMUL R22, R22, 0.25 ;  /* 0x3e80000016160820 */ /* 0x000fca0000400000 */
[----:B------:R-:W-:-:S13]  /*1200*/  FSETP.GEU.AND P1, PT, |R22|, 1.175494350822287508e-38, PT ;  /* 0x008000001600780b */ /* 0x000fda0003f2e200 */
[----:B------:R-:W-:-:S04]  /*1210*/  @!P1 FMUL R22, R22, 16777216 ;  /* 0x4b80000016169820 */ /* 0x000fc80000400000 */
[----:B------:R-:W1:Y:S01]  /*1220*/  MUFU.RCP R33, R22 ;  /* 0x0000001600217308 */ /* 0x000e620000001000 */
[----:B--2---:R-:W-:Y:S01]  /*1230*/  HADD2.BF16_V2 R31, R24.H0_H0, -R19.H0_H0 ;  /* 0xa0000013181f7230 */ /* 0x004fe20000200800 */
[----:B------:R-:W-:-:S04]  /*1240*/  PRMT R19, R19, 0x5410, R30 ;  /* 0x0000541013137816 */ /* 0x000fc8000000001e */
[----:B0-----:R-:W-:-:S05]  /*1250*/  SHF.L.U32 R20, R31, 0x10, RZ ;  /* 0x000000101f147819 */ /* 0x001fca00000006ff */
[----:B------:R-:W-:-:S04]  /*1260*/  @!P1 FMUL R20, R20, 16777216 ;  /* 0x4b80000014149820 */ /* 0x000fc80000400000 */
[----:B-1----:R-:W-:-:S04]  /*1270*/  FMUL R20, R33, R20 ;  /* 0x0000001421147220 */ /* 0x002fc80000400000 */
        /* <DEDUP_REMOVED lines=23> */
[----:B----4-:R-:W-:-:S03]  /*13f0*/  HADD2.BF16_V2 R33, R23.H0_H0, -R30.H0_H0 ;  /* 0xa000001e17217230 */ /* 0x010fc60000200800 */
        /* <DEDUP_REMOVED lines=17> */
[--C-:B-----5:R-:W-:Y:S02]  /*1510*/  HADD2.BF16_V2 R21, R28.H0_H0, -R32.reuse.H0_H0 ;  /* 0xa00000201c157230 */ /* 0x120fe40000200800 */
[----:B------:R-:W-:Y:S01]  /*1520*/  HADD2.BF16_V2 R23, R23.H0_H0, -R32.H0_H0 ;  /* 0xa000002017177230 */ /* 0x000fe20000200800 */
[----:B------:R-:W-:Y:S02]  /*1530*/  SHF.L.U32 R35, R22, 0x10, RZ ;  /* 0x0000001016237819 */ /* 0x000fe400000006ff */
[----:B------:R-:W-:Y:S01]  /*1540*/  SHF.L.U32 R34, R21, 0x10, RZ ;  /* 0x0000001015227819 */ /* 0x000fe200000006ff */
[----:B------:R-:W-:Y:S01]  /*1550*/  HFMA2.BF16_V2 R20, R33.H0_H0, R23.H0_H0, R20.H0_H0 ;  /* 0x2000001721147231 */ /* 0x000fe20000240814 */
[----:B------:R-:W-:Y:S02]  /*1560*/  FSETP.GE.AND P0, PT, |R35|, 8.50705917302346158658e+37, PT ;  /* 0x7e8000002300780b */ /* 0x000fe40003f06200 */
[----:B------:R-:W-:-:S11]  /*1570*/  IADD3 R23, PT, PT, R2, R11, RZ ;  /* 0x0000000b02177210 */ /* 0x000fd60007ffe0ff */
[----:B------:R-:W-:-:S05]  /*1580*/  @P0 FMUL R35, R35, 0.25 ;  /* 0x3e80000023230820 */ /* 0x000fca0000400000 */
[----:B------:R-:W-:-:S13]  /*1590*/  FSETP.GEU.AND P1, PT, |R35|, 1.175494350822287508e-38, PT ;  /* 0x008000002300780b */ /* 0x000fda0003f2e200 */
[----:B------:R-:W-:Y:S01]  /*15a0*/  @!P1 FMUL R35, R35, 16777216 ;  /* 0x4b80000023239820 */ /* 0x000fe20000400000 */
[----:B------:R-:W-:-:S05]  /*15b0*/  @!P1 FMUL R34, R34, 16777216 ;  /* 0x4b80000022229820 */ /* 0x000fca0000400000 */
[----:B------:R-:W0:Y:S02]  /*15c0*/  MUFU.RCP R35, R35 ;  /* 0x0000002300237308 */ /* 0x000e240000001000 */
[----:B0-----:R-:W-:-:S04]  /*15d0*/  FMUL R34, R35, R34 ;  /* 0x0000002223227220 */ /* 0x001fc80000400000 */
[----:B------:R-:W-:-:S05]  /*15e0*/  @P0 FMUL R34, R34, 0.25 ;  /* 0x3e80000022220820 */ /* 0x000fca0000400000 */
[----:B------:R-:W-:-:S05]  /*15f0*/  F2FP.BF16.F32.PACK_AB R34, RZ, R34 ;  /* 0x00000022ff22723e */ /* 0x000fca00000010ff */
[----:B------:R-:W-:-:S04]  /*1600*/  HADD2.BF16_V2 R19, R32.H0_H0, R34.H0_H0 ;  /* 0x2000002220137230 */ /* 0x000fc80000200800 */
[----:B------:R-:W-:-:S04]  /*1610*/  HADD2.BF16_V2 R18, R28.H0_H0, -R19.H0_H0 ;  /* 0xa00000131c127230 */ /* 0x000fc80000200800 */
[----:B------:R-:W-:-:S07]  /*1620*/  HFMA2.BF16_V2 R18, R21.H0_H0, R18.H0_H0, R20.H0_H0 ;  /* 0x2000001215127231 */ /* 0x000fce0000240814 */
.L_x_4:
[----:B------:R-:W-:Y:S05]  /*1630*/  BSYNC.RECONVERGENT B1 ;  /* 0x0000000000017941 */ /* 0x000fea0003800200 */
.L_x_3:
[----:B------:R-:W-:-:S13]  /*1640*/  ISETP.GE.U32.AND P0, PT, R6, 0x3, PT ;  /* 0x000000030600780c */ /* 0x000fda0003f06070 */
[----:B------:R-:W-:Y:S05]  /*1650*/  @!P0 BRA `(.L_x_2) ;  /* 0x0000001000fc8947 */ /* 0x000fea0003800000 */
.L_x_5:
[----:B------:R-:W-:-:S05]  /*1660*/  MOV R20, 0x2 ;  /* 0x0000000200147802 */ /* 0x000fca0000000f00 */
[----:B------:R-:W-:-:S05]  /*1670*/  IMAD.WIDE.U32 R20, R23, R20, UR4 ;  /* 0x0000000417147e25 */ /* 0x000fca000f8e0014 */
[----:B------:R-:W2:Y:S04]  /*1680*/  LDG.E.U16.CONSTANT R24, desc[UR14][R20.64] ;  /* 0x0000000e14187981 */ /* 0x000ea8000c1e9500 */
[----:B------:R-:W3:Y:S04]  /*1690*/  LDG.E.U16.CONSTANT R29, desc[UR14][R20.64+0x2] ;  /* 0x0000020e141d7981 */ /* 0x000ee8000c1e9500 */
[----:B------:R-:W4:Y:S01]  /*16a0*/  LDG.E.U16.CONSTANT R33, desc[UR14][R20.64+0x4] ;  /* 0x0000040e14217981 */ /* 0x000f22000c1e9500 */
[----:B0-----:R-:W-:-:S03]  /*16b0*/  HADD2.BF16_V2 R22, R22.H0_H0, R25.H0_H0 ;  /* 0x2000001916167230 */ /* 0x001fc60000200800 */
        /* <DEDUP_REMOVED lines=15> */
[----:B------:R-:W-:Y:S01]  /*17b0*/  HFMA2.BF16_V2 R30, R19, 1, 1, R20 ;  /* 0x3f803f80131e7831 */ /* 0x000fe20000200014 */
[----:B------:R-:W-:Y:S02]  /*17c0*/  IADD3 R19, PT, PT, R2, R23, RZ ;  /* 0x0000001702137210 */ /* 0x000fe40007ffe0ff */
[----:B------:R-:W-:-:S05]  /*17d0*/  MOV R20, 0x2 ;  /* 0x0000000200147802 */ /* 0x000fca0000000f00 */
[----:B------:R-:W-:Y:S01]  /*17e0*/  IMAD.WIDE.U32 R20, R19, R20, UR4 ;  /* 0x0000000413147e25 */ /* 0x000fe2000f8e0014 */
[----:B------:R-:W-:-:S04]  /*17f0*/  PRMT R22, R30, 0x7632, R22 ;  /* 0x000076321e167816 */ /* 0x000fc80000000016 */
[----:B------:R-:W2:Y:S01]  /*1800*/  LDG.E.U16.CONSTANT R35, desc[UR14][R20.64] ;  /* 0x0000000e14237981 */ /* 0x000ea2000c1e9500 */
[----:B------:R-:W-:-:S04]  /*1810*/  SHF.L.U32 R32, R22, 0x10, RZ ;  /* 0x0000001016207819 */ /* 0x000fc800000006ff */
[----:B------:R-:W-:-:S13]  /*1820*/  FSETP.GE.AND P0, PT, |R32|, 8.50705917302346158658e+37, PT ;  /* 0x7e8000002000780b */ /* 0x000fda0003f06200 */
[----:B------:R-:W-:-:S05]  /*1830*/  @P0 FMUL R32, R32, 0.25 ;  /* 0x3e80000020200820 */ /* 0x000fca0000400000 */
[----:B------:R-:W-:Y:S01]  /*1840*/  FSETP.GEU.AND P1, PT, |R32|, 1.175494350822287508e-38, PT ;  /* 0x008000002000780b */ /* 0x000fe20003f2e200 */
[----:B---3--:R-:W-:-:S12]  /*1850*/  HADD2.BF16_V2 R28, R29.H0_H0, -R30.H0_H0 ;  /* 0xa000001e1d1c7230 */ /* 0x008fd80000200800 */
[----:B------:R-:W-:-:S06]  /*1860*/  @!P1 FMUL R32, R32, 16777216 ;  /* 0x4b80000020209820 */ /* 0x000fcc0000400000 */
[----:B------:R-:W0:Y:S01]  /*1870*/  MUFU.RCP R32, R32 ;  /* 0x0000002000207308 */ /* 0x000e220000001000 */
[----:B------:R-:W-:-:S05]  /*1880*/  SHF.L.U32 R23, R28, 0x10, RZ ;  /* 0x000000101c177819 */ /* 0x000fca00000006ff */
[----:B------:R-:W-:-:S04]  /*1890*/  @!P1 FMUL R23, R23, 16777216 ;  /* 0x4b80000017179820 */ /* 0x000fc80000400000 */
[----:B0-----:R-:W-:-:S04]  /*18a0*/  FMUL R23, R32, R23 ;  /* 0x0000001720177220 */ /* 0x001fc80000400000 */
[----:B------:R-:W-:Y:S01]  /*18b0*/  @P0 FMUL R23, R23, 0.25 ;  /* 0x3e80000017170820 */ /* 0x000fe20000400000 */
[----:B------:R-:W-:-:S04]  /*18c0*/  PRMT R30, R30, 0x5410, R22 ;  /* 0x000054101e1e7816 */ /* 0x000fc80000000016 */
[----:B------:R-:W-:-:S04]  /*18d0*/  F2FP.BF16.F32.PACK_AB R23, RZ, R23 ;  /* 0x00000017ff17723e */ /* 0x000fc800000010ff */
[----:B------:R-:W-:-:S05]  /*18e0*/  PRMT R23, R23, 0x5410, R25 ;  /* 0x0000541017177816 */ /* 0x000fca0000000019 */
[----:B------:R-:W-:Y:S02]  /*18f0*/  HFMA2.BF16_V2 R22, R30, 1, 1, R23 ;  /* 0x3f803f801e167831 */ /* 0x000fe40000200017 */
[----:B------:R-:W-:Y:S01]  /*1900*/  HADD2.BF16_V2 R34, R24.H0_H0, -R30.H0_H0 ;  /* 0xa000001e18227230 */ /* 0x000fe20000200800 */
[----:B------:R-:W3:Y:S02]  /*1910*/  LDG.E.U16.CONSTANT R23, desc[UR14][R20.64+0x2] ;  /* 0x0000020e14177981 */ /* 0x000ee4000c1e9500 */
[----:B------:R-:W-:-:S04]  /*1920*/  PRMT R24, R22, 0x7632, R24 ;  /* 0x0000763216187816 */ /* 0x000fc80000000018 */
[----:B------:R-:W-:-:S04]  /*1930*/  SHF.L.U32 R32, R24, 0x10, RZ ;  /* 0x0000001018207819 */ /* 0x000fc800000006ff */
[----:B------:R-:W-:-:S13]  /*1940*/  FSETP.GE.AND P0, PT, |R32|, 8.50705917302346158658e+37, PT ;  /* 0x7e8000002000780b */ /* 0x000fda0003f06200 */
[----:B------:R-:W-:-:S05]  /*1950*/  @P0 FMUL R32, R32, 0.25 ;  /* 0x3e80000020200820 */ /* 0x000fca0000400000 */
[----:B------:R-:W-:Y:S01]  /*1960*/  FSETP.GEU.AND P1, PT, |R32|, 1.175494350822287508e-38, PT ;  /* 0x008000002000780b */ /* 0x000fe20003f2e200 */
[----:B----4-:R-:W-:-:S12]  /*1970*/  HADD2.BF16_V2 R30, R33.H0_H0, -R22.H0_H0 ;  /* 0xa0000016211e7230 */ /* 0x010fd80000200800 */
[----:B------:R-:W-:-:S06]  /*1980*/  @!P1 FMUL R32, R32, 16777216 ;  /* 0x4b80000020209820 */ /* 0x000fcc0000400000 */
[----:B------:R-:W0:Y:S01]  /*1990*/  MUFU.RCP R32, R32 ;  /* 0x0000002000207308 */ /* 0x000e220000001000 */
[----:B------:R-:W-:Y:S01]  /*19a0*/  HFMA2.BF16_V2 R18, R37.H0_H0, R34.H0_H0, R18.H0_H0 ;  /* 0x2000002225127231 */ /* 0x000fe20000240812 */
[----:B------:R-:W-:-:S05]  /*19b0*/  SHF.L.U32 R37, R30, 0x10, RZ ;  /* 0x000000101e257819 */ /* 0x000fca00000006ff */
[----:B------:R-:W-:-:S04]  /*19c0*/  @!P1 FMUL R37, R37, 16777216 ;  /* 0x4b80000025259820 */ /* 0x000fc80000400000 */
[----:B0-----:R-:W-:-:S04]  /*19d0*/  FMUL R37, R32, R37 ;  /* 0x0000002520257220 */ /* 0x001fc80000400000 */
[----:B------:R-:W-:Y:S01]  /*19e0*/  @P0 FMUL R37, R37, 0.25 ;  /* 0x3e80000025250820 */ /* 0x000fe20000400000 */
[----:B------:R-:W-:-:S04]  /*19f0*/  PRMT R22, R22, 0x5410, R24 ;  /* 0x0000541016167816 */ /* 0x000fc80000000018 */
[----:B------:R-:W-:-:S04]  /*1a00*/  F2FP.BF16.F32.PACK_AB R37, RZ, R37 ;  /* 0x00000025ff25723e */ /* 0x000fc800000010ff */
[----:B------:R-:W-:-:S05]  /*1a10*/  PRMT R37, R37, 0x5410, R25 ;  /* 0x0000541025257816 */ /* 0x000fca0000000019 */
[----:B------:R-:W-:-:S05]  /*1a20*/  HFMA2.BF16_V2 R34, R22, 1, 1, R37 ;  /* 0x3f803f8016227831 */ /* 0x000fca0000200025 */
[----:B------:R-:W-:-:S04]  /*1a30*/  PRMT R24, R34, 0x7632, R24 ;  /* 0x0000763222187816 */ /* 0x000fc80000000018 */
[----:B------:R-:W-:-:S04]  /*1a40*/  SHF.L.U32 R36, R24, 0x10, RZ ;  /* 0x0000001018247819 */ /* 0x000fc800000006ff */
[C---:B------:R-:W-:Y:S01]  /*1a50*/  FSETP.GE.AND P0, PT, |R36|.reuse, 8.50705917302346158658e+37, PT ;  /* 0x7e8000002400780b */ /* 0x040fe20003f06200 */
[----:B------:R-:W-:Y:S02]  /*1a60*/  HADD2.BF16_V2 R32, R29.H0_H0, -R22.H0_H0 ;  /* 0xa00000161d207230 */ /* 0x000fe40000200800 */
[----:B------:R-:W4:Y:S10]  /*1a70*/  LDG.E.U16.CONSTANT R29, desc[UR14][R20.64+0x4] ;  /* 0x0000040e141d7981 */ /* 0x000f34000c1e9500 */
[----:B------:R-:W-:-:S05]  /*1a80*/  @P0 FMUL R36, R36, 0.25 ;  /* 0x3e80000024240820 */ /* 0x000fca0000400000 */
[----:B------:R-:W-:Y:S01]  /*1a90*/  FSETP.GEU.AND P1, PT, |R36|, 1.175494350822287508e-38, PT ;  /* 0x008000002400780b */ /* 0x000fe20003f2e200 */
[----:B-----5:R-:W-:-:S12]  /*1aa0*/  HADD2.BF16_V2 R22, R31.H0_H0, -R34.H0_H0 ;  /* 0xa00000221f167230 */ /* 0x020fd80000200800 */
        /* <DEDUP_REMOVED lines=10> */
[----:B------:R-:W-:Y:S01]  /*1b50*/  HFMA2.BF16_V2 R28, R28.H0_H0, R32.H0_H0, R18.H0_H0 ;  /* 0x200000201c1c7231 */ /* 0x000fe20000240812 */
[----:B------:R2:W5:Y:S02]  /*1b60*/  LDG.E.U16.CONSTANT R37, desc[UR14][R20.64+0x6] ;  /* 0x0000060e14257981 */ /* 0x000564000c1e9500 */
[----:B------:R-:W-:-:S04]  /*1b70*/  PRMT R32, R24, 0x7632, R32 ;  /* 0x0000763218207816 */ /* 0x000fc80000000020 */
[----:B------:R-:W-:-:S04]  /*1b80*/  SHF.L.U32 R36, R32, 0x10, RZ ;  /* 0x0000001020247819 */ /* 0x000fc800000006ff */
[----:B------:R-:W-:-:S13]  /*1b90*/  FSETP.GE.AND P0, PT, |R36|, 8.50705917302346158658e+37, PT ;  /* 0x7e8000002400780b */ /* 0x000fda0003f06200 */
[----:B------:R-:W-:-:S05]  /*1ba0*/  @P0 FMUL R36, R36, 0.25 ;  /* 0x3e80000024240820 */ /* 0x000fca0000400000 */
[----:B------:R-:W-:Y:S01]  /*1bb0*/  FSETP.GEU.AND P1, PT, |R36|, 1.175494350822287508e-38, PT ;  /* 0x008000002400780b */ /* 0x000fe20003f2e200 */
[----:B------:R-:W-:Y:S02]  /*1bc0*/  HADD2.BF16_V2 R33, R33.H0_H0, -R34.H0_H0 ;  /* 0xa000002221217230 */ /* 0x000fe40000200800 */
[----:B--2---:R-:W-:Y:S02]  /*1bd0*/  HADD2.BF16_V2 R21, R35.H0_H0, -R24.H0_H0 ;  /* 0xa000001823157230 */ /* 0x004fe40000200800 */
[----:B------:R-:W-:-:S08]  /*1be0*/  HFMA2.BF16_V2 R30, R30.H0_H0, R33.H0_H0, R28.H0_H0 ;  /* 0x200000211e1e7231 */ /* 0x000fd0000024081c */
[----:B------:R-:W-:-:S04]  /*1bf0*/  @!P1 FMUL R36, R36, 16777216 ;  /* 0x4b80000024249820 */ /* 0x000fc80000400000 */
[----:B------:R-:W0:Y:S01]  /*1c00*/  MUFU.RCP R18, R36 ;  /* 0x0000002400127308 */ /* 0x000e220000001000 */
[----:B------:R-:W-:-:S04]  /*1c10*/  PRMT R28, R21, 0x7610, R28 ;  /* 0x00007610151c7816 */ /* 0x000fc8000000001c */
[----:B------:R-:W-:-:S05]  /*1c20*/  SHF.L.U32 R33, R28, 0x10, RZ ;  /* 0x000000101c217819 */ /* 0x000fca00000006ff */
[----:B------:R-:W-:-:S04]  /*1c30*/  @!P1 FMUL R33, R33, 16777216 ;  /* 0x4b80000021219820 */ /* 0x000fc80000400000 */
[----:B0-----:R-:W-:-:S04]  /*1c40*/  FMUL R20, R18, R33 ;  /* 0x0000002112147220 */ /* 0x001fc80000400000 */
[----:B------:R-:W-:Y:S01]  /*1c50*/  @P0 FMUL R20, R20, 0.25 ;  /* 0x3e80000014140820 */ /* 0x000fe20000400000 */
[----:B------:R-:W-:-:S04]  /*1c60*/  PRMT R24, R24, 0x5410, R32 ;  /* 0x0000541018187816 */ /* 0x000fc80000000020 */
[----:B------:R-:W-:-:S04]  /*1c70*/  F2FP.BF16.F32.PACK_AB R20, RZ, R20 ;  /* 0x00000014ff14723e */ /* 0x000fc800000010ff */
[----:B------:R-:W-:Y:S02]  /*1c80*/  PRMT R20, R20, 0x5410, R25 ;  /* 0x0000541014147816 */ /* 0x000fe40000000019 */
[----:B------:R-:W-:-:S03]  /*1c90*/  IADD3 R21, PT, PT, R2, R19, RZ ;  /* 0x0000001302157210 */ /* 0x000fc60007ffe0ff */
[----:B------:R-:W-:Y:S01]  /*1ca0*/  HFMA2.BF16_V2 R32, R24, 1, 1, R20 ;  /* 0x3f803f8018207831 */ /* 0x000fe20000200014 */
[----:B------:R-:W-:-:S05]  /*1cb0*/  MOV R34, 0x2 ;  /* 0x0000000200227802 */ /* 0x000fca0000000f00 */
[----:B------:R-:W-:-:S04]  /*1cc0*/  IMAD.WIDE.U32 R18, R21, R34, UR4 ;  /* 0x0000000415127e25 */ /* 0x000fc8000f8e0022 */
[----:B------:R-:W-:Y:S01]  /*1cd0*/  HADD2.BF16_V2 R34, R31.H0_H0, -R24.H0_H0 ;  /* 0xa00000181f227230 */ /* 0x000fe20000200800 */
[----:B------:R-:W-:Y:S01]  /*1ce0*/  PRMT R24, R32, 0x7632, R24 ;  /* 0x0000763220187816 */ /* 0x000fe20000000018 */
[----:B------:R-:W2:Y:S03]  /*1cf0*/  LDG.E.U16.CONSTANT R33, desc[UR14][R18.64] ;  /* 0x0000000e12217981 */ /* 0x000ea6000c1e9500 */
        /* <DEDUP_REMOVED lines=15> */
[----:B------:R-:W-:-:S03]  /*1df0*/  HFMA2.BF16_V2 R34, R22.H0_H0, R34.H0_H0, R30.H0_H0 ;  /* 0x2000002216227231 */ /* 0x000fc6000024081e */
[----:B------:R-:W-:-:S04]  /*1e00*/  PRMT R22, R24, 0x7632, R22 ;  /* 0x0000763218167816 */ /* 0x000fc80000000016 */
[----:B------:R-:W-:-:S04]  /*1e10*/  SHF.L.U32 R31, R22, 0x10, RZ ;  /* 0x00000010161f7819 */ /* 0x000fc800000006ff */
[----:B------:R-:W-:-:S13]  /*1e20*/  FSETP.GE.AND P0, PT, |R31|, 8.50705917302346158658e+37, PT ;  /* 0x7e8000001f00780b */ /* 0x000fda0003f06200 */
[----:B------:R-:W-:-:S05]  /*1e30*/  @P0 FMUL R31, R31, 0.25 ;  /* 0x3e8000001f1f0820 */ /* 0x000fca0000400000 */
[----:B------:R-:W-:-:S13]  /*1e40*/  FSETP.GEU.AND P1, PT, |R31|, 1.175494350822287508e-38, PT ;  /* 0x008000001f00780b */ /* 0x000fda0003f2e200 */
[----:B------:R-:W-:Y:S01]  /*1e50*/  @!P1 FMUL R31, R31, 16777216 ;  /* 0x4b8000001f1f9820 */ /* 0x000fe20000400000 */
[----:B----4-:R-:W-:-:S05]  /*1e60*/  HADD2.BF16_V2 R30, R29.H0_H0, -R24.H0_H0 ;  /* 0xa00000181d1e7230 */ /* 0x010fca0000200800 */
[----:B------:R-:W0:Y:S01]  /*1e70*/  MUFU.RCP R31, R31 ;  /* 0x0000001f001f7308 */ /* 0x000e220000001000 */
[----:B------:R-:W-:-:S05]  /*1e80*/  SHF.L.U32 R36, R30, 0x10, RZ ;  /* 0x000000101e247819 */ /* 0x000fca00000006ff */
[----:B------:R-:W-:-:S04]  /*1e90*/  @!P1 FMUL R36, R36, 16777216 ;  /* 0x4b80000024249820 */ /* 0x000fc80000400000 */
[----:B0-----:R-:W-:Y:S02]  /*1ea0*/  FMUL R36, R31, R36 ;  /* 0x000000241f247220 */ /* 0x001fe40000400000 */
[----:B------:R-:W3:Y:S02]  /*1eb0*/  LDG.E.U16.CONSTANT R31, desc[UR14][R18.64+0x2] ;  /* 0x0000020e121f7981 */ /* 0x000ee4000c1e9500 */
[----:B------:R-:W-:Y:S01]  /*1ec0*/  @P0 FMUL R36, R36, 0.25 ;  /* 0x3e80000024240820 */ /* 0x000fe20000400000 */
[----:B------:R-:W-:-:S04]  /*1ed0*/  PRMT R24, R24, 0x5410, R22 ;  /* 0x0000541018187816 */ /* 0x000fc80000000016 */
[----:B------:R-:W-:Y:S01]  /*1ee0*/  F2FP.BF16.F32.PACK_AB R36, RZ, R36 ;  /* 0x00000024ff24723e */ /* 0x000fe200000010ff */
[----:B------:R-:W-:-:S03]  /*1ef0*/  HADD2.BF16_V2 R32, R35.H0_H0, -R32.H0_H0 ;  /* 0xa000002023207230 */ /* 0x000fc60000200800 */
[----:B------:R-:W-:Y:S01]  /*1f00*/  PRMT R36, R36, 0x5410, R25 ;  /* 0x0000541024247816 */ /* 0x000fe20000000019 */
[----:B------:R-:W-:-:S04]  /*1f10*/  HFMA2.BF16_V2 R34, R28.H0_H0, R32.H0_H0, R34.H0_H0 ;  /* 0x200000201c227231 */ /* 0x000fc80000240822 */
[----:B------:R-:W-:-:S05]  /*1f20*/  HFMA2.BF16_V2 R32, R24, 1, 1, R36 ;  /* 0x3f803f8018207831 */ /* 0x000fca0000200024 */
[----:B------:R-:W-:-:S04]  /*1f30*/  PRMT R28, R32, 0x7632, R28 ;  /* 0x00007632201c7816 */ /* 0x000fc8000000001c */
[----:B------:R-:W-:-:S04]  /*1f40*/  SHF.L.U32 R35, R28, 0x10, RZ ;  /* 0x000000101c237819 */ /* 0x000fc800000006ff */
[----:B------:R-:W-:-:S13]  /*1f50*/  FSETP.GE.AND P0, PT, |R35|, 8.50705917302346158658e+37, PT ;  /* 0x7e8000002300780b */ /* 0x000fda0003f06200 */
[----:B------:R-:W-:-:S05]  /*1f60*/  @P0 FMUL R35, R35, 0.25 ;  /* 0x3e80000023230820 */ /* 0x000fca0000400000 */
[----:B------:R-:W-:Y:S01]  /*1f70*/  FSETP.GEU.AND P1, PT, |R35|, 1.175494350822287508e-38, PT ;  /* 0x008000002300780b */ /* 0x000fe20003f2e200 */
[----:B-----5:R-:W-:-:S12]  /*1f80*/  HADD2.BF16_V2 R22, R37.H0_H0, -R32.H0_H0 ;  /* 0xa000002025167230 */ /* 0x020fd80000200800 */
[----:B------:R-:W-:-:S06]  /*1f90*/  @!P1 FMUL R35, R35, 16777216 ;  /* 0x4b80000023239820 */ /* 0x000fcc0000400000 */
[----:B------:R-:W0:Y:S01]  /*1fa0*/  MUFU.RCP R35, R35 ;  /* 0x0000002300237308 */ /* 0x000e220000001000 */
[----:B------:R-:W-:Y:S02]  /*1fb0*/  IMAD.U32 R36, R22, 0x10000, RZ ;  /* 0x0001000016247824 */ /* 0x000fe400078e00ff */
[----:B------:R-:W-:Y:S02]  /*1fc0*/  HADD2.BF16_V2 R24, R23.H0_H0, -R24.H0_H0 ;  /* 0xa000001817187230 */ /* 0x000fe40000200800 */
[----:B------:R-:W4:Y:S01]  /*1fd0*/  LDG.E.U16.CONSTANT R23, desc[UR14][R18.64+0x4] ;  /* 0x0000040e12177981 */ /* 0x000f22000c1e9500 */
        /* <DEDUP_REMOVED lines=12> */
[----:B------:R-:W-:Y:S01]  /*20a0*/  FSETP.GEU.AND P1, PT, |R36|, 1.175494350822287508e-38, PT ;  /* 0x008000002400780b */ /* 0x000fe20003f2e200 */
[----:B--2---:R-:W-:-:S12]  /*20b0*/  HADD2.BF16_V2 R24, R33.H0_H0, -R28.H0_H0 ;  /* 0xa000001c21187230 */ /* 0x004fd80000200800 */
[----:B------:R-:W-:-:S04]  /*20c0*/  @!P1 FMUL R36, R36, 16777216 ;  /* 0x4b80000024249820 */ /* 0x000fc80000400000 */
[----:B------:R-:W0:Y:S01]  /*20d0*/  MUFU.RCP R35, R36 ;  /* 0x0000002400237308 */ /* 0x000e220000001000 */
[----:B------:R-:W-:Y:S01]  /*20e0*/  HADD2.BF16_V2 R29, R29.H0_H0, -R32.H0_H0 ;  /* 0xa00000201d1d7230 */ /* 0x000fe20000200800 */
[----:B------:R-:W-:-:S05]  /*20f0*/  SHF.L.U32 R32, R24, 0x10, RZ ;  /* 0x0000001018207819 */ /* 0x000fca00000006ff */
[----:B------:R-:W-:-:S04]  /*2100*/  @!P1 FMUL R32, R32, 16777216 ;  /* 0x4b80000020209820 */ /* 0x000fc80000400000 */
[----:B0-----:R-:W-:Y:S02]  /*2110*/  FMUL R32, R35, R32 ;  /* 0x0000002023207220 */ /* 0x001fe40000400000 */
[----:B------:R0:W2:Y:S02]  /*2120*/  LDG.E.U16.CONSTANT R35, desc[UR14][R18.64+0x6] ;  /* 0x0000060e12237981 */ /* 0x0000a4000c1e9500 */
[----:B------:R-:W-:Y:S01]  /*2130*/  @P0 FMUL R32, R32, 0.25 ;  /* 0x3e80000020200820 */ /* 0x000fe20000400000 */
[----:B------:R-:W-:-:S04]  /*2140*/  PRMT R28, R28, 0x5410, R20 ;  /* 0x000054101c1c7816 */ /* 0x000fc80000000014 */
[----:B------:R-:W-:-:S04]  /*2150*/  F2FP.BF16.F32.PACK_AB R32, RZ, R32 ;  /* 0x00000020ff20723e */ /* 0x000fc800000010ff */
[----:B------:R-:W-:-:S05]  /*2160*/  PRMT R32, R32, 0x5410, R25 ;  /* 0x0000541020207816 */ /* 0x000fca0000000019 */
[----:B0-----:R-:W-:Y:S02]  /*2170*/  HFMA2.BF16_V2 R18, R28, 1, 1, R32 ;  /* 0x3f803f801c127831 */ /* 0x001fe40000200020 */
[----:B------:R-:W-:Y:S02]  /*2180*/  HADD2.BF16_V2 R37, R37.H0_H0, -R28.H0_H0 ;  /* 0xa000001c25257230 */ /* 0x000fe40000200800 */
[----:B------:R-:W-:Y:S01]  /*2190*/  HFMA2.BF16_V2 R34, R30.H0_H0, R29.H0_H0, R34.H0_H0 ;  /* 0x2000001d1e227231 */ /* 0x000fe20000240822 */
[----:B------:R-:W-:-:S04]  /*21a0*/  PRMT R28, R18, 0x7632, R28 ;  /* 0x00007632121c7816 */ /* 0x000fc8000000001c */
[----:B------:R-:W-:-:S04]  /*21b0*/  SHF.L.U32 R30, R28, 0x10, RZ ;  /* 0x000000101c1e7819 */ /* 0x000fc800000006ff */
[----:B------:R-:W-:Y:S02]  /*21c0*/  FSETP.GE.AND P0, PT, |R30|, 8.50705917302346158658e+37, PT ;  /* 0x7e8000001e00780b */ /* 0x000fe40003f06200 */
[----:B------:R-:W-:Y:S02]  /*21d0*/  MOV R20, 0x2 ;  /* 0x0000000200147802 */ /* 0x000fe40000000f00 */
[----:B------:R-:W-:-:S05]  /*21e0*/  IADD3 R29, PT, PT, R2, R21, RZ ;  /* 0x00000015021d7210 */ /* 0x000fca0007ffe0ff */
[----:B------:R-:W-:-:S04]  /*21f0*/  IMAD.WIDE.U32 R20, R29, R20, UR4 ;  /* 0x000000041d147e25 */ /* 0x000fc8000f8e0014 */
[----:B------:R-:W-:Y:S01]  /*2200*/  @P0 FMUL R30, R30, 0.25 ;  /* 0x3e8000001e1e0820 */ /* 0x000fe20000400000 */
[----:B------:R-:W5:Y:S04]  /*2210*/  LDG.E.U16.CONSTANT R19, desc[UR14][R20.64] ;  /* 0x0000000e14137981 */ /* 0x000f68000c1e9500 */
[----:B------:R-:W-:Y:S01]  /*2220*/  FSETP.GEU.AND P1, PT, |R30|, 1.175494350822287508e-38, PT ;  /* 0x008000001e00780b */ /* 0x000fe20003f2e200 */
[----:B------:R-:W-:-:S12]  /*2230*/  HFMA2.BF16_V2 R34, R22.H0_H0, R37.H0_H0, R34.H0_H0 ;  /* 0x2000002516227231 */ /* 0x000fd80000240822 */
[----:B------:R-:W-:-:S06]  /*2240*/  @!P1 FMUL R30, R30, 16777216 ;  /* 0x4b8000001e1e9820 */ /* 0x000fcc0000400000 */
[----:B------:R-:W0:Y:S01]  /*2250*/  MUFU.RCP R30, R30 ;  /* 0x0000001e001e7308 */ /* 0x000e220000001000 */
[----:B---3--:R-:W-:-:S05]  /*2260*/  HADD2.BF16_V2 R32, R31.H0_H0, -R18.H0_H0 ;  /* 0xa00000121f207230 */ /* 0x008fca0000200800 */
[----:B------:R-:W-:-:S04]  /*2270*/  PRMT R22, R32, 0x7610, R22 ;  /* 0x0000761020167816 */ /* 0x000fc80000000016 */
        /* <DEDUP_REMOVED lines=33> */
[----:B--2---:R-:W-:-:S05]  /*2490*/  HADD2.BF16_V2 R33, R35.H0_H0, -R30.H0_H0 ;  /* 0xa000001e23217230 */ /* 0x004fca0000200800 */
        /* <DEDUP_REMOVED lines=9> */
[----:B------:R-:W-:-:S03]  /*2530*/  HADD2.BF16_V2 R31, R31.H0_H0, -R32.H0_H0 ;  /* 0xa00000201f1f7230 */ /* 0x000fc60000200800 */
[----:B------:R-:W-:-:S04]  /*2540*/  PRMT R24, R18, 0x7632, R24 ;  /* 0x0000763212187816 */ /* 0x000fc80000000018 */
[----:B------:R-:W-:-:S04]  /*2550*/  SHF.L.U32 R32, R24, 0x10, RZ ;  /* 0x0000001018207819 */ /* 0x000fc800000006ff */
[----:B------:R-:W-:-:S13]  /*2560*/  FSETP.GE.AND P0, PT, |R32|, 8.50705917302346158658e+37, PT ;  /* 0x7e8000002000780b */ /* 0x000fda0003f06200 */
[----:B------:R-:W-:-:S05]  /*2570*/  @P0 FMUL R32, R32, 0.25 ;  /* 0x3e80000020200820 */ /* 0x000fca0000400000 */
[----:B------:R-:W-:Y:S01]  /*2580*/  FSETP.GEU.AND P1, PT, |R32|, 1.175494350822287508e-38, PT ;  /* 0x008000002000780b */ /* 0x000fe20003f2e200 */
[----:B------:R-:W-:Y:S02]  /*2590*/  HFMA2.BF16_V2 R34, R22.H0_H0, R31.H0_H0, R34.H0_H0 ;  /* 0x2000001f16227231 */ /* 0x000fe40000240822 */
[----:B-----5:R-:W-:-:S10]  /*25a0*/  HADD2.BF16_V2 R31, R19.H0_H0, -R18.H0_H0 ;  /* 0xa0000012131f7230 */ /* 0x020fd40000200800 */
[----:B------:R-:W-:-:S06]  /*25b0*/  @!P1 FMUL R32, R32, 16777216 ;  /* 0x4b80000020209820 */ /* 0x000fcc0000400000 */
[----:B------:R-:W0:Y:S01]  /*25c0*/  MUFU.RCP R32, R32 ;  /* 0x0000002000207308 */ /* 0x000e220000001000 */
[----:B------:R-:W-:-:S05]  /*25d0*/  SHF.L.U32 R22, R31, 0x10, RZ ;  /* 0x000000101f167819 */ /* 0x000fca00000006ff */
[----:B------:R-:W-:-:S04]  /*25e0*/  @!P1 FMUL R22, R22, 16777216 ;  /* 0x4b80000016169820 */ /* 0x000fc80000400000 */
[----:B0-----:R-:W-:Y:S01]  /*25f0*/  FMUL R22, R32, R22 ;  /* 0x0000001620167220 */ /* 0x001fe20000400000 */
[----:B------:R-:W-:Y:S01]  /*2600*/  PRMT R18, R18, 0x5410, R24 ;  /* 0x0000541012127816 */ /* 0x000fe20000000018 */
[----:B------:R-:W-:Y:S01]  /*2610*/  HADD2.BF16_V2 R23, R23.H0_H0, -R30.H0_H0 ;  /* 0xa000001e17177230 */ /* 0x000fe20000200800 */
[----:B------:R-:W2:Y:S01]  /*2620*/  LDG.E.U16.CONSTANT R32, desc[UR14][R20.64+0x6] ;  /* 0x0000060e14207981 */ /* 0x000ea2000c1e9500 */
[----:B------:R-:W-:-:S05]  /*2630*/  @P0 FMUL R22, R22, 0.25 ;  /* 0x3e80000016160820 */ /* 0x000fca0000400000 */
[----:B------:R-:W-:-:S04]  /*2640*/  F2FP.BF16.F32.PACK_AB R22, RZ, R22 ;  /* 0x00000016ff16723e */ /* 0x000fc800000010ff */
[----:B------:R-:W-:-:S05]  /*2650*/  PRMT R22, R22, 0x5410, R25 ;  /* 0x0000541016167816 */ /* 0x000fca0000000019 */
[----:B------:R-:W-:-:S05]  /*2660*/  HFMA2.BF16_V2 R24, R18, 1, 1, R22 ;  /* 0x3f803f8012187831 */ /* 0x000fca0000200016 */
[----:B------:R-:W-:-:S04]  /*2670*/  PRMT R22, R24, 0x7632, R22 ;  /* 0x0000763218167816 */ /* 0x000fc80000000016 */
[----:B------:R-:W-:-:S04]  /*2680*/  SHF.L.U32 R36, R22, 0x10, RZ ;  /* 0x0000001016247819 */ /* 0x000fc800000006ff */
[----:B------:R-:W-:-:S13]  /*2690*/  FSETP.GE.AND P0, PT, |R36|, 8.50705917302346158658e+37, PT ;  /* 0x7e8000002400780b */ /* 0x000fda0003f06200 */
[----:B------:R-:W-:-:S05]  /*26a0*/  @P0 FMUL R36, R36, 0.25 ;  /* 0x3e80000024240820 */ /* 0x000fca0000400000 */
[----:B------:R-:W-:Y:S01]  /*26b0*/  FSETP.GEU.AND P1, PT, |R36|, 1.175494350822287508e-38, PT ;  /* 0x008000002400780b */ /* 0x000fe20003f2e200 */
[----:B---3--:R-:W-:-:S12]  /*26c0*/  HADD2.BF16_V2 R30, R37.H0_H0, -R24.H0_H0 ;  /* 0xa0000018251e7230 */ /* 0x008fd80000200800 */
[----:B------:R-:W-:-:S06]  /*26d0*/  @!P1 FMUL R36, R36, 16777216 ;  /* 0x4b80000024249820 */ /* 0x000fcc0000400000 */
[----:B------:R-:W0:Y:S01]  /*26e0*/  MUFU.RCP R36, R36 ;  /* 0x0000002400247308 */ /* 0x000e220000001000 */
[----:B------:R-:W-:Y:S01]  /*26f0*/  HFMA2.BF16_V2 R23, R28.H0_H0, R23.H0_H0, R34.H0_H0 ;  /* 0x200000171c177231 */ /* 0x000fe20000240822 */
[----:B------:R-:W-:-:S05]  /*2700*/  SHF.L.U32 R28, R30, 0x10, RZ ;  /* 0x000000101e1c7819 */ /* 0x000fca00000006ff */
[----:B------:R-:W-:-:S04]  /*2710*/  @!P1 FMUL R28, R28, 16777216 ;  /* 0x4b8000001c1c9820 */ /* 0x000fc80000400000 */
[----:B0-----:R-:W-:Y:S02]  /*2720*/  FMUL R34, R36, R28 ;  /* 0x0000001c24227220 */ /* 0x001fe40000400000 */
[----:B------:R0:W3:Y:S02]  /*2730*/  LDG.E.U16.CONSTANT R28, desc[UR14][R20.64+0x4] ;  /* 0x0000040e141c7981 */ /* 0x0000e4000c1e9500 */
[----:B------:R-:W-:Y:S01]  /*2740*/  @P0 FMUL R34, R34, 0.25 ;  /* 0x3e80000022220820 */ /* 0x000fe20000400000 */
[----:B------:R-:W-:-:S04]  /*2750*/  PRMT R24, R24, 0x5410, R22 ;  /* 0x0000541018187816 */ /* 0x000fc80000000016 */
[----:B------:R-:W-:-:S04]  /*2760*/  F2FP.BF16.F32.PACK_AB R34, RZ, R34 ;  /* 0x00000022ff22723e */ /* 0x000fc800000010ff */
[----:B------:R-:W-:-:S05]  /*2770*/  PRMT R34, R34, 0x5410, R25 ;  /* 0x0000541022227816 */ /* 0x000fca0000000019 */
[----:B------:R-:W-:-:S05]  /*2780*/  HFMA2.BF16_V2 R34, R24, 1, 1, R34 ;  /* 0x3f803f8018227831 */ /* 0x000fca0000200022 */
[----:B------:R-:W-:-:S04]  /*2790*/  PRMT R22, R34, 0x7632, R22 ;  /* 0x0000763222167816 */ /* 0x000fc80000000016 */
[----:B0-----:R-:W-:-:S04]  /*27a0*/  SHF.L.U32 R20, R22, 0x10, RZ ;  /* 0x0000001016147819 */ /* 0x001fc800000006ff */
[----:B------:R-:W-:-:S13]  /*27b0*/  FSETP.GE.AND P0, PT, |R20|, 8.50705917302346158658e+37, PT ;  /* 0x7e8000001400780b */ /* 0x000fda0003f06200 */
[----:B------:R-:W-:-:S05]  /*27c0*/  @P0 FMUL R20, R20, 0.25 ;  /* 0x3e80000014140820 */ /* 0x000fca0000400000 */
[----:B------:R-:W-:-:S13]  /*27d0*/  FSETP.GEU.AND P1, PT, |R20|, 1.175494350822287508e-38, PT ;  /* 0x008000001400780b */ /* 0x000fda0003f2e200 */
[----:B------:R-:W-:-:S06]  /*27e0*/  @!P1 FMUL R20, R20, 16777216 ;  /* 0x4b80000014149820 */ /* 0x000fcc0000400000 */
[----:B------:R-:W0:Y:S01]  /*27f0*/  MUFU.RCP R20, R20 ;  /* 0x0000001400147308 */ /* 0x000e220000001000 */
[----:B------:R-:W-:-:S04]  /*2800*/  HADD2.BF16_V2 R36, R35.H0_H0, -R18.H0_H0 ;  /* 0xa000001223247230 */ /* 0x000fc80000200800 */
[----:B------:R-:W-:Y:S02]  /*2810*/  HFMA2.BF16_V2 R23, R33.H0_H0, R36.H0_H0, R23.H0_H0 ;  /* 0x2000002421177231 */ /* 0x000fe40000240817 */
[----:B------:R-:W-:-:S04]  /*2820*/  HADD2.BF16_V2 R19, R19.H0_H0, -R24.H0_H0 ;  /* 0xa000001813137230 */ /* 0x000fc80000200800 */
[----:B------:R-:W-:Y:S01]  /*2830*/  HFMA2.BF16_V2 R19, R31.H0_H0, R19.H0_H0, R23.H0_H0 ;  /* 0x200000131f137231 */ /* 0x000fe20000240817 */
[----:B------:R-:W-:-:S04]  /*2840*/  IADD3 R23, PT, PT, R2, R29, RZ ;  /* 0x0000001d02177210 */ /* 0x000fc80007ffe0ff */
[----:B------:R-:W-:Y:S01]  /*2850*/  IADD3 R24, PT, PT, R23, 0x3, RZ ;  /* 0x0000000317187810 */ /* 0x000fe20007ffe0ff */
[----:B---3--:R-:W-:-:S05]  /*2860*/  HADD2.BF16_V2 R21, R28.H0_H0, -R34.H0_H0 ;  /* 0xa00000221c157230 */ /* 0x008fca0000200800 */
        /* <DEDUP_REMOVED lines=13> */
[----:B--2---:R-:W-:-:S12]  /*2940*/  HADD2.BF16_V2 R35, R32.H0_H0, -R18.H0_H0 ;  /* 0xa000001220237230 */ /* 0x004fd80000200800 */
[----:B------:R-:W-:-:S06]  /*2950*/  @!P1 FMUL R20, R20, 16777216 ;  /* 0x4b80000014149820 */ /* 0x000fcc0000400000 */
[----:B------:R-:W0:Y:S01]  /*2960*/  MUFU.RCP R20, R20 ;  /* 0x0000001400147308 */ /* 0x000e220000001000 */
[----:B------:R-:W-:-:S05]  /*2970*/  SHF.L.U32 R33, R35, 0x10, RZ ;  /* 0x0000001023217819 */ /* 0x000fca00000006ff */
[----:B------:R-:W-:Y:S01]  /*2980*/  @!P1 FMUL R33, R33, 16777216 ;  /* 0x4b80000021219820 */ /* 0x000fe20000400000 */
[----:B------:R-:W-:-:S03]  /*2990*/  HADD2.BF16_V2 R34, R37.H0_H0, -R34.H0_H0 ;  /* 0xa000002225227230 */ /* 0x000fc60000200800 */
[----:B0-----:R-:W-:-:S04]  /*29a0*/  FMUL R20, R20, R33 ;  /* 0x0000002114147220 */ /* 0x001fc80000400000 */
[----:B------:R-:W-:Y:S01]  /*29b0*/  @P0 FMUL R20, R20, 0.25 ;  /* 0x3e80000014140820 */ /* 0x000fe20000400000 */
[----:B------:R-:W-:-:S04]  /*29c0*/  ISETP.GE.AND P0, PT, R24, UR16, PT ;  /* 0x0000001018007c0c */ /* 0x000fc8000bf06270 */
[----:B------:R-:W-:Y:S01]  /*29d0*/  F2FP.BF16.F32.PACK_AB R20, RZ, R20 ;  /* 0x00000014ff14723e */ /* 0x000fe200000010ff */
[----:B------:R-:W-:Y:S02]  /*29e0*/  HFMA2.BF16_V2 R34, R30.H0_H0, R34.H0_H0, R19.H0_H0 ;  /* 0x200000221e227231 */ /* 0x000fe40000240813 */
[----:B------:R-:W-:Y:S02]  /*29f0*/  HADD2.BF16_V2 R28, R28.H0_H0, -R18.H0_H0 ;  /* 0xa00000121c1c7230 */ /* 0x000fe40000200800 */
[----:B------:R-:W-:Y:S02]  /*2a00*/  HADD2.BF16_V2 R19, R18.H0_H0, R20.H0_H0 ;  /* 0x2000001412137230 */ /* 0x000fe40000200800 */
[----:B------:R-:W-:Y:S02]  /*2a10*/  HFMA2.BF16_V2 R28, R21.H0_H0, R28.H0_H0, R34.H0_H0 ;  /* 0x2000001c151c7231 */ /* 0x000fe40000240822 */
[----:B------:R-:W-:-:S04]  /*2a20*/  HADD2.BF16_V2 R18, R32.H0_H0, -R19.H0_H0 ;  /* 0xa000001320127230 */ /* 0x000fc80000200800 */
[----:B------:R-:W-:Y:S01]  /*2a30*/  HFMA2.BF16_V2 R18, R35.H0_H0, R18.H0_H0, R28.H0_H0 ;  /* 0x2000001223127231 */ /* 0x000fe2000024081c */
[----:B------:R-:W-:Y:S06]  /*2a40*/  @!P0 BRA `(.L_x_5) ;  /* 0xffffffec00048947 */ /* 0x000fec000383ffff */
.L_x_2:
[----:B------:R-:W-:Y:S05]  /*2a50*/  BSYNC.RECONVERGENT B0 ;  /* 0x0000000000007941 */ /* 0x000fea0003800200 */
.L_x_1:
[----:B------:R-:W-:Y:S01]  /*2a60*/  ISETP.GE.AND P0, PT, R23, UR16, PT ;  /* 0x0000001017007c0c */ /* 0x000fe2000bf06270 */
[----:B------:R-:W-:-:S12]  /*2a70*/  BSSY.RECONVERGENT B0, `(.L_x_6) ;  /* 0x0000285000007945 */ /* 0x000fd80003800200 */
[----:B------:R-:W-:Y:S05]  /*2a80*/  @P0 BRA `(.L_x_7) ;  /* 0x00000028000c0947 */ /* 0x000fea0003800000 */
[C---:B------:R-:W-:Y:S01]  /*2a90*/  IADD3 R20, PT, PT, R23.reuse, -UR16, RZ ;  /* 0x8000001017147c10 */ /* 0x040fe2000fffe0ff */
[----:B0-----:R-:W0:Y:S01]  /*2aa0*/  I2F.BF16 R25, 0x1 ;  /* 0x0000000100197906 */ /* 0x001e220000202400 */
[----:B------:R-:W-:Y:S01]  /*2ab0*/  IADD3 R24, PT, PT, -R23, UR16, RZ ;  /* 0x0000001017187c10 */ /* 0x000fe2000fffe1ff */
[----:B------:R-:W-:Y:S01]  /*2ac0*/  BSSY.RECONVERGENT B1, `(.L_x_8) ;  /* 0x000014c000017945 */ /* 0x000fe20003800200 */
[----:B------:R-:W-:Y:S02]  /*2ad0*/  ISETP.GT.U32.AND P1, PT, R20, -0x10, PT ;  /* 0xfffffff01400780c */ /* 0x000fe40003f24070 */
[----:B------:R-:W-:-:S04]  /*2ae0*/  LOP3.LUT R30, R24, 0xf, RZ, 0xc0, !PT ;  /* 0x0000000f181e7812 */ /* 0x000fc800078ec0ff */
[----:B------:R-:W-:-:S07]  /*2af0*/  ISETP.NE.AND P0, PT, R30, RZ, PT ;  /* 0x000000ff1e00720c */ /* 0x000fce0003f05270 */
[----:B0-----:R-:W-:Y:S06]  /*2b00*/  @P1 BRA `(.L_x_9) ;  /* 0x00000014001c1947 */ /* 0x001fec0003800000 */
[----:B------:R-:W0:Y:S01]  /*2b10*/  LDCU.64 UR8, c[0x0][0x398] ;  /* 0x00007300ff0877ac */ /* 0x000e220008000a00 */
[----:B------:R-:W-:Y:S01]  /*2b20*/  IMAD.WIDE.U32 R20, R23, 0x2, RZ ;  /* 0x0000000217147825 */ /* 0x000fe200078e00ff */
[----:B------:R-:W-:Y:S02]  /*2b30*/  MOV R29, UR13 ;  /* 0x0000000d001d7c02 */ /* 0x000fe40008000f00 */
[----:B------:R-:W-:-:S03]  /*2b40*/  LOP3.LUT R28, R24, 0xfffffff0, RZ, 0xc0, !PT ;  /* 0xfffffff0181c7812 */ /* 0x000fc600078ec0ff */
[----:B------:R-:W-:Y:S01]  /*2b50*/  IMAD.WIDE R20, R29, 0x2, R20 ;  /* 0x000000021d147825 */ /* 0x000fe200078e0214 */
[----:B------:R-:W-:Y:S02]  /*2b60*/  IADD3 R28, PT, PT, RZ, -R28, RZ ;  /* 0x8000001cff1c7210 */ /* 0x000fe40007ffe0ff */
[----:B0-----:R-:W-:-:S04]  /*2b70*/  IADD3 R20, P1, PT, R20, UR8, RZ ;  /* 0x0000000814147c10 */ /* 0x001fc8000ff3e0ff */
[----:B------:R-:W-:-:S04]  /*2b80*/  IADD3 R20, P2, PT, R20, 0x10, RZ ;  /* 0x0000001014147810 */ /* 0x000fc80007f5e0ff */
[----:B------:R-:W-:-:S09]  /*2b90*/  IADD3.X R21, PT, PT, RZ, UR9, R21, P2, P1 ;  /* 0x00000009ff157c10 */ /* 0x000fd200097e2415 */
.L_x_10:
[----:B------:R-:W2:Y:S04]  /*2ba0*/  LDG.E.U16.CONSTANT R32, desc[UR14][R20.64+-0x10] ;  /* 0xfffff00e14207981 */ /* 0x000ea8000c1e9500 */
[----:B------:R-:W3:Y:S04]  /*2bb0*/  LDG.E.U16.CONSTANT R37, desc[UR14][R20.64+-0xe] ;  /* 0xfffff20e14257981 */ /* 0x000ee8000c1e9500 */
[----:B------:R-:W4:Y:S01]  /*2bc0*/  LDG.E.U16.CONSTANT R29, desc[UR14][R20.64+-0xc] ;  /* 0xfffff40e141d7981 */ /* 0x000f22000c1e9500 */
[----:B------:R-:W-:-:S05]  /*2bd0*/  HADD2.BF16_V2 R34, R22.H0_H0, R25.H0_H0 ;  /* 0x2000001916227230 */ /* 0x000fca0000200800 */
[----:B------:R-:W-:-:S04]  /*2be0*/  SHF.L.U32 R35, R34, 0x10, RZ ;  /* 0x0000001022237819 */ /* 0x000fc800000006ff */
[----:B------:R-:W-:-:S13]  /*2bf0*/  FSETP.GE.AND P1, PT, |R35|, 8.50705917302346158658e+37, PT ;  /* 0x7e8000002300780b */ /* 0x000fda0003f26200 */
[----:B------:R-:W-:-:S05]  /*2c00*/  @P1 FMUL R35, R35, 0.25 ;  /* 0x3e80000023231820 */ /* 0x000fca0000400000 */
[----:B------:R-:W-:-:S13]  /*2c10*/  FSETP.GEU.AND P2, PT, |R35|, 1.175494350822287508e-38, PT ;  /* 0x008000002300780b */ /* 0x000fda0003f4e200 */
[----:B------:R-:W-:-:S04]  /*2c20*/  @!P2 FMUL R35, R35, 16777216 ;  /* 0x4b8000002323a820 */ /* 0x000fc80000400000 */
[----:B------:R-:W0:Y:S01]  /*2c30*/  MUFU.RCP R36, R35 ;  /* 0x0000002300247308 */ /* 0x000e220000001000 */
[----:B--2---:R-:W-:-:S05]  /*2c40*/  HADD2.BF16_V2 R22, R32.H0_H0, -R19.H0_H0 ;  /* 0xa000001320167230 */ /* 0x004fca0000200800 */
[----:B------:R-:W-:-:S05]  /*2c50*/  SHF.L.U32 R31, R22, 0x10, RZ ;  /* 0x00000010161f7819 */ /* 0x000fca00000006ff */
[----:B------:R-:W-:-:S04]  /*2c60*/  @!P2 FMUL R31, R31, 16777216 ;  /* 0x4b8000001f1fa820 */ /* 0x000fc80000400000 */
[----:B0-----:R-:W-:Y:S02]  /*2c70*/  FMUL R33, R36, R31 ;  /* 0x0000001f24217220 */ /* 0x001fe40000400000 */
[----:B------:R-:W2:Y:S01]  /*2c80*/  LDG.E.U16.CONSTANT R31, desc[UR14][R20.64+-0xa] ;  /* 0xfffff60e141f7981 */ /* 0x000ea2000c1e9500 */
[----:B------:R-:W-:Y:S01]  /*2c90*/  PRMT R19, R19, 0x5410, R34 ;  /* 0x0000541013137816 */ /* 0x000fe20000000022 */
[----:B------:R-:W-:-:S05]  /*2ca0*/  @P1 FMUL R33, R33, 0.25 ;  /* 0x3e80000021211820 */ /* 0x000fca0000400000 */
[----:B------:R-:W-:-:S04]  /*2cb0*/  F2FP.BF16.F32.PACK_AB R33, RZ, R33 ;  /* 0x00000021ff21723e */ /* 0x000fc800000010ff */
[----:B------:R-:W-:-:S05]  /*2cc0*/  PRMT R33, R33, 0x5410, R25 ;  /* 0x0000541021217816 */ /* 0x000fca0000000019 */
[----:B------:R-:W-:-:S05]  /*2cd0*/  HFMA2.BF16_V2 R19, R19, 1, 1, R33 ;  /* 0x3f803f8013137831 */ /* 0x000fca0000200021 */
[----:B------:R-:W-:Y:S01]  /*2ce0*/  PRMT R33, R19, 0x7632, R33 ;  /* 0x0000763213217816 */ /* 0x000fe20000000021 */
[--C-:B---3--:R-:W-:Y:S02]  /*2cf0*/  HADD2.BF16_V2 R36, R37.H0_H0, -R19.reuse.H0_H0 ;  /* 0xa000001325247230 */ /* 0x108fe40000200800 */
[----:B------:R-:W-:Y:S01]  /*2d00*/  HADD2.BF16_V2 R32, R32.H0_H0, -R19.H0_H0 ;  /* 0xa000001320207230 */ /* 0x000fe20000200800 */
[----:B------:R-:W-:Y:S02]  /*2d10*/  SHF.L.U32 R35, R33, 0x10, RZ ;  /* 0x0000001021237819 */ /* 0x000fe400000006ff */
[----:B------:R-:W-:Y:S02]  /*2d20*/  PRMT R19, R19, 0x5410, R33 ;  /* 0x0000541013137816 */ /* 0x000fe40000000021 */
[----:B------:R-:W-:Y:S01]  /*2d30*/  FSETP.GE.AND P1, PT, |R35|, 8.50705917302346158658e+37, PT ;  /* 0x7e8000002300780b */ /* 0x000fe20003f26200 */
[----:B------:R-:W3:-:S12]  /*2d40*/  LDG.E.U16.CONSTANT R33, desc[UR14][R20.64+-0x8] ;  /* 0xfffff80e14217981 */ /* 0x000ed8000c1e9500 */
[----:B------:R-:W-:-:S05]  /*2d50*/  @P1 FMUL R35, R35, 0.25 ;  /* 0x3e80000023231820 */ /* 0x000fca0000400000 */
[----:B------:R-:W-:-:S13]  /*2d60*/  FSETP.GEU.AND P2, PT, |R35|, 1.175494350822287508e-38, PT ;  /* 0x008000002300780b */ /* 0x000fda0003f4e200 */
[----:B------:R-:W-:-:S04]  /*2d70*/  @!P2 FMUL R35, R35, 16777216 ;  /* 0x4b8000002323a820 */ /* 0x000fc80000400000 */
[----:B------:R0:W1:Y:S02]  /*2d80*/  MUFU.RCP R34, R35 ;  /* 0x0000002300227308 */ /* 0x0000640000001000 */
[----:B0-----:R-:W-:-:S04]  /*2d90*/  PRMT R35, R36, 0x7610, R35 ;  /* 0x0000761024237816 */ /* 0x001fc80000000023 */
[----:B------:R-:W-:-:S05]  /*2da0*/  SHF.L.U32 R36, R35, 0x10, RZ ;  /* 0x0000001023247819 */ /* 0x000fca00000006ff */
[----:B------:R-:W-:-:S04]  /*2db0*/  @!P2 FMUL R36, R36, 16777216 ;  /* 0x4b8000002424a820 */ /* 0x000fc80000400000 */
[----:B-1----:R-:W-:-:S04]  /*2dc0*/  FMUL R34, R34, R36 ;  /* 0x0000002422227220 */ /* 0x002fc80000400000 */
[----:B------:R-:W-:-:S05]  /*2dd0*/  @P1 FMUL R34, R34, 0.25 ;  /* 0x3e80000022221820 */ /* 0x000fca0000400000 */
[----:B------:R-:W-:-:S04]  /*2de0*/  F2FP.BF16.F32.PACK_AB R34, RZ, R34 ;  /* 0x00000022ff22723e */ /* 0x000fc800000010ff */
[----:B------:R-:W-:-:S05]  /*2df0*/  PRMT R34, R34, 0x5410, R25 ;  /* 0x0000541022227816 */ /* 0x000fca0000000019 */
[----:B------:R-:W-:Y:S02]  /*2e00*/  HFMA2.BF16_V2 R19, R19, 1, 1, R34 ;  /* 0x3f803f8013137831 */ /* 0x000fe40000200022 */
[----:B------:R-:W-:-:S03]  /*2e10*/  HFMA2.BF16_V2 R22, R22.H0_H0, R32.H0_H0, R18.H0_H0 ;  /* 0x2000002016167231 */ /* 0x000fc60000240812 */
[----:B------:R-:W-:Y:S01]  /*2e20*/  PRMT R18, R19, 0x7632, R18 ;  /* 0x0000763213127816 */ /* 0x000fe20000000012 */
[----:B------:R-:W-:-:S03]  /*2e30*/  HADD2.BF16_V2 R32, R37.H0_H0, -R19.H0_H0 ;  /* 0xa000001325207230 */ /* 0x000fc60000200800 */
[----:B------:R-:W-:-:S04]  /*2e40*/  SHF.L.U32 R37, R18, 0x10, RZ ;  /* 0x0000001012257819 */ /* 0x000fc800000006ff */
[----:B------:R-:W-:-:S13]  /*2e50*/  FSETP.GE.AND P1, PT, |R37|, 8.50705917302346158658e+37, PT ;  /* 0x7e8000002500780b */ /* 0x000fda0003f26200 */
[----:B------:R-:W-:-:S05]  /*2e60*/  @P1 FMUL R37, R37, 0.25 ;  /* 0x3e80000025251820 */ /* 0x000fca0000400000 */
[----:B------:R-:W-:Y:S01]  /*2e70*/  FSETP.GEU.AND P2, PT, |R37|, 1.175494350822287508e-38, PT ;  /* 0x008000002500780b */ /* 0x000fe20003f4e200 */
[----:B----4-:R-:W-:-:S12]  /*2e80*/  HADD2.BF16_V2 R36, R29.H0_H0, -R19.H0_H0 ;  /* 0xa00000131d247230 */ /* 0x010fd80000200800 */
[----:B------:R-:W-:-:S04]  /*2e90*/  @!P2 FMUL R37, R37, 16777216 ;  /* 0x4b8000002525a820 */ /* 0x000fc80000400000 */
[----:B------:R0:W1:Y:S02]  /*2ea0*/  MUFU.RCP R34, R37 ;  /* 0x0000002500227308 */ /* 0x0000640000001000 */
[----:B0-----:R-:W-:-:S04]  /*2eb0*/  PRMT R37, R36, 0x7610, R37 ;  /* 0x0000761024257816 */ /* 0x001fc80000000025 */
[----:B------:R-:W-:-:S05]  /*2ec0*/  SHF.L.U32 R36, R37, 0x10, RZ ;  /* 0x0000001025247819 */ /* 0x000fca00000006ff */
[----:B------:R-:W-:-:S04]  /*2ed0*/  @!P2 FMUL R36, R36, 16777216 ;  /* 0x4b8000002424a820 */ /* 0x000fc80000400000 */
[----:B-1----:R-:W-:-:S04]  /*2ee0*/  FMUL R34, R34, R36 ;  /* 0x0000002422227220 */ /* 0x002fc80000400000 */
[----:B------:R-:W-:Y:S01]  /*2ef0*/  @P1 FMUL R34, R34, 0.25 ;  /* 0x3e80000022221820 */ /* 0x000fe20000400000 */
[----:B------:R-:W-:-:S04]  /*2f00*/  PRMT R19, R19, 0x5410, R18 ;  /* 0x0000541013137816 */ /* 0x000fc80000000012 */
[----:B------:R-:W-:-:S04]  /*2f10*/  F2FP.BF16.F32.PACK_AB R34, RZ, R34 ;  /* 0x00000022ff22723e */ /* 0x000fc800000010ff */
[----:B------:R-:W-:-:S05]  /*2f20*/  PRMT R34, R34, 0x5410, R25 ;  /* 0x0000541022227816 */ /* 0x000fca0000000019 */
[----:B------:R-:W-:Y:S02]  /*2f30*/  HFMA2.BF16_V2 R18, R19, 1, 1, R34 ;  /* 0x3f803f8013127831 */ /* 0x000fe40000200022 */
[----:B------:R-:W4:Y:S01]  /*2f40*/  LDG.E.U16.CONSTANT R19, desc[UR14][R20.64+-0x6] ;  /* 0xfffffa0e14137981 */ /* 0x000f22000c1e9500 */
[----:B------:R-:W-:Y:S02]  /*2f50*/  HFMA2.BF16_V2 R22, R35.H0_H0, R32.H0_H0, R22.H0_H0 ;  /* 0x2000002023167231 */ /* 0x000fe40000240816 */
[----:B------:R-:W-:Y:S01]  /*2f60*/  HADD2.BF16_V2 R32, R29.H0_H0, -R18.H0_H0 ;  /* 0xa00000121d207230 */ /* 0x000fe20000200800 */
[----:B------:R-:W-:-:S04]  /*2f70*/  PRMT R29, R18, 0x7632, R29 ;  /* 0x00007632121d7816 */ /* 0x000fc8000000001d */
[----:B------:R-:W-:-:S04]  /*2f80*/  SHF.L.U32 R35, R29, 0x10, RZ ;  /* 0x000000101d237819 */ /* 0x000fc800000006ff */
[----:B------:R-:W-:-:S13]  /*2f90*/  FSETP.GE.AND P1, PT, |R35|, 8.50705917302346158658e+37, PT ;  /* 0x7e8000002300780b */ /* 0x000fda0003f26200 */
[----:B------:R-:W-:-:S05]  /*2fa0*/  @P1 FMUL R35, R35, 0.25 ;  /* 0x3e80000023231820 */ /* 0x000fca0000400000 */
[----:B------:R-:W-:-:S13]  /*2fb0*/  FSETP.GEU.AND P2, PT, |R35|, 1.175494350822287508e-38, PT ;  /* 0x008000002300780b */ /* 0x000fda0003f4e200 */
[----:B------:R-:W-:-:S04]  /*2fc0*/  @!P2 FMUL R35, R35, 16777216 ;  /* 0x4b8000002323a820 */ /* 0x000fc80000400000 */
[----:B------:R0:W1:Y:S01]  /*2fd0*/  MUFU.RCP R34, R35 ;  /* 0x0000002300227308 */ /* 0x0000620000001000 */
[----:B--2---:R-:W-:Y:S01]  /*2fe0*/  HADD2.BF16_V2 R36, R31.H0_H0, -R18.H0_H0 ;  /* 0xa00000121f247230 */ /* 0x004fe20000200800 */
[----:B------:R-:W-:Y:S02]  /*2ff0*/  PRMT R18, R18, 0x5410, R29 ;  /* 0x0000541012127816 */ /* 0x000fe4000000001d */
[----:B------:R-:W2:Y:S02]  /*3000*/  LDG.E.U16.CONSTANT R29, desc[UR14][R20.64+-0x4] ;  /* 0xfffffc0e141d7981 */ /* 0x000ea4000c1e9500 */
        /* <DEDUP_REMOVED lines=8> */
[----:B------:R-:W-:Y:S02]  /*3090*/  HFMA2.BF16_V2 R22, R37.H0_H0, R32.H0_H0, R22.H0_H0 ;  /* 0x2000002025167231 */ /* 0x000fe40000240816 */
[----:B------:R-:W-:Y:S01]  /*30a0*/  HADD2.BF16_V2 R32, R31.H0_H0, -R18.H0_H0 ;  /* 0xa00000121f207230 */ /* 0x000fe20000200800 */
[----:B------:R-:W-:-:S04]  /*30b0*/  PRMT R31, R18, 0x7632, R31 ;  /* 0x00007632121f7816 */ /* 0x000fc8000000001f */
[----:B------:R-:W-:Y:S01]  /*30c0*/  SHF.L.U32 R37, R31, 0x10, RZ ;  /* 0x000000101f257819 */ /* 0x000fe200000006ff */
[----:B---3--:R-:W-:Y:S01]  /*30d0*/  HADD2.BF16_V2 R36, R33.H0_H0, -R18.H0_H0 ;  /* 0xa000001221247230 */ /* 0x008fe20000200800 */
        /* <DEDUP_REMOVED lines=24> */
[----:B----4-:R-:W-:Y:S01]  /*3260*/  HADD2.BF16_V2 R36, R19.H0_H0, -R18.H0_H0 ;  /* 0xa000001213247230 */ /* 0x010fe20000200800 */
[----:B------:R-:W-:Y:S02]  /*3270*/  PRMT R18, R18, 0x5410, R33 ;  /* 0x0000541012127816 */ /* 0x000fe40000000021 */
[----:B------:R-:W4:Y:S02]  /*3280*/  LDG.E.U16.CONSTANT R33, desc[UR14][R20.64] ;  /* 0x0000000e14217981 */ /* 0x000f24000c1e9500 */
        /* <DEDUP_REMOVED lines=33> */
[----:B------:R-:W-:Y:S02]  /*34a0*/  HFMA2.BF16_V2 R32, R35.H0_H0, R34.H0_H0, R32.H0_H0 ;  /* 0x2000002223207231 */ /* 0x000fe40000240820 */
[--C-:B---3--:R-:W-:Y:S02]  /*34b0*/  HADD2.BF16_V2 R35, R31.H0_H0, -R22.reuse.H0_H0 ;  /* 0xa00000161f237230 */ /* 0x108fe40000200800 */
[----:B------:R-:W-:Y:S01]  /*34c0*/  HADD2.BF16_V2 R29, R29.H0_H0, -R22.H0_H0 ;  /* 0xa00000161d1d7230 */ /* 0x000fe20000200800 */
[----:B------:R-:W-:-:S07]  /*34d0*/  PRMT R22, R22, 0x5410, R18 ;  /* 0x0000541016167816 */ /* 0x000fce0000000012 */
[----:B------:R-:W-:Y:S01]  /*34e0*/  @!P2 FMUL R36, R36, 16777216 ;  /* 0x4b8000002424a820 */ /* 0x000fe20000400000 */
[----:B------:R-:W-:-:S03]  /*34f0*/  PRMT R18, R35, 0x7610, R18 ;  /* 0x0000761023127816 */ /* 0x000fc60000000012 */
[----:B------:R-:W0:Y:S02]  /*3500*/  MUFU.RCP R34, R36 ;  /* 0x0000002400227308 */ /* 0x000e240000001000 */
[----:B------:R-:W-:-:S04]  /*3510*/  IMAD.U32 R35, R18, 0x10000, RZ ;  /* 0x0001000012237824 */ /* 0x000fc800078e00ff */
[----:B------:R-:W-:-:S04]  /*3520*/  @!P2 FMUL R35, R35, 16777216 ;  /* 0x4b8000002323a820 */ /* 0x000fc80000400000 */
[----:B0-----:R-:W-:Y:S02]  /*3530*/  FMUL R34, R34, R35 ;  /* 0x0000002322227220 */ /* 0x001fe40000400000 */
[----:B------:R-:W3:Y:S02]  /*3540*/  LDG.E.U16.CONSTANT R35, desc[UR14][R20.64+0x4] ;  /* 0x0000040e14237981 */ /* 0x000ee4000c1e9500 */
        /* <DEDUP_REMOVED lines=10> */
[----:B------:R-:W-:-:S10]  /*35f0*/  HADD2.BF16_V2 R31, R31.H0_H0, -R22.H0_H0 ;  /* 0xa00000161f1f7230 */ /* 0x000fd40000200800 */
[----:B------:R-:W-:-:S04]  /*3600*/  @!P2 FMUL R36, R36, 16777216 ;  /* 0x4b8000002424a820 */ /* 0x000fc80000400000 */
[----:B------:R-:W0:Y:S01]  /*3610*/  MUFU.RCP R29, R36 ;  /* 0x00000024001d7308 */ /* 0x000e220000001000 */
[----:B----4-:R-:W-:Y:S01]  /*3620*/  HADD2.BF16_V2 R37, R33.H0_H0, -R22.H0_H0 ;  /* 0xa000001621257230 */ /* 0x010fe20000200800 */
[----:B------:R-:W-:-:S04]  /*3630*/  PRMT R22, R22, 0x5410, R34 ;  /* 0x0000541016167816 */ /* 0x000fc80000000022 */
[----:B------:R-:W-:-:S05]  /*3640*/  SHF.L.U32 R34, R37, 0x10, RZ ;  /* 0x0000001025227819 */ /* 0x000fca00000006ff */
[----:B------:R-:W-:-:S04]  /*3650*/  @!P2 FMUL R34, R34, 16777216 ;  /* 0x4b8000002222a820 */ /* 0x000fc80000400000 */
[----:B0-----:R-:W-:Y:S02]  /*3660*/  FMUL R34, R29, R34 ;  /* 0x000000221d227220 */ /* 0x001fe40000400000 */
[----:B------:R-:W4:Y:S02]  /*3670*/  LDG.E.U16.CONSTANT R29, desc[UR14][R20.64+0x6] ;  /* 0x0000060e141d7981 */ /* 0x000f24000c1e9500 */
        /* <DEDUP_REMOVED lines=10> */
[----:B------:R-:W-:-:S13]  /*3720*/  FSETP.GEU.AND P2, PT, |R33|, 1.175494350822287508e-38, PT ;  /* 0x008000002100780b */ /* 0x000fda0003f4e200 */
[----:B------:R-:W-:-:S04]  /*3730*/  @!P2 FMUL R33, R33, 16777216 ;  /* 0x4b8000002121a820 */ /* 0x000fc80000400000 */
[----:B------:R0:W1:Y:S01]  /*3740*/  MUFU.RCP R31, R33 ;  /* 0x00000021001f7308 */ /* 0x0000620000001000 */
[----:B--2---:R-:W-:-:S05]  /*3750*/  HADD2.BF16_V2 R36, R19.H0_H0, -R22.H0_H0 ;  /* 0xa000001613247230 */ /* 0x004fca0000200800 */
        /* <DEDUP_REMOVED lines=9> */
[----:B------:R-:W2:Y:S01]  /*37f0*/  LDG.E.U16.CONSTANT R31, desc[UR14][R20.64+0x8] ;  /* 0x0000080e141f7981 */ /* 0x000ea2000c1e9500 */
[----:B------:R-:W-:Y:S02]  /*3800*/  HFMA2.BF16_V2 R32, R37.H0_H0, R34.H0_H0, R32.H0_H0 ;  /* 0x2000002225207231 */ /* 0x000fe40000240820 */
[----:B------:R-:W-:-:S04]  /*3810*/  PRMT R34, R18, 0x7632, R34 ;  /* 0x0000763212227816 */ /* 0x000fc80000000022 */
[----:B------:R-:W-:-:S04]  /*3820*/  SHF.L.U32 R36, R34, 0x10, RZ ;  /* 0x0000001022247819 */ /* 0x000fc800000006ff */
[----:B------:R-:W-:-:S13]  /*3830*/  FSETP.GE.AND P1, PT, |R36|, 8.50705917302346158658e+37, PT ;  /* 0x7e8000002400780b */ /* 0x000fda0003f26200 */
[----:B------:R-:W-:-:S05]  /*3840*/  @P1 FMUL R36, R36, 0.25 ;  /* 0x3e80000024241820 */ /* 0x000fca0000400000 */
[----:B------:R-:W-:Y:S01]  /*3850*/  FSETP.GEU.AND P2, PT, |R36|, 1.175494350822287508e-38, PT ;  /* 0x008000002400780b */ /* 0x000fe20003f4e200 */
[----:B------:R-:W-:-:S12]  /*3860*/  HADD2.BF16_V2 R22, R19.H0_H0, -R18.H0_H0 ;  /* 0xa000001213167230 */ /* 0x000fd80000200800 */
[----:B------:R-:W-:-:S04]  /*3870*/  @!P2 FMUL R36, R36, 16777216 ;  /* 0x4b8000002424a820 */ /* 0x000fc80000400000 */
[----:B------:R-:W0:Y:S01]  /*3880*/  MUFU.RCP R19, R36 ;  /* 0x0000002400137308 */ /* 0x000e220000001000 */
[----:B---3--:R-:W-:Y:S01]  /*3890*/  HADD2.BF16_V2 R37, R35.H0_H0, -R18.H0_H0 ;  /* 0xa000001223257230 */ /* 0x008fe20000200800 */
[----:B------:R-:W-:-:S04]  /*38a0*/  PRMT R18, R18, 0x5410, R34 ;  /* 0x0000541012127816 */ /* 0x000fc80000000022 */
[----:B------:R-:W-:-:S05]  /*38b0*/  SHF.L.U32 R34, R37, 0x10, RZ ;  /* 0x0000001025227819 */ /* 0x000fca00000006ff */
[----:B------:R-:W-:-:S04]  /*38c0*/  @!P2 FMUL R34, R34, 16777216 ;  /* 0x4b8000002222a820 */ /* 0x000fc80000400000 */
[----:B0-----:R-:W-:-:S04]  /*38d0*/  FMUL R19, R19, R34 ;  /* 0x0000002213137220 */ /* 0x001fc80000400000 */
[----:B------:R-:W-:-:S05]  /*38e0*/  @P1 FMUL R19, R19, 0.25 ;  /* 0x3e80000013131820 */ /* 0x000fca0000400000 */
[----:B------:R-:W-:Y:S02]  /*38f0*/  F2FP.BF16.F32.PACK_AB R34, RZ, R19 ;  /* 0x00000013ff22723e */ /* 0x000fe400000010ff */
[----:B------:R-:W3:Y:S02]  /*3900*/  LDG.E.U16.CONSTANT R19, desc[UR14][R20.64+0xa] ;  /* 0x00000a0e14137981 */ /* 0x000ee4000c1e9500 */
        /* <DEDUP_REMOVED lines=11> */
[----:B------:R-:W-:Y:S02]  /*39c0*/  HFMA2.BF16_V2 R22, R37.H0_H0, R34.H0_H0, R22.H0_H0 ;  /* 0x2000002225167231 */ /* 0x000fe40000240816 */
[----:B----4-:R-:W-:-:S05]  /*39d0*/  HADD2.BF16_V2 R35, R29.H0_H0, -R18.H0_H0 ;  /* 0xa00000121d237230 */ /* 0x010fca0000200800 */
[----:B------:R-:W-:-:S05]  /*39e0*/  SHF.L.U32 R34, R35, 0x10, RZ ;  /* 0x0000001023227819 */ /* 0x000fca00000006ff */
[----:B------:R-:W-:-:S04]  /*39f0*/  @!P2 FMUL R34, R34, 16777216 ;  /* 0x4b8000002222a820 */ /* 0x000fc80000400000 */
[----:B0-----:R-:W-:Y:S02]  /*3a00*/  FMUL R34, R33, R34 ;  /* 0x0000002221227220 */ /* 0x001fe40000400000 */
[----:B------:R-:W4:Y:S02]  /*3a10*/  LDG.E.U16.CONSTANT R33, desc[UR14][R20.64+0xc] ;  /* 0x00000c0e14217981 */ /* 0x000f24000c1e9500 */
[----:B------:R-:W-:Y:S01]  /*3a20*/  @P1 FMUL R34, R34, 0.25 ;  /* 0x3e80000022221820 */ /* 0x000fe20000400000 */
[----:B------:R-:W-:-:S04]  /*3a30*/  PRMT R18, R18, 0x5410, R32 ;  /* 0x0000541012127816 */ /* 0x000fc80000000020 */
[----:B------:R-:W-:-:S04]  /*3a40*/  F2FP.BF16.F32.PACK_AB R34, RZ, R34 ;  /* 0x00000022ff22723e */ /* 0x000fc800000010ff */
[----:B------:R-:W-:-:S05]  /*3a50*/  PRMT R34, R34, 0x5410, R25 ;  /* 0x0000541022227816 */ /* 0x000fca0000000019 */
[----:B------:R-:W-:Y:S02]  /*3a60*/  HFMA2.BF16_V2 R32, R18, 1, 1, R34 ;  /* 0x3f803f8012207831 */ /* 0x000fe40000200022 */
[----:B------:R-:W5:Y:S03]  /*3a70*/  LDG.E.U16.CONSTANT R18, desc[UR14][R20.64+0xe] ;  /* 0x00000e0e14127981 */ /* 0x000f66000c1e9500 */
[----:B------:R-:W-:-:S04]  /*3a80*/  PRMT R36, R32, 0x7632, R36 ;  /* 0x0000763220247816 */ /* 0x000fc80000000024 */
[----:B------:R-:W-:-:S04]  /*3a90*/  SHF.L.U32 R37, R36, 0x10, RZ ;  /* 0x0000001024257819 */ /* 0x000fc800000006ff */
[----:B------:R-:W-:-:S13]  /*3aa0*/  FSETP.GE.AND P1, PT, |R37|, 8.50705917302346158658e+37, PT ;  /* 0x7e8000002500780b */ /* 0x000fda0003f26200 */
[----:B------:R-:W-:-:S05]  /*3ab0*/  @P1 FMUL R37, R37, 0.25 ;  /* 0x3e80000025251820 */ /* 0x000fca0000400000 */
[----:B------:R-:W-:Y:S01]  /*3ac0*/  FSETP.GEU.AND P2, PT, |R37|, 1.175494350822287508e-38, PT ;  /* 0x008000002500780b */ /* 0x000fe20003f4e200 */
[----:B------:R-:W-:-:S12]  /*3ad0*/  HADD2.BF16_V2 R34, R29.H0_H0, -R32.H0_H0 ;  /* 0xa00000201d227230 */ /* 0x000fd80000200800 */
[----:B------:R-:W-:Y:S01]  /*3ae0*/  @!P2 FMUL R37, R37, 16777216 ;  /* 0x4b8000002525a820 */ /* 0x000fe20000400000 */
[----:B--2---:R-:W-:Y:S01]  /*3af0*/  HADD2.BF16_V2 R29, R31.H0_H0, -R32.H0_H0 ;  /* 0xa00000201f1d7230 */ /* 0x004fe20000200800 */
[----:B------:R-:W-:Y:S02]  /*3b00*/  PRMT R32, R32, 0x5410, R36 ;  /* 0x0000541020207816 */ /* 0x000fe40000000024 */
[----:B------:R0:W1:Y:S02]  /*3b10*/  MUFU.RCP R36, R37 ;  /* 0x0000002500247308 */ /* 0x0000640000001000 */
[----:B0-----:R-:W-:-:S05]  /*3b20*/  SHF.L.U32 R37, R29, 0x10, RZ ;  /* 0x000000101d257819 */ /* 0x001fca00000006ff */
        /* <DEDUP_REMOVED lines=13> */
[----:B------:R-:W-:Y:S01]  /*3c00*/  @!P2 FMUL R31, R31, 16777216 ;  /* 0x4b8000001f1fa820 */ /* 0x000fe20000400000 */
[----:B---3--:R-:W-:-:S03]  /*3c10*/  HADD2.BF16_V2 R37, R19.H0_H0, -R32.H0_H0 ;  /* 0xa000002013257230 */ /* 0x008fc60000200800 */
        /* <DEDUP_REMOVED lines=16> */
[----:B------:R-:W-:-:S04]  /*3d20*/  @!P2 FMUL R36, R36, 16777216 ;  /* 0x4b8000002424a820 */ /* 0x000fc80000400000 */
[----:B------:R-:W0:Y:S01]  /*3d30*/  MUFU.RCP R37, R36 ;  /* 0x0000002400257308 */ /* 0x000e220000001000 */
[----:B----4-:R-:W-:-:S05]  /*3d40*/  HADD2.BF16_V2 R35, R33.H0_H0, -R22.H0_H0 ;  /* 0xa000001621237230 */ /* 0x010fca0000200800 */
        /* <DEDUP_REMOVED lines=14> */
[----:B-----5:R-:W-:Y:S02]  /*3e30*/  HADD2.BF16_V2 R34, R18.H0_H0, -R29.H0_H0 ;  /* 0xa000001d12227230 */ /* 0x020fe40000200800 */
[----:B------:R-:W-:-:S10]  /*3e40*/  HFMA2.BF16_V2 R32, R31.H0_H0, R36.H0_H0, R32.H0_H0 ;  /* 0x200000241f207231 */ /* 0x000fd40000240820 */
[----:B------:R-:W-:-:S04]  /*3e50*/  @!P2 FMUL R37, R37, 16777216 ;  /* 0x4b8000002525a820 */ /* 0x000fc80000400000 */
[----:B------:R-:W0:Y:S01]  /*3e60*/  MUFU.RCP R19, R37 ;  /* 0x0000002500137308 */ /* 0x000e220000001000 */
[----:B------:R-:W-:-:S04]  /*3e70*/  PRMT R31, R34, 0x7610, R31 ;  /* 0x00007610221f7816 */ /* 0x000fc8000000001f */
[----:B------:R-:W-:-:S05]  /*3e80*/  SHF.L.U32 R34, R31, 0x10, RZ ;  /* 0x000000101f227819 */ /* 0x000fca00000006ff */
[----:B------:R-:W-:Y:S01]  /*3e90*/  @!P2 FMUL R34, R34, 16777216 ;  /* 0x4b8000002222a820 */ /* 0x000fe20000400000 */
[----:B------:R-:W-:-:S03]  /*3ea0*/  IADD3 R28, PT, PT, R28, 0x10, RZ ;  /* 0x000000101c1c7810 */ /* 0x000fc60007ffe0ff */
[----:B0-----:R-:W-:-:S04]  /*3eb0*/  FMUL R19, R19, R34 ;  /* 0x0000002213137220 */ /* 0x001fc80000400000 */
[----:B------:R-:W-:Y:S01]  /*3ec0*/  @P1 FMUL R19, R19, 0.25 ;  /* 0x3e80000013131820 */ /* 0x000fe20000400000 */
[----:B------:R-:W-:-:S04]  /*3ed0*/  ISETP.NE.AND P1, PT, R28, RZ, PT ;  /* 0x000000ff1c00720c */ /* 0x000fc80003f25270 */
[----:B------:R-:W-:Y:S01]  /*3ee0*/  F2FP.BF16.F32.PACK_AB R19, RZ, R19 ;  /* 0x00000013ff13723e */ /* 0x000fe200000010ff */
[----:B------:R-:W-:-:S04]  /*3ef0*/  HADD2.BF16_V2 R33, R33.H0_H0, -R29.H0_H0 ;  /* 0xa000001d21217230 */ /* 0x000fc80000200800 */
[----:B------:R-:W-:Y:S01]  /*3f00*/  HADD2.BF16_V2 R19, R29.H0_H0, R19.H0_H0 ;  /* 0x200000131d137230 */ /* 0x000fe20000200800 */
[----:B------:R-:W-:Y:S01]  /*3f10*/  IADD3 R20, P2, PT, R20, 0x20, RZ ;  /* 0x0000002014147810 */ /* 0x000fe20007f5e0ff */
[----:B------:R-:W-:Y:S02]  /*3f20*/  HFMA2.BF16_V2 R32, R35.H0_H0, R33.H0_H0, R32.H0_H0 ;  /* 0x2000002123207231 */ /* 0x000fe40000240820 */
[----:B------:R-:W-:Y:S01]  /*3f30*/  HADD2.BF16_V2 R18, R18.H0_H0, -R19.H0_H0 ;  /* 0xa000001312127230 */ /* 0x000fe20000200800 */
[----:B------:R-:W-:Y:S02]  /*3f40*/  IADD3.X R21, PT, PT, RZ, R21, RZ, P2, !PT ;  /* 0x00000015ff157210 */ /* 0x000fe400017fe4ff */
[----:B------:R-:W-:Y:S01]  /*3f50*/  IADD3 R23, PT, PT, R23, 0x10, RZ ;  /* 0x0000001017177810 */ /* 0x000fe20007ffe0ff */
[----:B------:R-:W-:Y:S01]  /*3f60*/  HFMA2.BF16_V2 R18, R31.H0_H0, R18.H0_H0, R32.H0_H0 ;  /* 0x200000121f127231 */ /* 0x000fe20000240820 */
[----:B------:R-:W-:Y:S06]  /*3f70*/  @P1 BRA `(.L_x_10) ;  /* 0xffffffec00081947 */ /* 0x000fec000383ffff */
.L_x_9:
[----:B------:R-:W-:Y:S05]  /*3f80*/  BSYNC.RECONVERGENT B1 ;  /* 0x0000000000017941 */ /* 0x000fea0003800200 */
.L_x_8:
[----:B------:R-:W-:Y:S05]  /*3f90*/  @!P0 BRA `(.L_x_7) ;  /* 0x0000001000c88947 */ /* 0x000fea0003800000 */
[----:B------:R-:W-:Y:S01]  /*3fa0*/  ISETP.GE.U32.AND P1, PT, R30, 0x8, PT ;  /* 0x000000081e00780c */ /* 0x000fe20003f26070 */
[----:B------:R-:W-:Y:S01]  /*3fb0*/  BSSY.RECONVERGENT B1, `(.L_x_11) ;  /* 0x00000a0000017945 */ /* 0x000fe20003800200 */
[----:B------:R-:W-:-:S04]  /*3fc0*/  LOP3.LUT R28, R24, 0x7, RZ, 0xc0, !PT ;  /* 0x00000007181c7812 */ /* 0x000fc800078ec0ff */
[----:B------:R-:W-:-:S07]  /*3fd0*/  ISETP.NE.AND P0, PT, R28, RZ, PT ;  /* 0x000000ff1c00720c */ /* 0x000fce0003f05270 */
[----:B------:R-:W-:Y:S06]  /*3fe0*/  @!P1 BRA `(.L_x_12) ;  /* 0x0000000800709947 */ /* 0x000fec0003800000 */
[----:B------:R-:W-:-:S05]  /*3ff0*/  MOV R20, 0x2 ;  /* 0x0000000200147802 */ /* 0x000fca0000000f00 */
[----:B------:R-:W-:-:S05]  /*4000*/  IMAD.WIDE.U32 R20, R23, R20, UR4 ;  /* 0x0000000417147e25 */ /* 0x000fca000f8e0014 */
        /* <DEDUP_REMOVED lines=9> */
[----:B------:R-:W-:-:S04]  /*40a0*/  @!P2 FMUL R34, R34, 16777216 ;  /* 0x4b8000002222a820 */ /* 0x000fc80000400000 */
        /* <DEDUP_REMOVED lines=9> */
[----:B------:R-:W-:Y:S02]  /*4140*/  HFMA2.BF16_V2 R22, R19, 1, 1, R32 ;  /* 0x3f803f8013167831 */ /* 0x000fe40000200020 */
[----:B------:R-:W2:Y:S03]  /*4150*/  LDG.E.U16.CONSTANT R19, desc[UR14][R20.64+0x8] ;  /* 0x0000080e14137981 */ /* 0x000ea6000c1e9500 */
[----:B------:R-:W-:Y:S01]  /*4160*/  PRMT R32, R22, 0x7632, R32 ;  /* 0x0000763216207816 */ /* 0x000fe20000000020 */
[--C-:B---3--:R-:W-:Y:S02]  /*4170*/  HADD2.BF16_V2 R36, R33.H0_H0, -R22.reuse.H0_H0 ;  /* 0xa000001621247230 */ /* 0x108fe40000200800 */
[----:B------:R-:W-:Y:S01]  /*4180*/  HADD2.BF16_V2 R30, R30.H0_H0, -R22.H0_H0 ;  /* 0xa00000161e1e7230 */ /* 0x000fe20000200800 */
[----:B------:R-:W-:-:S04]  /*4190*/  SHF.L.U32 R35, R32, 0x10, RZ ;  /* 0x0000001020237819 */ /* 0x000fc800000006ff */
[----:B------:R-:W-:-:S13]  /*41a0*/  FSETP.GE.AND P1, PT, |R35|, 8.50705917302346158658e+37, PT ;  /* 0x7e8000002300780b */ /* 0x000fda0003f26200 */
        /* <DEDUP_REMOVED lines=24> */
[----:B0-----:R-:W-:Y:S01]  /*4330*/  FMUL R36, R37, R32 ;  /* 0x0000002025247220 */ /* 0x001fe20000400000 */
[----:B------:R-:W-:Y:S02]  /*4340*/  HADD2.BF16_V2 R32, R33.H0_H0, -R22.H0_H0 ;  /* 0xa000001621207230 */ /* 0x000fe40000200800 */
[----:B------:R-:W3:Y:S01]  /*4350*/  LDG.E.U16.CONSTANT R33, desc[UR14][R20.64+0xa] ;  /* 0x00000a0e14217981 */ /* 0x000ee2000c1e9500 */
        /* <DEDUP_REMOVED lines=11> */
[----:B-----5:R-:W-:-:S12]  /*4410*/  HADD2.BF16_V2 R37, R29.H0_H0, -R22.H0_H0 ;  /* 0xa00000161d257230 */ /* 0x020fd80000200800 */
[----:B------:R-:W-:-:S04]  /*4420*/  @!P2 FMUL R36, R36, 16777216 ;  /* 0x4b8000002424a820 */ /* 0x000fc80000400000 */
[----:B------:R-:W0:Y:S01]  /*4430*/  MUFU.RCP R35, R36 ;  /* 0x0000002400237308 */ /* 0x000e220000001000 */
[----:B------:R-:W-:-:S05]  /*4440*/  SHF.L.U32 R34, R37, 0x10, RZ ;  /* 0x0000001025227819 */ /* 0x000fca00000006ff */
[----:B------:R-:W-:-:S04]  /*4450*/  @!P2 FMUL R34, R34, 16777216 ;  /* 0x4b8000002222a820 */ /* 0x000fc80000400000 */
[----:B0-----:R-:W-:Y:S01]  /*4460*/  FMUL R35, R35, R34 ;  /* 0x0000002223237220 */ /* 0x001fe20000400000 */
[----:B------:R-:W-:Y:S02]  /*4470*/  HADD2.BF16_V2 R34, R31.H0_H0, -R22.H0_H0 ;  /* 0xa00000161f227230 */ /* 0x000fe40000200800 */
[----:B------:R-:W4:Y:S01]  /*4480*/  LDG.E.U16.CONSTANT R31, desc[UR14][R20.64+0xc] ;  /* 0x00000c0e141f7981 */ /* 0x000f22000c1e9500 */
[----:B------:R-:W-:Y:S01]  /*4490*/  @P1 FMUL R35, R35, 0.25 ;  /* 0x3e80000023231820 */ /* 0x000fe20000400000 */
[----:B------:R-:W-:-:S04]  /*44a0*/  PRMT R22, R22, 0x5410, R32 ;  /* 0x0000541016167816 */ /* 0x000fc80000000020 */
[----:B------:R-:W-:-:S04]  /*44b0*/  F2FP.BF16.F32.PACK_AB R35, RZ, R35 ;  /* 0x00000023ff23723e */ /* 0x000fc800000010ff */
[----:B------:R-:W-:Y:S01]  /*44c0*/  PRMT R35, R35, 0x5410, R25 ;  /* 0x0000541023237816 */ /* 0x000fe20000000019 */
[----:B------:R-:W-:Y:S01]  /*44d0*/  HFMA2.BF16_V2 R30, R18.H0_H0, R34.H0_H0, R30.H0_H0 ;  /* 0x20000022121e7231 */ /* 0x000fe2000024081e */
[----:B------:R0:W5:Y:S03]  /*44e0*/  LDG.E.U16.CONSTANT R20, desc[UR14][R20.64+0xe] ;  /* 0x00000e0e14147981 */ /* 0x000166000c1e9500 */
        /* <DEDUP_REMOVED lines=8> */
[----:B------:R-:W1:Y:S01]  /*4570*/  MUFU.RCP R34, R34 ;  /* 0x0000002200227308 */ /* 0x000e620000001000 */
        /* <DEDUP_REMOVED lines=8> */
[----:B0-----:R-:W-:-:S03]  /*4600*/  HADD2.BF16_V2 R21, R29.H0_H0, -R22.H0_H0 ;  /* 0xa00000161d157230 */ /* 0x001fc60000200800 */
[----:B------:R-:W-:-:S04]  /*4610*/  PRMT R22, R18, 0x7632, R22 ;  /* 0x0000763212167816 */ /* 0x000fc80000000016 */
[----:B------:R-:W-:-:S04]  /*4620*/  SHF.L.U32 R29, R22, 0x10, RZ ;  /* 0x00000010161d7819 */ /* 0x000fc800000006ff */
[----:B------:R-:W-:-:S13]  /*4630*/  FSETP.GE.AND P1, PT, |R29|, 8.50705917302346158658e+37, PT ;  /* 0x7e8000001d00780b */ /* 0x000fda0003f26200 */
[----:B------:R-:W-:-:S05]  /*4640*/  @P1 FMUL R29, R29, 0.25 ;  /* 0x3e8000001d1d1820 */ /* 0x000fca0000400000 */
        /* <DEDUP_REMOVED lines=19> */
[----:B------:R-:W-:-:S12]  /*4780*/  HADD2.BF16_V2 R30, R19.H0_H0, -R18.H0_H0 ;  /* 0xa0000012131e7230 */ /* 0x000fd80000200800 */
[----:B------:R-:W-:Y:S01]  /*4790*/  @!P2 FMUL R32, R32, 16777216 ;  /* 0x4b8000002020a820 */ /* 0x000fe20000400000 */
[----:B----4-:R-:W-:-:S05]  /*47a0*/  HADD2.BF16_V2 R34, R31.H0_H0, -R29.H0_H0 ;  /* 0xa000001d1f227230 */ /* 0x010fca0000200800 */
        /* <DEDUP_REMOVED lines=16> */
[----:B-----5:R-:W-:-:S10]  /*48b0*/  HADD2.BF16_V2 R35, R20.H0_H0, -R19.H0_H0 ;  /* 0xa000001314237230 */ /* 0x020fd40000200800 */
[----:B------:R-:W-:-:S04]  /*48c0*/  @!P2 FMUL R34, R34, 16777216 ;  /* 0x4b8000002222a820 */ /* 0x000fc80000400000 */
[----:B------:R-:W0:Y:S01]  /*48d0*/  MUFU.RCP R37, R34 ;  /* 0x0000002200257308 */ /* 0x000e220000001000 */
[----:B------:R-:W-:-:S05]  /*48e0*/  SHF.L.U32 R32, R35, 0x10, RZ ;  /* 0x0000001023207819 */ /* 0x000fca00000006ff */
[----:B------:R-:W-:Y:S01]  /*48f0*/  @!P2 FMUL R32, R32, 16777216 ;  /* 0x4b8000002020a820 */ /* 0x000fe20000400000 */
[----:B------:R-:W-:-:S03]  /*4900*/  HADD2.BF16_V2 R29, R33.H0_H0, -R29.H0_H0 ;  /* 0xa000001d211d7230 */ /* 0x000fc60000200800 */
[----:B0-----:R-:W-:-:S04]  /*4910*/  FMUL R32, R37, R32 ;  /* 0x0000002025207220 */ /* 0x001fc80000400000 */
[----:B------:R-:W-:Y:S01]  /*4920*/  @P1 FMUL R32, R32, 0.25 ;  /* 0x3e80000020201820 */ /* 0x000fe20000400000 */
[----:B------:R-:W-:-:S04]  /*4930*/  HADD2.BF16_V2 R31, R31.H0_H0, -R19.H0_H0 ;  /* 0xa00000131f1f7230 */ /* 0x000fc80000200800 */
[----:B------:R-:W-:Y:S01]  /*4940*/  F2FP.BF16.F32.PACK_AB R32, RZ, R32 ;  /* 0x00000020ff20723e */ /* 0x000fe200000010ff */
[----:B------:R-:W-:-:S04]  /*4950*/  HFMA2.BF16_V2 R29, R21.H0_H0, R29.H0_H0, R30.H0_H0 ;  /* 0x2000001d151d7231 */ /* 0x000fc8000024081e */
[----:B------:R-:W-:Y:S02]  /*4960*/  HADD2.BF16_V2 R19, R19.H0_H0, R32.H0_H0 ;  /* 0x2000002013137230 */ /* 0x000fe40000200800 */
[----:B------:R-:W-:Y:S02]  /*4970*/  HFMA2.BF16_V2 R18, R18.H0_H0, R31.H0_H0, R29.H0_H0 ;  /* 0x2000001f12127231 */ /* 0x000fe4000024081d */
[----:B------:R-:W-:Y:S01]  /*4980*/  HADD2.BF16_V2 R20, R20.H0_H0, -R19.H0_H0 ;  /* 0xa000001314147230 */ /* 0x000fe20000200800 */
[----:B------:R-:W-:-:S03]  /*4990*/  IADD3 R23, PT, PT, R23, 0x8, RZ ;  /* 0x0000000817177810 */ /* 0x000fc60007ffe0ff */
[----:B------:R-:W-:-:S07]  /*49a0*/  HFMA2.BF16_V2 R18, R35.H0_H0, R20.H0_H0, R18.H0_H0 ;  /* 0x2000001423127231 */ /* 0x000fce0000240812 */
.L_x_12:
[----:B------:R-:W-:Y:S05]  /*49b0*/  BSYNC.RECONVERGENT B1 ;  /* 0x0000000000017941 */ /* 0x000fea0003800200 */
.L_x_11:
        /* <DEDUP_REMOVED lines=12> */
[----:B------:R0:W5:Y:S01]  /*4a80*/  LDG.E.U16.CONSTANT R30, desc[UR14][R20.64+0x6] ;  /* 0x0000060e141e7981 */ /* 0x000162000c1e9500 */
[----:B------:R-:W-:Y:S01]  /*4a90*/  IADD3 R23, PT, PT, R23, 0x4, RZ ;  /* 0x0000000417177810 */ /* 0x000fe20007ffe0ff */
[----:B------:R-:W-:-:S05]  /*4aa0*/  IMAD.U32 R22, R32, 0x10000, RZ ;  /* 0x0001000020167824 */ /* 0x000fca00078e00ff */
        /* <DEDUP_REMOVED lines=56> */
[----:B------:R-:W-:-:S13]  /*4e30*/  FSETP.GE.AND P1, PT, |R34|, 8.50705917302346158658e+37, PT ;  /* 0x7e8000002200780b */ /* 0x000fda0003f26200 */
        /* <DEDUP_REMOVED lines=11> */
.L_x_14:
[----:B------:R-:W-:Y:S05]  /*4ef0*/  BSYNC.RECONVERGENT B1 ;  /* 0x0000000000017941 */ /* 0x000fea0003800200 */
.L_x_13:
[----:B------:R-:W-:Y:S05]  /*4f00*/  @!P0 BRA `(.L_x_7) ;  /* 0x0000000000ec8947 */ /* 0x000fea0003800000 */
[----:B------:R-:W-:-:S05]  /*4f10*/  MOV R20, 0x2 ;  /* 0x0000000200147802 */ /* 0x000fca0000000f00 */
[----:B------:R-:W-:-:S05]  /*4f20*/  IMAD.WIDE.U32 R20, R23, R20, UR4 ;  /* 0x0000000417147e25 */ /* 0x000fca000f8e0014 */
[----:B------:R-:W2:Y:S01]  /*4f30*/  LDG.E.U16.CONSTANT R28, desc[UR14][R20.64] ;  /* 0x0000000e141c7981 */ /* 0x000ea2000c1e9500 */
[----:B------:R-:W-:-:S05]  /*4f40*/  HADD2.BF16_V2 R22, R22.H0_H0, R25.H0_H0 ;  /* 0x2000001916167230 */ /* 0x000fca0000200800 */
[----:B------:R-:W-:-:S04]  /*4f50*/  SHF.L.U32 R30, R22, 0x10, RZ ;  /* 0x00000010161e7819 */ /* 0x000fc800000006ff */
[----:B------:R-:W-:-:S13]  /*4f60*/  FSETP.GE.AND P0, PT, |R30|, 8.50705917302346158658e+37, PT ;  /* 0x7e8000001e00780b */ /* 0x000fda0003f06200 */
[----:B------:R-:W-:-:S05]  /*4f70*/  @P0 FMUL R30, R30, 0.25 ;  /* 0x3e8000001e1e0820 */ /* 0x000fca0000400000 */
[----:B------:R-:W-:-:S13]  /*4f80*/  FSETP.GEU.AND P1, PT, |R30|, 1.175494350822287508e-38, PT ;  /* 0x008000001e00780b */ /* 0x000fda0003f2e200 */
[----:B------:R-:W-:-:S06]  /*4f90*/  @!P1 FMUL R30, R30, 16777216 ;  /* 0x4b8000001e1e9820 */ /* 0x000fcc0000400000 */
[----:B------:R-:W0:Y:S01]  /*4fa0*/  MUFU.RCP R30, R30 ;  /* 0x0000001e001e7308 */ /* 0x000e220000001000 */
[----:B--2---:R-:W-:-:S05]  /*4fb0*/  HADD2.BF16_V2 R23, R28.H0_H0, -R19.H0_H0 ;  /* 0xa00000131c177230 */ /* 0x004fca0000200800 */
[----:B------:R-:W-:-:S05]  /*4fc0*/  SHF.L.U32 R29, R23, 0x10, RZ ;  /* 0x00000010171d7819 */ /* 0x000fca00000006ff */
[----:B------:R-:W-:-:S04]  /*4fd0*/  @!P1 FMUL R29, R29, 16777216 ;  /* 0x4b8000001d1d9820 */ /* 0x000fc80000400000 */
        /* <DEDUP_REMOVED lines=8> */
[----:B------:R-:W2:Y:S01]  /*5060*/  LDG.E.U16.CONSTANT R28, desc[UR14][R20.64+0x2] ;  /* 0x0000020e141c7981 */ /* 0x000ea2000c1e9500 */
[----:B------:R-:W-:-:S13]  /*5070*/  ISETP.NE.AND P0, PT, R24, 0x2, PT ;  /* 0x000000021800780c */ /* 0x000fda0003f05270 */
[----:B------:R2:W3:Y:S01]  /*5080*/  @P0 LDG.E.U16.CONSTANT R24, desc[UR14][R20.64+0x4] ;  /* 0x0000040e14180981 */ /* 0x0004e2000c1e9500 */
[----:B------:R-:W-:Y:S01]  /*5090*/  HADD2.BF16_V2 R22, R22.H0_H0, R25.H0_H0 ;  /* 0x2000001916167230 */ /* 0x000fe20000200800 */
[----:B------:R-:W-:-:S03]  /*50a0*/  PLOP3.LUT P4, PT, PT, PT, PT, 0x8, 0x80 ;  /* 0x000000000080781c */ /* 0x000fc60003f8e170 */
[----:B------:R-:W-:Y:S01]  /*50b0*/  @P0 HADD2.BF16_V2 R25, R22.H0_H0, R25.H0_H0 ;  /* 0x2000001916190230 */ /* 0x000fe20000200800 */
[----:B------:R-:W-:-:S04]  /*50c0*/  SHF.L.U32 R23, R22, 0x10, RZ ;  /* 0x0000001016177819 */ /* 0x000fc800000006ff */
[----:B------:R-:W-:Y:S02]  /*50d0*/  FSETP.GE.AND P1, PT, |R23|, 8.50705917302346158658e+37, PT ;  /* 0x7e8000001700780b */ /* 0x000fe40003f26200 */
[----:B------:R-:W-:-:S04]  /*50e0*/  @P0 PRMT R22, R25, 0x7610, R22 ;  /* 0x0000761019160816 */ /* 0x000fc80000000016 */
[----:B------:R-:W-:-:S04]  /*50f0*/  @P0 SHF.L.U32 R25, R22, 0x10, RZ ;  /* 0x0000001016190819 */ /* 0x000fc800000006ff */
[----:B------:R-:W-:-:S03]  /*5100*/  @P0 FSETP.GE.AND P3, PT, |R25|, 8.50705917302346158658e+37, PT ;  /* 0x7e8000001900080b */ /* 0x000fc60003f66200 */
[----:B------:R-:W-:Y:S01]  /*5110*/  @P1 FMUL R23, R23, 0.25 ;  /* 0x3e80000017171820 */ /* 0x000fe20000400000 */
[----:B------:R-:W-:-:S04]  /*5120*/  @P0 PLOP3.LUT P4, PT, P3, PT, PT, 0x80, 0x8 ;  /* 0x000000000008081c */ /* 0x000fc80001f8f070 */
[----:B------:R-:W-:-:S09]  /*5130*/  FSETP.GEU.AND P2, PT, |R23|, 1.175494350822287508e-38, PT ;  /* 0x008000001700780b */ /* 0x000fd20003f4e200 */
[----:B------:R-:W-:-:S04]  /*5140*/  @P4 FMUL R25, R25, 0.25 ;  /* 0x3e80000019194820 */ /* 0x000fc80000400000 */
[----:B------:R-:W-:-:S06]  /*5150*/  @!P2 FMUL R23, R23, 16777216 ;  /* 0x4b8000001717a820 */ /* 0x000fcc0000400000 */
[----:B------:R-:W0:Y:S01]  /*5160*/  MUFU.RCP R23, R23 ;  /* 0x0000001700177308 */ /* 0x000e220000001000 */
[----:B--2---:R-:W-:-:S05]  /*5170*/  HADD2.BF16_V2 R21, R28.H0_H0, -R19.H0_H0 ;  /* 0xa00000131c157230 */ /* 0x004fca0000200800 */
[----:B------:R-:W-:-:S05]  /*5180*/  SHF.L.U32 R20, R21, 0x10, RZ ;  /* 0x0000001015147819 */ /* 0x000fca00000006ff */
[----:B------:R-:W-:Y:S01]  /*5190*/  @!P2 FMUL R20, R20, 16777216 ;  /* 0x4b8000001414a820 */ /* 0x000fe20000400000 */
[----:B------:R-:W-:-:S03]  /*51a0*/  FSETP.GEU.OR P2, PT, |R25|, 1.175494350822287508e-38, !P0 ;  /* 0x008000001900780b */ /* 0x000fc6000474e600 */
[----:B0-----:R-:W-:-:S04]  /*51b0*/  FMUL R20, R23, R20 ;  /* 0x0000001417147220 */ /* 0x001fc80000400000 */
[----:B------:R-:W-:-:S05]  /*51c0*/  @P1 FMUL R20, R20, 0.25 ;  /* 0x3e80000014141820 */ /* 0x000fca0000400000 */
[----:B------:R-:W-:Y:S01]  /*51d0*/  F2FP.BF16.F32.PACK_AB R20, RZ, R20 ;  /* 0x00000014ff14723e */ /* 0x000fe200000010ff */
[----:B------:R-:W-:-:S04]  /*51e0*/  @!P2 FMUL R25, R25, 16777216 ;  /* 0x4b8000001919a820 */ /* 0x000fc80000400000 */
[----:B------:R-:W-:Y:S02]  /*51f0*/  HADD2.BF16_V2 R19, R19.H0_H0, R20.H0_H0 ;  /* 0x2000001413137230 */ /* 0x000fe40000200800 */
[----:B------:R-:W0:Y:S02]  /*5200*/  @P0 MUFU.RCP R25, R25 ;  /* 0x0000001900190308 */ /* 0x000e240000001000 */
[--C-:B---3--:R-:W-:Y:S02]  /*5210*/  @P0 HADD2.BF16_V2 R23, R24.H0_H0, -R19.reuse.H0_H0 ;  /* 0xa000001318170230 */ /* 0x108fe40000200800 */
[----:B------:R-:W-:-:S03]  /*5220*/  HADD2.BF16_V2 R28, R28.H0_H0, -R19.H0_H0 ;  /* 0xa00000131c1c7230 */ /* 0x000fc60000200800 */
[----:B------:R-:W-:Y:S01]  /*5230*/  @P0 SHF.L.U32 R20, R23, 0x10, RZ ;  /* 0x0000001017140819 */ /* 0x000fe200000006ff */
[----:B------:R-:W-:-:S04]  /*5240*/  HFMA2.BF16_V2 R18, R21.H0_H0, R28.H0_H0, R18.H0_H0 ;  /* 0x2000001c15127231 */ /* 0x000fc80000240812 */
[----:B------:R-:W-:-:S04]  /*5250*/  @!P2 FMUL R20, R20, 16777216 ;  /* 0x4b8000001414a820 */ /* 0x000fc80000400000 */
[----:B0-----:R-:W-:-:S04]  /*5260*/  @P0 FMUL R20, R25, R20 ;  /* 0x0000001419140220 */ /* 0x001fc80000400000 */
[----:B------:R-:W-:-:S05]  /*5270*/  @P4 FMUL R20, R20, 0.25 ;  /* 0x3e80000014144820 */ /* 0x000fca0000400000 */
[----:B------:R-:W-:-:S05]  /*5280*/  @P0 F2FP.BF16.F32.PACK_AB R20, RZ, R20 ;  /* 0x00000014ff14023e */ /* 0x000fca00000010ff */
[----:B------:R-:W-:-:S04]  /*5290*/  @P0 HADD2.BF16_V2 R19, R19.H0_H0, R20.H0_H0 ;  /* 0x2000001413130230 */ /* 0x000fc80000200800 */
[----:B------:R-:W-:-:S04]  /*52a0*/  @P0 HADD2.BF16_V2 R24, R24.H0_H0, -R19.H0_H0 ;  /* 0xa000001318180230 */ /* 0x000fc80000200800 */
[----:B------:R-:W-:-:S07]  /*52b0*/  @P0 HFMA2.BF16_V2 R18, R23.H0_H0, R24.H0_H0, R18.H0_H0 ;  /* 0x2000001817120231 */ /* 0x000fce0000240812 */
.L_x_7:
[----:B------:R-:W-:Y:S05]  /*52c0*/  BSYNC.RECONVERGENT B0 ;  /* 0x0000000000007941 */ /* 0x000fea0003800200 */
.L_x_6:
[----:B------:R-:W1:Y:S01]  /*52d0*/  S2R R21, SR_TID.X ;  /* 0x0000000000157919 */ /* 0x000e620000002100 */
[----:B------:R-:W-:Y:S01]  /*52e0*/  PRMT R23, R22, 0x5410, R22 ;  /* 0x0000541016177816 */ /* 0x000fe20000000016 */
[----:B------:R-:W-:Y:S01]  /*52f0*/  BSSY.RECONVERGENT B0, `(.L_x_15) ;  /* 0x000002d000007945 */ /* 0x000fe20003800200 */
[----:B------:R-:W-:Y:S02]  /*5300*/  PRMT R19, R19, 0x5410, R19 ;  /* 0x0000541013137816 */ /* 0x000fe40000000013 */
[----:B------:R-:W-:Y:S02]  /*5310*/  MOV R30, UR10 ;  /* 0x0000000a001e7c02 */ /* 0x000fe40008000f00 */
[C---:B-1----:R-:W-:Y:S02]  /*5320*/  IADD3 R20, PT, PT, R21.reuse, 0x1, RZ ;  /* 0x0000000115147810 */ /* 0x042fe40007ffe0ff */
[----:B------:R-:W-:Y:S02]  /*5330*/  IADD3 R28, PT, PT, R21, 0x2, RZ ;  /* 0x00000002151c7810 */ /* 0x000fe40007ffe0ff */
[----:B------:R-:W-:-:S05]  /*5340*/  LOP3.LUT R24, R20, 0x1f, RZ, 0xc0, !PT ;  /* 0x0000001f14187812 */ /* 0x000fca00078ec0ff */
[----:B------:R1:W2:Y:S04]  /*5350*/  SHFL.IDX PT, R29, R23, R24, 0x1f ;  /* 0x00001f18171d7589 */ /* 0x0002a800000e0000 */
[----:B0-----:R-:W0:Y:S01]  /*5360*/  SHFL.IDX PT, R25, R19, R24, 0x1f ;  /* 0x00001f1813197589 */ /* 0x001e2200000e0000 */
[----:B-1----:R-:W-:-:S05]  /*5370*/  PRMT R23, R18, 0x5410, R18 ;  /* 0x0000541012177816 */ /* 0x002fca0000000012 */
[----:B------:R1:W3:Y:S01]  /*5380*/  SHFL.IDX PT, R31, R23, R24, 0x1f ;  /* 0x00001f18171f7589 */ /* 0x0002e200000e0000 */
[----:B--2---:R-:W-:Y:S01]  /*5390*/  HADD2.BF16_V2 R20, R22.H0_H0, R29.H0_H0 ;  /* 0x2000001d16147230 */ /* 0x004fe20000200800 */
[----:B-1----:R-:W-:Y:S02]  /*53a0*/  LOP3.LUT R24, R28, 0x1f, RZ, 0xc0, !PT ;  /* 0x0000001f1c187812 */ /* 0x002fe400078ec0ff */
[----:B0-----:R-:W-:Y:S02]  /*53b0*/  PRMT R18, R18, 0x5410, R25 ;  /* 0x0000541012127816 */ /* 0x001fe40000000019 */
[----:B------:R-:W-:Y:S02]  /*53c0*/  HSETP2.BF16_V2.GT.AND P0, PT, R20.H0_H0, UR10.H0_H0, PT ;  /* 0x2000000a14007e34 */ /* 0x000fe4000bf04802 */
[----:B------:R-:W-:Y:S02]  /*53d0*/  MOV R25, UR10 ;  /* 0x0000000a00197c02 */ /* 0x000fe40008000f00 */
[----:B------:R-:W-:-:S02]  /*53e0*/  PRMT R23, R20, 0x5410, R20 ;  /* 0x0000541014177816 */ /* 0x000fc40000000014 */
[----:B------:R-:W-:Y:S02]  /*53f0*/  PRMT R25, R25, 0x5410, R30 ;  /* 0x0000541019197816 */ /* 0x000fe4000000001e */
[----:B---3--:R-:W-:-:S05]  /*5400*/  PRMT R19, R19, 0x5410, R31 ;  /* 0x0000541013137816 */ /* 0x008fca000000001f */
[----:B------:R-:W-:Y:S05]  /*5410*/  @!P0 BRA `(.L_x_16) ;  /* 0x0000000000688947 */ /* 0x000fea0003800000 */
[----:B------:R-:W-:Y:S02]  /*5420*/  SHF.L.U32 R25, R20, 0x10, RZ ;  /* 0x0000001014197819 */ /* 0x000fe400000006ff */
[----:B------:R-:W-:Y:S02]  /*5430*/  SHF.L.U32 R22, R22, 0x10, RZ ;  /* 0x0000001016167819 */ /* 0x000fe400000006ff */
[----:B------:R-:W-:Y:S02]  /*5440*/  FSETP.GE.AND P0, PT, |R25|, 8.50705917302346158658e+37, PT ;  /* 0x7e8000001900780b */ /* 0x000fe40003f06200 */
[----:B------:R-:W-:Y:S01]  /*5450*/  SHF.L.U32 R28, R29, 0x10, RZ ;  /* 0x000000101d1c7819 */ /* 0x000fe200000006ff */
[----:B------:R-:W-:-:S10]  /*5460*/  HADD2.BF16_V2 R29, R18.H1_H1, -R19.H0_H0 ;  /* 0xa0000013121d7230 */ /* 0x000fd40000200c00 */
[----:B------:R-:W-:-:S05]  /*5470*/  @P0 FMUL R25, R25, 0.25 ;  /* 0x3e80000019190820 */ /* 0x000fca0000400000 */
[----:B------:R-:W-:-:S13]  /*5480*/  FSETP.GEU.AND P1, PT, |R25|, 1.175494350822287508e-38, PT ;  /* 0x008000001900780b */ /* 0x000fda0003f2e200 */
[----:B------:R-:W-:Y:S01]  /*5490*/  @!P1 FMUL R25, R25, 16777216 ;  /* 0x4b80000019199820 */ /* 0x000fe20000400000 */
[----:B------:R-:W-:Y:S01]  /*54a0*/  @!P1 FMUL R22, R22, 16777216 ;  /* 0x4b80000016169820 */ /* 0x000fe20000400000 */
[----:B------:R-:W-:-:S04]  /*54b0*/  @!P1 FMUL R28, R28, 16777216 ;  /* 0x4b8000001c1c9820 */ /* 0x000fc80000400000 */
[----:B------:R-:W0:Y:S02]  /*54c0*/  MUFU.RCP R25, R25 ;  /* 0x0000001900197308 */ /* 0x000e240000001000 */
[C---:B0-----:R-:W-:Y:S01]  /*54d0*/  FMUL R22, R25.reuse, R22 ;  /* 0x0000001619167220 */ /* 0x041fe20000400000 */
[----:B------:R-:W-:Y:S01]  /*54e0*/  FMUL R28, R25, R28 ;  /* 0x0000001c191c7220 */ /* 0x000fe20000400000 */
[----:B------:R-:W-:Y:S02]  /*54f0*/  HMUL2.BF16_V2 R25, R29.H0_H0, R29.H0_H0 ;  /* 0x2000001d1d197232 */ /* 0x000fe40000200800 */
[----:B------:R-:W-:Y:S01]  /*5500*/  @P0 FMUL R22, R22, 0.25 ;  /* 0x3e80000016160820 */ /* 0x000fe20000400000 */
[----:B------:R-:W-:-:S04]  /*5510*/  @P0 FMUL R28, R28, 0.25 ;  /* 0x3e8000001c1c0820 */ /* 0x000fc80000400000 */
[----:B------:R-:W-:Y:S02]  /*5520*/  F2FP.BF16.F32.PACK_AB R22, RZ, R22 ;  /* 0x00000016ff16723e */ /* 0x000fe400000010ff */
[----:B------:R-:W-:-:S03]  /*5530*/  F2FP.BF16.F32.PACK_AB R28, RZ, R28 ;  /* 0x0000001cff1c723e */ /* 0x000fc600000010ff */
[----:B------:R-:W-:Y:S02]  /*5540*/  HMUL2.BF16_V2 R29, R25.H0_H0, R22.H0_H0 ;  /* 0x20000016191d7232 */ /* 0x000fe40000200800 */
[----:B------:R-:W-:Y:S01]  /*5550*/  HADD2.BF16_V2 R25, R18.H0_H0, R19.H1_H1 ;  /* 0x3000001312197230 */ /* 0x000fe20000200800 */
[----:B------:R-:W-:Y:S01]  /*5560*/  PRMT R19, R19, 0x5410, R20 ;  /* 0x0000541013137816 */ /* 0x000fe20000000014 */
[----:B------:R-:W-:Y:S02]  /*5570*/  HMUL2.BF16_V2 R18, R28.H0_H0, R18.H1_H1 ;  /* 0x300000121c127232 */ /* 0x000fe40000200800 */
[----:B------:R-:W-:-:S03]  /*5580*/  HMUL2.BF16_V2 R29, R29.H0_H0, R28.H0_H0 ;  /* 0x2000001c1d1d7232 */ /* 0x000fc60000200800 */
[----:B------:R-:W-:Y:S02]  /*5590*/  PRMT R18, R18, 0x5410, R25 ;  /* 0x0000541012127816 */ /* 0x000fe40000000019 */
[----:B------:R-:W-:-:S05]  /*55a0*/  PRMT R22, R22, 0x5410, R29 ;  /* 0x0000541016167816 */ /* 0x000fca000000001d */
[----:B------:R-:W-:-:S07]  /*55b0*/  HFMA2.BF16_V2 R25, R22, R19, R18 ;  /* 0x0000001316197231 */ /* 0x000fce0000200012 */
.L_x_16:
[----:B------:R-:W-:Y:S05]  /*55c0*/  BSYNC.RECONVERGENT B0 ;  /* 0x0000000000007941 */ /* 0x000fea0003800200 */
.L_x_15:
[----:B------:R0:W1:Y:S01]  /*55d0*/  SHFL.IDX PT, R29, R23, R24, 0x1f ;  /* 0x00001f18171d7589 */ /* 0x00006200000e0000 */
[----:B------:R-:W-:Y:S01]  /*55e0*/  MOV R28, UR10 ;  /* 0x0000000a001c7c02 */ /* 0x000fe20008000f00 */
[----:B------:R-:W-:Y:S01]  /*55f0*/  BSSY.RECONVERGENT B0, `(.L_x_17) ;  /* 0x0000027000007945 */ /* 0x000fe20003800200 */
[----:B------:R-:W-:Y:S02]  /*5600*/  MOV R31, UR10 ;  /* 0x0000000a001f7c02 */ /* 0x000fe40008000f00 */
[----:B------:R-:W-:Y:S02]  /*5610*/  IADD3 R30, PT, PT, R21, 0x4, RZ ;  /* 0x00000004151e7810 */ /* 0x000fe40007ffe0ff */
[----:B------:R-:W-:Y:S02]  /*5620*/  PRMT R28, R28, 0x5410, R31 ;  /* 0x000054101c1c7816 */ /* 0x000fe4000000001f */
[----:B0-----:R-:W-:-:S05]  /*5630*/  PRMT R23, R25, 0x5410, R25 ;  /* 0x0000541019177816 */ /* 0x001fca0000000019 */
[----:B------:R0:W2:Y:S01]  /*5640*/  SHFL.IDX PT, R19, R23, R24, 0x1f ;  /* 0x00001f1817137589 */ /* 0x0000a200000e0000 */
[----:B-1----:R-:W-:Y:S01]  /*5650*/  HADD2.BF16_V2 R18, R20.H0_H0, R29.H0_H0 ;  /* 0x2000001d14127230 */ /* 0x002fe20000200800 */
[----:B0-----:R-:W-:-:S04]  /*5660*/  PRMT R23, R25, 0x7632, R25 ;  /* 0x0000763219177816 */ /* 0x001fc80000000019 */
[----:B------:R-:W-:Y:S01]  /*5670*/  HSETP2.BF16_V2.GT.AND P0, PT, R18.H0_H0, UR10.H0_H0, PT ;  /* 0x2000000a12007e34 */ /* 0x000fe2000bf04802 */
[----:B------:R0:W1:Y:S02]  /*5680*/  SHFL.IDX PT, R22, R23, R24, 0x1f ;  /* 0x00001f1817167589 */ /* 0x00006400000e0000 */
[----:B0-----:R-:W-:Y:S02]  /*5690*/  LOP3.LUT R24, R30, 0x1f, RZ, 0xc0, !PT ;  /* 0x0000001f1e187812 */ /* 0x001fe400078ec0ff */
[----:B------:R-:W-:-:S08]  /*56a0*/  PRMT R23, R18, 0x5410, R18 ;  /* 0x0000541012177816 */ /* 0x000fd00000000012 */
[----:B--2---:R-:W-:Y:S05]  /*56b0*/  @!P0 BRA `(.L_x_18) ;  /* 0x0000000000688947 */ /* 0x004fea0003800000 */
[----:B------:R-:W-:Y:S01]  /*56c0*/  SHF.L.U32 R28, R18, 0x10, RZ ;  /* 0x00000010121c7819 */ /* 0x000fe200000006ff */
[----:B------:R-:W-:Y:S01]  /*56d0*/  HADD2.BF16_V2 R30, R19.H0_H0, -R25.H0_H0 ;  /* 0xa0000019131e7230 */ /* 0x000fe20000200800 */
[----:B------:R-:W-:Y:S01]  /*56e0*/  SHF.L.U32 R31, R20, 0x10, RZ ;  /* 0x00000010141f7819 */ /* 0x000fe200000006ff */
[----:B-1----:R-:W-:Y:S01]  /*56f0*/  HADD2.BF16_V2 R22, R25.H1_H1, R22.H0_H0 ;  /* 0x2000001619167230 */ /* 0x002fe20000200c00 */
[----:B------:R-:W-:Y:S02]  /*5700*/  FSETP.GE.AND P0, PT, |R28|, 8.50705917302346158658e+37, PT ;  /* 0x7e8000001c00780b */ /* 0x000fe40003f06200 */
[----:B------:R-:W-:Y:S02]  /*5710*/  SHF.L.U32 R29, R29, 0x10, RZ ;  /* 0x000000101d1d7819 */ /* 0x000fe400000006ff */
[----:B------:R-:W-:-:S09]  /*5720*/  PRMT R25, R25, 0x5410, R18 ;  /* 0x0000541019197816 */ /* 0x000fd20000000012 */
        /* <DEDUP_REMOVED lines=14> */
[----:B------:R-:W-:Y:S02]  /*5810*/  HMUL2.BF16_V2 R19, R29.H0_H0, R19.H0_H0 ;  /* 0x200000131d137232 */ /* 0x000fe40000200800 */
[----:B------:R-:W-:-:S03]  /*5820*/  HMUL2.BF16_V2 R28, R28.H0_H0, R29.H0_H0 ;  /* 0x2000001d1c1c7232 */ /* 0x000fc60000200800 */
[----:B------:R-:W-:Y:S02]  /*5830*/  PRMT R19, R19, 0x5410, R22 ;  /* 0x0000541013137816 */ /* 0x000fe40000000016 */
[----:B------:R-:W-:-:S05]  /*5840*/  PRMT R20, R20, 0x5410, R28 ;  /* 0x0000541014147816 */ /* 0x000fca000000001c */
[----:B------:R-:W-:-:S07]  /*5850*/  HFMA2.BF16_V2 R28, R20, R25, R19 ;  /* 0x00000019141c7231 */ /* 0x000fce0000200013 */
.L_x_18:
[----:B------:R-:W-:Y:S05]  /*5860*/  BSYNC.RECONVERGENT B0 ;  /* 0x0000000000007941 */ /* 0x000fea0003800200 */
.L_x_17:
[----:B------:R0:W2:Y:S01]  /*5870*/  SHFL.IDX PT, R29, R23, R24, 0x1f ;  /* 0x00001f18171d7589 */ /* 0x0000a200000e0000 */
[----:B-1----:R-:W-:Y:S01]  /*5880*/  MOV R22, UR10 ;  /* 0x0000000a00167c02 */ /* 0x002fe20008000f00 */
[----:B------:R-:W-:Y:S01]  /*5890*/  BSSY.RECONVERGENT B0, `(.L_x_19) ;  /* 0x0000029000007945 */ /* 0x000fe20003800200 */
[----:B------:R-:W-:Y:S02]  /*58a0*/  MOV R25, UR10 ;  /* 0x0000000a00197c02 */ /* 0x000fe40008000f00 */
[----:B------:R-:W-:Y:S02]  /*58b0*/  IADD3 R30, PT, PT, R21, 0x8, RZ ;  /* 0x00000008151e7810 */ /* 0x000fe40007ffe0ff */
[----:B0-----:R-:W-:-:S05]  /*58c0*/  PRMT R23, R28, 0x5410, R28 ;  /* 0x000054101c177816 */ /* 0x001fca000000001c */
[----:B------:R0:W1:Y:S01]  /*58d0*/  SHFL.IDX PT, R20, R23, R24, 0x1f ;  /* 0x00001f1817147589 */ /* 0x00006200000e0000 */
[----:B--2---:R-:W-:Y:S01]  /*58e0*/  HADD2.BF16_V2 R19, R18.H0_H0, R29.H0_H0 ;  /* 0x2000001d12137230 */ /* 0x004fe20000200800 */
[----:B0-----:R-:W-:-:S04]  /*58f0*/  PRMT R23, R28, 0x7632, R28 ;  /* 0x000076321c177816 */ /* 0x001fc8000000001c */
[----:B------:R-:W-:Y:S01]  /*5900*/  HSETP2.BF16_V2.GT.AND P0, PT, R19.H0_H0, UR10.H0_H0, PT ;  /* 0x2000000a13007e34 */ /* 0x000fe2000bf04802 */
[----:B------:R0:W2:Y:S01]  /*5910*/  SHFL.IDX PT, R31, R23, R24, 0x1f ;  /* 0x00001f18171f7589 */ /* 0x0000a200000e0000 */
[----:B-1----:R-:W-:Y:S02]  /*5920*/  PRMT R20, R20, 0x5410, R20 ;  /* 0x0000541014147816 */ /* 0x002fe40000000014 */
[----:B0-----:R-:W-:Y:S02]  /*5930*/  LOP3.LUT R24, R30, 0x1f, RZ, 0xc0, !PT ;  /* 0x0000001f1e187812 */ /* 0x001fe400078ec0ff */
[----:B------:R-:W-:Y:S02]  /*5940*/  PRMT R23, R19, 0x5410, R19 ;  /* 0x0000541013177816 */ /* 0x000fe40000000013 */
[----:B--2---:R-:W-:-:S04]  /*5950*/  PRMT R22, R22, 0x5410, R31 ;  /* 0x0000541016167816 */ /* 0x004fc8000000001f */
[----:B------:R-:W-:Y:S01]  /*5960*/  PRMT R25, R25, 0x5410, R22 ;  /* 0x0000541019197816 */ /* 0x000fe20000000016 */
[----:B------:R-:W-:Y:S06]  /*5970*/  @!P0 BRA `(.L_x_20) ;  /* 0x0000000000688947 */ /* 0x000fec0003800000 */
[----:B------:R-:W-:Y:S01]  /*5980*/  SHF.L.U32 R25, R19, 0x10, RZ ;  /* 0x0000001013197819 */ /* 0x000fe200000006ff */
[----:B------:R-:W-:Y:S01]  /*5990*/  HADD2.BF16_V2 R22, R28.H1_H1, R22.H1_H1 ;  /* 0x300000161c167230 */ /* 0x000fe20000200c00 */
[----:B------:R-:W-:Y:S02]  /*59a0*/  SHF.L.U32 R18, R18, 0x10, RZ ;  /* 0x0000001012127819 */ /* 0x000fe400000006ff */
[----:B------:R-:W-:Y:S02]  /*59b0*/  FSETP.GE.AND P0, PT, |R25|, 8.50705917302346158658e+37, PT ;  /* 0x7e8000001900780b */ /* 0x000fe40003f06200 */
[----:B------:R-:W-:Y:S01]  /*59c0*/  SHF.L.U32 R30, R29, 0x10, RZ ;  /* 0x000000101d1e7819 */ /* 0x000fe200000006ff */
[----:B------:R-:W-:Y:S01]  /*59d0*/  HADD2.BF16_V2 R29, R20.H1_H1, -R28.H0_H0 ;  /* 0xa000001c141d7230 */ /* 0x000fe20000200c00 */
        /* <DEDUP_REMOVED lines=15> */
[----:B------:R-:W-:Y:S02]  /*5ad0*/  HMUL2.BF16_V2 R20, R30.H0_H0, R20.H1_H1 ;  /* 0x300000141e147232 */ /* 0x000fe40000200800 */
[----:B------:R-:W-:-:S03]  /*5ae0*/  HMUL2.BF16_V2 R25, R25.H0_H0, R30.H0_H0 ;  /* 0x2000001e19197232 */ /* 0x000fc60000200800 */
[----:B------:R-:W-:Y:S02]  /*5af0*/  PRMT R20, R20, 0x5410, R22 ;  /* 0x0000541014147816 */ /* 0x000fe40000000016 */
[----:B------:R-:W-:-:S05]  /*5b00*/  PRMT R18, R18, 0x5410, R25 ;  /* 0x0000541012127816 */ /* 0x000fca0000000019 */
[----:B------:R-:W-:-:S07]  /*5b10*/  HFMA2.BF16_V2 R25, R18, R28, R20 ;  /* 0x0000001c12197231 */ /* 0x000fce0000200014 */
.L_x_20:
[----:B------:R-:W-:Y:S05]  /*5b20*/  BSYNC.RECONVERGENT B0 ;  /* 0x0000000000007941 */ /* 0x000fea0003800200 */
.L_x_19:
[----:B------:R0:W1:Y:S01]  /*5b30*/  SHFL.IDX PT, R30, R23, R24, 0x1f ;  /* 0x00001f18171e7589 */ /* 0x00006200000e0000 */
[----:B------:R-:W-:Y:S01]  /*5b40*/  MOV R28, UR10 ;  /* 0x0000000a001c7c02 */ /* 0x000fe20008000f00 */
[----:B------:R-:W-:Y:S01]  /*5b50*/  BSSY.RECONVERGENT B0, `(.L_x_21) ;  /* 0x0000027000007945 */ /* 0x000fe20003800200 */
[----:B------:R-:W-:Y:S02]  /*5b60*/  MOV R31, UR10 ;  /* 0x0000000a001f7c02 */ /* 0x000fe40008000f00 */
[----:B------:R-:W-:Y:S02]  /*5b70*/  LOP3.LUT R29, R21, 0x1f, RZ, 0xc0, !PT ;  /* 0x0000001f151d7812 */ /* 0x000fe400078ec0ff */
        /* <DEDUP_REMOVED lines=11> */
[----:B------:R-:W-:Y:S01]  /*5c30*/  IMAD.U32 R29, R30, 0x10000, RZ ;  /* 0x000100001e1d7824 */ /* 0x000fe200078e00ff */
[----:B------:R-:W-:Y:S01]  /*5c40*/  SHF.L.U32 R19, R19, 0x10, RZ ;  /* 0x0000001013137819 */ /* 0x000fe200000006ff */
[----:B------:R-:W-:Y:S01]  /*5c50*/  HADD2.BF16_V2 R30, R20.H0_H0, -R25.H0_H0 ;  /* 0xa0000019141e7230 */ /* 0x000fe20000200800 */
[----:B------:R-:W-:Y:S01]  /*5c60*/  FSETP.GE.AND P0, PT, |R28|, 8.50705917302346158658e+37, PT ;  /* 0x7e8000001c00780b */ /* 0x000fe20003f06200 */
[----:B-1----:R-:W-:Y:S01]  /*5c70*/  HADD2.BF16_V2 R22, R25.H1_H1, R22.H0_H0 ;  /* 0x2000001619167230 */ /* 0x002fe20000200c00 */
[----:B------:R-:W-:-:S11]  /*5c80*/  PRMT R25, R25, 0x5410, R18 ;  /* 0x0000541019197816 */ /* 0x000fd60000000012 */
        /* <DEDUP_REMOVED lines=19> */
.L_x_22:
[----:B------:R-:W-:Y:S05]  /*5dc0*/  BSYNC.RECONVERGENT B0 ;  /* 0x0000000000007941 */ /* 0x000fea0003800200 */
.L_x_21:
[----:B------:R-:W0:Y:S01]  /*5dd0*/  SHFL.IDX PT, R23, R23, R24, 0x1f ;  /* 0x00001f1817177589 */ /* 0x000e2200000e0000 */
[C-C-:B------:R-:W-:Y:S01]  /*5de0*/  PRMT R25, R28.reuse, 0x5410, R28.reuse ;  /* 0x000054101c197816 */ /* 0x140fe2000000001c */
[----:B------:R-:W-:Y:S01]  /*5df0*/  BSSY.RECONVERGENT B0, `(.L_x_23) ;  /* 0x0000027000007945 */ /* 0x000fe20003800200 */
[----:B------:R-:W-:Y:S02]  /*5e00*/  PRMT R29, R28, 0x7632, R28 ;  /* 0x000076321c1d7816 */ /* 0x000fe4000000001c */
[----:B------:R-:W-:Y:S02]  /*5e10*/  MOV R20, UR10 ;  /* 0x0000000a00147c02 */ /* 0x000fe40008000f00 */
[----:B------:R-:W2:Y:S01]  /*5e20*/  SHFL.IDX PT, R25, R25, R24, 0x1f ;  /* 0x00001f1819197589 */ /* 0x000ea200000e0000 */
[----:B-1----:R-:W-:-:S03]  /*5e30*/  MOV R22, UR10 ;  /* 0x0000000a00167c02 */ /* 0x002fc60008000f00 */
[----:B------:R-:W1:Y:S01]  /*5e40*/  SHFL.IDX PT, R29, R29, R24, 0x1f ;  /* 0x00001f181d1d7589 */ /* 0x000e6200000e0000 */
[----:B0-----:R-:W-:-:S05]  /*5e50*/  PRMT R31, R23, 0x7610, R31 ;  /* 0x00007610171f7816 */ /* 0x001fca000000001f */
[----:B------:R-:W-:Y:S01]  /*5e60*/  HADD2.BF16_V2 R19, R18.H0_H0, R31.H0_H0 ;  /* 0x2000001f12137230 */ /* 0x000fe20000200800 */
[----:B--2---:R-:W-:-:S04]  /*5e70*/  PRMT R20, R20, 0x5410, R25 ;  /* 0x0000541014147816 */ /* 0x004fc80000000019 */
[----:B------:R-:W-:Y:S02]  /*5e80*/  HSETP2.BF16_V2.GT.AND P0, PT, R19.H0_H0, UR10.H0_H0, PT ;  /* 0x2000000a13007e34 */ /* 0x000fe4000bf04802 */
[----:B-1----:R-:W-:-:S04]  /*5e90*/  PRMT R22, R22, 0x5410, R29 ;  /* 0x0000541016167816 */ /* 0x002fc8000000001d */
[----:B------:R-:W-:-:S07]  /*5ea0*/  PRMT R23, R20, 0x5410, R22 ;  /* 0x0000541014177816 */ /* 0x000fce0000000016 */
[----:B------:R-:W-:Y:S05]  /*5eb0*/  @!P0 BRA `(.L_x_24) ;  /* 0x0000000000688947 */ /* 0x000fea0003800000 */
[----:B------:R-:W-:Y:S01]  /*5ec0*/  SHF.L.U32 R23, R19, 0x10, RZ ;  /* 0x0000001013177819 */ /* 0x000fe200000006ff */
[----:B------:R-:W-:Y:S01]  /*5ed0*/  HADD2.BF16_V2 R25, R20.H1_H1, -R28.H0_H0 ;  /* 0xa000001c14197230 */ /* 0x000fe20000200c00 */
[----:B------:R-:W-:Y:S01]  /*5ee0*/  SHF.L.U32 R18, R18, 0x10, RZ ;  /* 0x0000001012127819 */ /* 0x000fe200000006ff */
[----:B------:R-:W-:Y:S01]  /*5ef0*/  HADD2.BF16_V2 R22, R28.H1_H1, R22.H1_H1 ;  /* 0x300000161c167230 */ /* 0x000fe20000200c00 */
        /* <DEDUP_REMOVED lines=22> */
.L_x_24:
[----:B------:R-:W-:Y:S05]  /*6060*/  BSYNC.RECONVERGENT B0 ;  /* 0x0000000000007941 */ /* 0x000fea0003800200 */
.L_x_23:
[----:B------:R-:W-:-:S09]  /*6070*/  UISETP.GE.U32.AND UP1, UPT, UR7, 0x2, UPT ;  /* 0x000000020700788c */ /* 0x000fd2000bf26070 */
[----:B------:R-:W-:Y:S05]  /*6080*/  BRA.U !UP1, `(.L_x_25) ;  /* 0x0000000509247547 */ /* 0x000fea000b800000 */
[----:B------:R-:W-:Y:S01]  /*6090*/  ISETP.NE.AND P1, PT, R21, RZ, PT ;  /* 0x000000ff1500720c */ /* 0x000fe20003f25270 */
[----:B------:R-:W-:-:S12]  /*60a0*/  UMOV UR4, UR7 ;  /* 0x0000000700047c82 */ /* 0x000fd80008000000 */
.L_x_30:
[----:B------:R-:W-:Y:S01]  /*60b0*/  USHF.R.U32.HI UR5, URZ, 0x1, UR4 ;  /* 0x00000001ff057899 */ /* 0x000fe20008011604 */
[----:B------:R-:W-:Y:S01]  /*60c0*/  BSSY.RECONVERGENT B0, `(.L_x_26) ;  /* 0x000000f000007945 */ /* 0x000fe20003800200 */
[----:B------:R-:W-:-:S04]  /*60d0*/  ULOP3.LUT UR8, UR4, 0x7fe, URZ, 0xc0, !UPT ;  /* 0x000007fe04087892 */ /* 0x000fc8000f8ec0ff */
[----:B------:R-:W-:-:S04]  /*60e0*/  ISETP.LT.U32.OR P0, PT, R0, UR5, P1 ;  /* 0x0000000500007c0c */ /* 0x000fc80008f01470 */
[----:B------:R-:W-:Y:S01]  /*60f0*/  ISETP.GE.U32.OR P0, PT, R0, UR8, P0 ;  /* 0x0000000800007c0c */ /* 0x000fe20008706470 */
[----:B------:R-:W-:Y:S01]  /*6100*/  UMOV UR8, UR4 ;  /* 0x0000000400087c82 */ /* 0x000fe20008000000 */
[----:B------:R-:W-:-:S11]  /*6110*/  UMOV UR4, UR5 ;  /* 0x0000000500047c82 */ /* 0x000fd60008000000 */
[----:B------:R-:W-:Y:S05]  /*6120*/  @P0 BRA `(.L_x_27) ;  /* 0x0000000000200947 */ /* 0x000fea0003800000 */
[----:B------:R-:W0:Y:S01]  /*6130*/  S2UR UR9, SR_CgaCtaId ;  /* 0x00000000000979c3 */ /* 0x000e220000008800 */
[----:B------:R-:W-:Y:S01]  /*6140*/  UMOV UR5, 0x400 ;  /* 0x0000040000057882 */ /* 0x000fe20000000000 */
[----:B------:R-:W-:Y:S01]  /*6150*/  IADD3 R18, PT, PT, R0, -UR4, RZ ;  /* 0x8000000400127c10 */ /* 0x000fe2000fffe0ff */
[----:B0-----:R-:W-:-:S06]  /*6160*/  ULEA UR5, UR9, UR5, 0x18 ;  /* 0x0000000509057291 */ /* 0x001fcc000f8ec0ff */
[C---:B------:R-:W-:Y:S02]  /*6170*/  LEA R20, R18.reuse, UR5, 0x2 ;  /* 0x0000000512147c11 */ /* 0x040fe4000f8e10ff */
[----:B------:R-:W-:-:S03]  /*6180*/  LEA R18, R18, UR12, 0x1 ;  /* 0x0000000c12127c11 */ /* 0x000fc6000f8e08ff */
[----:B------:R0:W-:Y:S04]  /*6190*/  STS [R20], R23 ;  /* 0x0000001714007388 */ /* 0x0001e80000000800 */
[----:B------:R0:W-:Y:S02]  /*61a0*/  STS.U16 [R18], R19 ;  /* 0x0000001312007388 */ /* 0x0001e40000000400 */
.L_x_27:
[----:B------:R-:W-:Y:S05]  /*61b0*/  BSYNC.RECONVERGENT B0 ;  /* 0x0000000000007941 */ /* 0x000fea0003800200 */
.L_x_26:
[----:B------:R-:W-:Y:S01]  /*61c0*/  BAR.SYNC.DEFER_BLOCKING 0x0 ;  /* 0x0000000000007b1d */ /* 0x000fe20000010000 */
[----:B------:R-:W-:Y:S02]  /*61d0*/  ISETP.GE.U32.OR P0, PT, R0, UR4, P1 ;  /* 0x0000000400007c0c */ /* 0x000fe40008f06470 */
[----:B0-----:R-:W-:Y:S02]  /*61e0*/  PRMT R18, R23, 0x7610, R23 ;  /* 0x0000761017127816 */ /* 0x001fe40000000017 */
[----:B------:R-:W-:Y:S01]  /*61f0*/  PRMT R20, R19, 0x7610, R20 ;  /* 0x0000761013147816 */ /* 0x000fe20000000014 */
[----:B------:R-:W-:Y:S08]  /*6200*/  BSSY.RECONVERGENT B0, `(.L_x_28) ;  /* 0x0000025000007945 */ /* 0x000ff00003800200 */
[----:B------:R-:W-:Y:S05]  /*6210*/  @P0 BRA `(.L_x_29) ;  /* 0x00000000008c0947 */ /* 0x000fea0003800000 */
[----:B------:R-:W0:Y:S01]  /*6220*/  LDS.U16 R22, [R9] ;  /* 0x0000000009167984 */ /* 0x000e220000000400 */
[----:B------:R-:W-:Y:S02]  /*6230*/  MOV R23, UR10 ;  /* 0x0000000a00177c02 */ /* 0x000fe40008000f00 */
[----:B------:R-:W-:-:S04]  /*6240*/  MOV R24, UR10 ;  /* 0x0000000a00187c02 */ /* 0x000fc80008000f00 */
[----:B------:R-:W-:Y:S01]  /*6250*/  PRMT R23, R24, 0x5410, R23 ;  /* 0x0000541018177816 */ /* 0x000fe20000000017 */
[----:B0-----:R-:W-:-:S05]  /*6260*/  HADD2.BF16_V2 R19, R19.H0_H0, R22.H0_H0 ;  /* 0x2000001613137230 */ /* 0x001fca0000200800 */
[----:B------:R-:W-:-:S13]  /*6270*/  HSETP2.BF16_V2.GT.AND P0, PT, R19.H0_H0, UR10.H0_H0, PT ;  /* 0x2000000a13007e34 */ /* 0x000fda000bf04802 */
[----:B------:R-:W-:Y:S05]  /*6280*/  @!P0 BRA `(.L_x_29) ;  /* 0x0000000000708947 */ /* 0x000fea0003800000 */
[----:B------:R-:W-:Y:S01]  /*6290*/  SHF.L.U32 R28, R19, 0x10, RZ ;  /* 0x00000010131c7819 */ /* 0x000fe200000006ff */
[----:B------:R-:W0:Y:S01]  /*62a0*/  LDS.U16 R23, [R7] ;  /* 0x0000000007177984 */ /* 0x000e220000000400 */
[----:B------:R-:W-:Y:S02]  /*62b0*/  SHF.L.U32 R20, R20, 0x10, RZ ;  /* 0x0000001014147819 */ /* 0x000fe400000006ff */
[----:B------:R-:W-:Y:S01]  /*62c0*/  FSETP.GE.AND P0, PT, |R28|, 8.50705917302346158658e+37, PT ;  /* 0x7e8000001c00780b */ /* 0x000fe20003f06200 */
[----:B------:R-:W1:Y:S01]  /*62d0*/  LDS.U16 R25, [R7+0x2] ;  /* 0x0000020007197984 */ /* 0x000e620000000400 */
[----:B------:R-:W-:-:S11]  /*62e0*/  SHF.L.U32 R22, R22, 0x10, RZ ;  /* 0x0000001016167819 */ /* 0x000fd600000006ff */
[----:B------:R-:W-:-:S05]  /*62f0*/  @P0 FMUL R28, R28, 0.25 ;  /* 0x3e8000001c1c0820 */ /* 0x000fca0000400000 */
[----:B------:R-:W-:-:S13]  /*6300*/  FSETP.GEU.AND P2, PT, |R28|, 1.175494350822287508e-38, PT ;  /* 0x008000001c00780b */ /* 0x000fda0003f4e200 */
[----:B------:R-:W-:Y:S01]  /*6310*/  @!P2 FMUL R28, R28, 16777216 ;  /* 0x4b8000001c1ca820 */ /* 0x000fe20000400000 */
[----:B------:R-:W-:Y:S01]  /*6320*/  @!P2 FMUL R20, R20, 16777216 ;  /* 0x4b8000001414a820 */ /* 0x000fe20000400000 */
[----:B------:R-:W-:Y:S02]  /*6330*/  @!P2 FMUL R22, R22, 16777216 ;  /* 0x4b8000001616a820 */ /* 0x000fe40000400000 */
[----:B------:R-:W2:Y:S01]  /*6340*/  MUFU.RCP R29, R28 ;  /* 0x0000001c001d7308 */ /* 0x000ea20000001000 */
[----:B0-----:R-:W-:-:S04]  /*6350*/  HADD2.BF16_V2 R24, R23.H0_H0, -R18.H0_H0 ;  /* 0xa000001217187230 */ /* 0x001fc80000200800 */
[----:B------:R-:W-:Y:S02]  /*6360*/  HMUL2.BF16_V2 R24, R24.H0_H0, R24.H0_H0 ;  /* 0x2000001818187232 */ /* 0x000fe40000200800 */
[----:B-1----:R-:W-:Y:S01]  /*6370*/  HADD2.BF16_V2 R25, R18.H1_H1, R25.H0_H0 ;  /* 0x2000001912197230 */ /* 0x002fe20000200c00 */
[----:B------:R-:W-:Y:S01]  /*6380*/  PRMT R18, R18, 0x5410, R19 ;  /* 0x0000541012127816 */ /* 0x000fe20000000013 */
[C---:B--2---:R-:W-:Y:S01]  /*6390*/  FMUL R20, R29.reuse, R20 ;  /* 0x000000141d147220 */ /* 0x044fe20000400000 */
[----:B------:R-:W-:-:S03]  /*63a0*/  FMUL R22, R29, R22 ;  /* 0x000000161d167220 */ /* 0x000fc60000400000 */
        /* <DEDUP_REMOVED lines=10> */
.L_x_29:
[----:B------:R-:W-:Y:S05]  /*6450*/  BSYNC.RECONVERGENT B0 ;  /* 0x0000000000007941 */ /* 0x000fea0003800200 */
.L_x_28:
[----:B------:R-:W-:Y:S01]  /*6460*/  BAR.SYNC.DEFER_BLOCKING 0x0 ;  /* 0x0000000000007b1d */ /* 0x000fe20000010000 */
[----:B------:R-:W-:-:S09]  /*6470*/  UISETP.GT.U32.AND UP1, UPT, UR8, 0x3, UPT ;  /* 0x000000030800788c */ /* 0x000fd2000bf24070 */
[----:B------:R-:W-:Y:S05]  /*6480*/  BRA.U UP1, `(.L_x_30) ;  /* 0xfffffffd01087547 */ /* 0x000fea000b83ffff */
[----:B------:R-:W0:Y:S01]  /*6490*/  S2UR UR5, SR_CgaCtaId ;  /* 0x00000000000579c3 */ /* 0x000e220000008800 */
[----:B------:R-:W-:Y:S01]  /*64a0*/  LOP3.LUT R21, R21, R0, RZ, 0xfc, !PT ;  /* 0x0000000015157212 */ /* 0x000fe200078efcff */
[----:B------:R-:W-:-:S03]  /*64b0*/  UMOV UR4, 0x400 ;  /* 0x0000040000047882 */ /* 0x000fc60000000000 */
[----:B------:R-:W-:Y:S01]  /*64c0*/  ISETP.NE.AND P0, PT, R21, RZ, PT ;  /* 0x000000ff1500720c */ /* 0x000fe20003f05270 */
[----:B0-----:R-:W-:-:S12]  /*64d0*/  ULEA UR4, UR5, UR4, 0x18 ;  /* 0x0000000405047291 */ /* 0x001fd8000f8ec0ff */
[----:B------:R0:W-:Y:S01]  /*64e0*/  @!P0 STS [UR4], R23 ;  /* 0x00000017ff008988 */ /* 0x0001e20008000804 */
[----:B------:R-:W-:Y:S06]  /*64f0*/  BAR.SYNC.DEFER_BLOCKING 0x0 ;  /* 0x0000000000007b1d */ /* 0x000fec0000010000 */
[----:B------:R-:W1:Y:S01]  /*6500*/  LDS.U16 R28, [UR4] ;  /* 0x00000004ff1c7984 */ /* 0x000e620008000400 */
[----:B------:R-:W-:Y:S05]  /*6510*/  BRA `(.L_x_0) ;  /* 0x00000000000c7947 */ /* 0x000fea0003800000 */
.L_x_25:
[----:B------:R-:W-:-:S06]  /*6520*/  PRMT R23, R23, 0x5410, R23 ;  /* 0x0000541017177816 */ /* 0x000fcc0000000017 */
[----:B------:R-:W0:Y:S02]  /*6530*/  SHFL.IDX PT, R23, R23, RZ, 0x1f ;  /* 0x00001fff17177589 */ /* 0x000e2400000e0000 */
[----:B0-----:R-:W-:-:S07]  /*6540*/  PRMT R28, R23, 0x7610, R28 ;  /* 0x00007610171c7816 */ /* 0x001fce000000001c */
.L_x_0:
[----:B------:R-:W2:Y:S01]  /*6550*/  LDCU UR4, c[0x0][0x3a4] ;  /* 0x00007480ff0477ac */ /* 0x000ea20008000800 */
[----:B------:R-:W3:Y:S01]  /*6560*/  LDC.64 R18, c[0x0][0x398] ;  /* 0x0000e600ff127b82 */ /* 0x000ee20000000a00 */
[----:B------:R-:W-:Y:S07]  /*6570*/  BSSY.RECONVERGENT B0, `(.L_x_31) ;  /* 0x00000b8000007945 */ /* 0x000fee0003800200 */
[----:B------:R-:W4:Y:S01]  /*6580*/  LDC.64 R20, c[0x0][0x380] ;  /* 0x0000e000ff147b82 */ /* 0x000f220000000a00 */
[----:B--2---:R-:W-:-:S06]  /*6590*/  UIMAD UR5, UR6, UR4, URZ ;  /* 0x00000004060572a4 */ /* 0x004fcc000f8e02ff */
[----:B0-----:R-:W-:Y:S02]  /*65a0*/  MOV R23, UR5 ;  /* 0x0000000500177c02 */ /* 0x001fe40008000f00 */
[----:B------:R-:W-:-:S03]  /*65b0*/  MOV R25, UR5 ;  /* 0x0000000500197c02 */ /* 0x000fc60008000f00 */
[----:B---3--:R-:W-:-:S04]  /*65c0*/  IMAD.WIDE.U32 R18, R23, 0x2, R18 ;  /* 0x0000000217127825 */ /* 0x008fc800078e0012 */
[----:B----4-:R-:W-:Y:S01]  /*65d0*/  IMAD.WIDE.U32 R20, R25, 0x2, R20 ;  /* 0x0000000219147825 */ /* 0x010fe200078e0014 */
[----:B------:R-:W-:Y:S06]  /*65e0*/  BRA.U UP0, `(.L_x_32) ;  /* 0x0000000500207547 */ /* 0x000fec000b800000 */
[----:B------:R-:W-:-:S13]  /*65f0*/  ISETP.GE.AND P0, PT, R3, UR4, PT ;  /* 0x0000000403007c0c */ /* 0x000fda000bf06270 */
[----:B------:R-:W-:Y:S05]  /*6600*/  @P0 BRA `(.L_x_33) ;  /* 0x0000000800b80947 */ /* 0x000fea0003800000 */
[----:B------:R-:W-:Y:S01]  /*6610*/  ISETP.NE.AND P0, PT, R26, RZ, PT ;  /* 0x000000ff1a00720c */ /* 0x000fe20003f05270 */
[----:B------:R-:W-:Y:S01]  /*6620*/  BSSY.RECONVERGENT B1, `(.L_x_34) ;  /* 0x0000020000017945 */ /* 0x000fe20003800200 */
[----:B------:R-:W-:Y:S02]  /*6630*/  ISETP.GE.U32.AND P1, PT, R5, 0x3, PT ;  /* 0x000000030500780c */ /* 0x000fe40003f26070 */
[----:B------:R-:W-:-:S09]  /*6640*/  MOV R29, R3 ;  /* 0x00000003001d7202 */ /* 0x000fd20000000f00 */
[----:B------:R-:W-:Y:S05]  /*6650*/  @!P0 BRA `(.L_x_35) ;  /* 0x0000000000708947 */ /* 0x000fea0003800000 */
[----:B------:R-:W-:-:S05]  /*6660*/  IMAD.WIDE.U32 R22, R3, 0x2, R18 ;  /* 0x0000000203167825 */ /* 0x000fca00078e0012 */
[----:B------:R-:W1:Y:S01]  /*6670*/  LDG.E.U16.CONSTANT R25, desc[UR14][R22.64] ;  /* 0x0000000e16197981 */ /* 0x000e62000c1e9500 */
[----:B------:R-:W-:Y:S01]  /*6680*/  ISETP.NE.AND P0, PT, R26, 0x1, PT ;  /* 0x000000011a00780c */ /* 0x000fe20003f05270 */
[----:B-1----:R-:W-:-:S04]  /*6690*/  HADD2.BF16_V2 R25, R25.H0_H0, -R28.H0_H0 ;  /* 0xa000001c19197230 */ /* 0x002fc80000200800 */
[----:B------:R-:W-:Y:S02]  /*66a0*/  HMUL2.BF16_V2 R29, R0.H0_H0, R25.H0_H0 ;  /* 0x20000019001d7232 */ /* 0x000fe40000200800 */
[----:B------:R-:W-:-:S03]  /*66b0*/  IMAD.WIDE.U32 R24, R3, 0x2, R20 ;  /* 0x0000000203187825 */ /* 0x000fc600078e0014 */
[----:B------:R-:W-:Y:S02]  /*66c0*/  PRMT R30, R29, 0x7610, R30 ;  /* 0x000076101d1e7816 */ /* 0x000fe4000000001e */
[----:B------:R-:W-:-:S03]  /*66d0*/  IADD3 R29, PT, PT, R3, UR11, RZ ;  /* 0x0000000b031d7c10 */ /* 0x000fc6000fffe0ff */
[----:B------:R0:W-:Y:S01]  /*66e0*/  STG.E.U16 desc[UR14][R24.64], R30 ;  /* 0x0000001e18007986 */ /* 0x0001e2000c10150e */
[----:B------:R-:W-:Y:S05]  /*66f0*/  @!P0 BRA `(.L_x_35) ;  /* 0x0000000000488947 */ /* 0x000fea0003800000 */
[----:B------:R-:W-:Y:S02]  /*6700*/  ISETP.NE.AND P0, PT, R26, 0x2, PT ;  /* 0x000000021a00780c */ /* 0x000fe40003f05270 */
[----:B------:R-:W-:Y:S02]  /*6710*/  MOV R29, UR11 ;  /* 0x0000000b001d7c02 */ /* 0x000fe40008000f00 */
[----:B------:R-:W-:-:S03]  /*6720*/  MOV R31, UR11 ;  /* 0x0000000b001f7c02 */ /* 0x000fc60008000f00 */
[----:B------:R-:W-:-:S06]  /*6730*/  IMAD.WIDE R22, R29, 0x2, R22 ;  /* 0x000000021d167825 */ /* 0x000fcc00078e0216 */
[----:B0-----:R-:W-:Y:S02]  /*6740*/  @P0 IMAD.WIDE R30, R31, 0x2, R22 ;  /* 0x000000021f1e0825 */ /* 0x001fe400078e0216 */
[----:B------:R-:W2:Y:S04]  /*6750*/  LDG.E.U16.CONSTANT R23, desc[UR14][R22.64] ;  /* 0x0000000e16177981 */ /* 0x000ea8000c1e9500 */
[----:B------:R-:W3:Y:S01]  /*6760*/  @P0 LDG.E.U16.CONSTANT R31, desc[UR14][R30.64] ;  /* 0x0000000e1e1f0981 */ /* 0x000ee2000c1e9500 */
[----:B------:R-:W-:Y:S01]  /*6770*/  IMAD.WIDE R24, R29, 0x2, R24 ;  /* 0x000000021d187825 */ /* 0x000fe200078e0218 */
[----:B------:R-:W-:Y:S02]  /*6780*/  MOV R33, UR11 ;  /* 0x0000000b00217c02 */ /* 0x000fe40008000f00 */
[----:B------:R-:W-:-:S02]  /*6790*/  MOV R29, R8 ;  /* 0x00000008001d7202 */ /* 0x000fc40000000f00 */
[----:B------:R-:W-:Y:S01]  /*67a0*/  @P0 MOV R29, R10 ;  /* 0x0000000a001d0202 */ /* 0x000fe20000000f00 */
[----:B------:R-:W-:-:S04]  /*67b0*/  @P0 IMAD.WIDE R32, R33, 0x2, R24 ;  /* 0x0000000221200825 */ /* 0x000fc800078e0218 */
[--C-:B--2---:R-:W-:Y:S02]  /*67c0*/  HADD2.BF16_V2 R23, R23.H0_H0, -R28.reuse.H0_H0 ;  /* 0xa000001c17177230 */ /* 0x104fe40000200800 */
[----:B---3--:R-:W-:Y:S02]  /*67d0*/  @P0 HADD2.BF16_V2 R31, R31.H0_H0, -R28.H0_H0 ;  /* 0xa000001c1f1f0230 */ /* 0x008fe40000200800 */
[C---:B------:R-:W-:Y:S02]  /*67e0*/  HMUL2.BF16_V2 R23, R0.reuse.H0_H0, R23.H0_H0 ;  /* 0x2000001700177232 */ /* 0x040fe40000200800 */
[----:B------:R-:W-:-:S03]  /*67f0*/  @P0 HMUL2.BF16_V2 R31, R0.H0_H0, R31.H0_H0 ;  /* 0x2000001f001f0232 */ /* 0x000fc60000200800 */
[----:B------:R2:W-:Y:S04]  /*6800*/  STG.E.U16 desc[UR14][R24.64], R23 ;  /* 0x0000001718007986 */ /* 0x0005e8000c10150e */
[----:B------:R2:W-:Y:S02]  /*6810*/  @P0 STG.E.U16 desc[UR14][R32.64], R31 ;  /* 0x0000001f20000986 */ /* 0x0005e4000c10150e */
.L_x_35:
[----:B------:R-:W-:Y:S05]  /*6820*/  BSYNC.RECONVERGENT B1 ;  /* 0x0000000000017941 */ /* 0x000fea0003800200 */
.L_x_34:
[----:B------:R-:W-:Y:S05]  /*6830*/  @!P1 BRA `(.L_x_33) ;  /* 0x00000008002c9947 */ /* 0x000fea0003800000 */
[----:B------:R-:W-:Y:S01]  /*6840*/  BSSY.RECONVERGENT B1, `(.L_x_36) ;  /* 0x0000021000017945 */ /* 0x000fe20003800200 */
.L_x_37:
[----:B--2---:R-:W-:-:S06]  /*6850*/  IMAD.WIDE.U32 R22, R29, 0x2, R18 ;  /* 0x000000021d167825 */ /* 0x004fcc00078e0012 */
[----:B------:R-:W1:Y:S01]  /*6860*/  LDG.E.U16.CONSTANT R23, desc[UR14][R22.64] ;  /* 0x0000000e16177981 */ /* 0x000e62000c1e9500 */
[C---:B------:R-:W-:Y:S01]  /*6870*/  IADD3 R37, PT, PT, R29.reuse, UR11, RZ ;  /* 0x0000000b1d257c10 */ /* 0x040fe2000fffe0ff */
[----:B0-----:R-:W-:-:S03]  /*6880*/  IMAD.WIDE.U32 R30, R29, 0x2, R20 ;  /* 0x000000021d1e7825 */ /* 0x001fc600078e0014 */
[C---:B------:R-:W-:Y:S01]  /*6890*/  IADD3 R35, PT, PT, R37.reuse, UR11, RZ ;  /* 0x0000000b25237c10 */ /* 0x040fe2000fffe0ff */
[----:B------:R-:W-:-:S03]  /*68a0*/  IMAD.WIDE.U32 R24, R37, 0x2, R18 ;  /* 0x0000000225187825 */ /* 0x000fc600078e0012 */
[C---:B------:R-:W-:Y:S01]  /*68b0*/  IADD3 R29, PT, PT, R35.reuse, UR11, RZ ;  /* 0x0000000b231d7c10 */ /* 0x040fe2000fffe0ff */
[----:B------:R-:W-:Y:S02]  /*68c0*/  IMAD.WIDE.U32 R32, R35, 0x2, R18 ;  /* 0x0000000223207825 */ /* 0x000fe400078e0012 */
[----:B------:R-:W2:Y:S04]  /*68d0*/  LDG.E.U16.CONSTANT R25, desc[UR14][R24.64] ;  /* 0x0000000e18197981 */ /* 0x000ea8000c1e9500 */
[----:B------:R-:W3:Y:S01]  /*68e0*/  LDG.E.U16.CONSTANT R33, desc[UR14][R32.64] ;  /* 0x0000000e20217981 */ /* 0x000ee2000c1e9500 */
[----:B-1----:R-:W-:-:S04]  /*68f0*/  HADD2.BF16_V2 R23, R23.H0_H0, -R28.H0_H0 ;  /* 0xa000001c17177230 */ /* 0x002fc80000200800 */
[----:B------:R-:W-:-:S05]  /*6900*/  HMUL2.BF16_V2 R23, R0.H0_H0, R23.H0_H0 ;  /* 0x2000001700177232 */ /* 0x000fca0000200800 */
[----:B------:R-:W-:Y:S01]  /*6910*/  PRMT R34, R23, 0x7610, R34 ;  /* 0x0000761017227816 */ /* 0x000fe20000000022 */
[----:B------:R-:W-:-:S04]  /*6920*/  IMAD.WIDE.U32 R22, R29, 0x2, R18 ;  /* 0x000000021d167825 */ /* 0x000fc800078e0012 */
[----:B------:R0:W-:Y:S04]  /*6930*/  STG.E.U16 desc[UR14][R30.64], R34 ;  /* 0x000000221e007986 */ /* 0x0001e8000c10150e */
[----:B------:R2:W4:Y:S01]  /*6940*/  LDG.E.U16.CONSTANT R22, desc[UR14][R22.64] ;  /* 0x0000000e16167981 */ /* 0x000522000c1e9500 */
[--C-:B---3--:R-:W-:Y:S02]  /*6950*/  HADD2.BF16_V2 R33, R33.H0_H0, -R28.reuse.H0_H0 ;  /* 0xa000001c21217230 */ /* 0x108fe40000200800 */
[----:B--2---:R-:W-:-:S04]  /*6960*/  HADD2.BF16_V2 R23, R25.H0_H0, -R28.H0_H0 ;  /* 0xa000001c19177230 */ /* 0x004fc80000200800 */
[----:B------:R-:W-:Y:S02]  /*6970*/  HMUL2.BF16_V2 R23, R0.H0_H0, R23.H0_H0 ;  /* 0x2000001700177232 */ /* 0x000fe40000200800 */
[----:B0-----:R-:W-:-:S04]  /*6980*/  IMAD.WIDE.U32 R30, R37, 0x2, R20 ;  /* 0x00000002251e7825 */ /* 0x001fc800078e0014 */
[----:B------:R-:W-:Y:S02]  /*6990*/  HMUL2.BF16_V2 R33, R0.H0_H0, R33.H0_H0 ;  /* 0x2000002100217232 */ /* 0x000fe40000200800 */
[----:B----4-:R-:W-:-:S04]  /*69a0*/  HADD2.BF16_V2 R25, R22.H0_H0, -R28.H0_H0 ;  /* 0xa000001c16197230 */ /* 0x010fc80000200800 */
[----:B------:R-:W-:Y:S02]  /*69b0*/  HMUL2.BF16_V2 R34, R0.H0_H0, R25.H0_H0 ;  /* 0x2000001900227232 */ /* 0x000fe40000200800 */
[----:B------:R-:W-:Y:S01]  /*69c0*/  IMAD.WIDE.U32 R24, R35, 0x2, R20 ;  /* 0x0000000223187825 */ /* 0x000fe200078e0014 */
[----:B------:R-:W-:-:S03]  /*69d0*/  PRMT R35, R23, 0x7610, R35 ;  /* 0x0000761017237816 */ /* 0x000fc60000000023 */
[C---:B------:R-:W-:Y:S02]  /*69e0*/  IMAD.WIDE.U32 R22, R29.reuse, 0x2, R20 ;  /* 0x000000021d167825 */ /* 0x040fe400078e0014 */
[----:B------:R3:W-:Y:S01]  /*69f0*/  STG.E.U16 desc[UR14][R30.64], R35 ;  /* 0x000000231e007986 */ /* 0x0007e2000c10150e */
[----:B------:R-:W-:-:S03]  /*6a00*/  IADD3 R29, PT, PT, R29, UR11, RZ ;  /* 0x0000000b1d1d7c10 */ /* 0x000fc6000fffe0ff */
[----:B------:R3:W-:Y:S04]  /*6a10*/  STG.E.U16 desc[UR14][R24.64], R33 ;  /* 0x0000002118007986 */ /* 0x0007e8000c10150e */
[----:B------:R3:W-:Y:S01]  /*6a20*/  STG.E.U16 desc[UR14][R22.64], R34 ;  /* 0x0000002216007986 */ /* 0x0007e2000c10150e */
[----:B------:R-:W-:-:S13]  /*6a30*/  ISETP.GE.AND P0, PT, R29, UR4, PT ;  /* 0x000000041d007c0c */ /* 0x000fda000bf06270 */
[----:B---3--:R-:W-:Y:S05]  /*6a40*/  @!P0 BRA `(.L_x_37) ;  /* 0xfffffffc00808947 */ /* 0x008fea000383ffff */
[----:B------:R-:W-:Y:S05]  /*6a50*/  BSYNC.RECONVERGENT B1 ;  /* 0x0000000000017941 */ /* 0x000fea0003800200 */
.L_x_36:
[----:B------:R-:W-:Y:S05]  /*6a60*/  BRA `(.L_x_33) ;  /* 0x0000000400a07947 */ /* 0x000fea0003800000 */
.L_x_32:
[----:B------:R-:W-:-:S13]  /*6a70*/  ISETP.GE.AND P0, PT, R3, UR4, PT ;  /* 0x0000000403007c0c */ /* 0x000fda000bf06270 */
[----:B------:R-:W-:Y:S05]  /*6a80*/  @P0 BRA `(.L_x_33) ;  /* 0x0000000400980947 */ /* 0x000fea0003800000 */
[----:B------:R-:W-:Y:S01]  /*6a90*/  ISETP.NE.AND P0, PT, R26, RZ, PT ;  /* 0x000000ff1a00720c */ /* 0x000fe20003f05270 */
[----:B------:R-:W-:Y:S01]  /*6aa0*/  BSSY.RECONVERGENT B1, `(.L_x_38) ;  /* 0x000002d000017945 */ /* 0x000fe20003800200 */
[----:B------:R-:W-:Y:S02]  /*6ab0*/  ISETP.GE.U32.AND P1, PT, R5, 0x3, PT ;  /* 0x000000030500780c */ /* 0x000fe40003f26070 */
[----:B------:R-:W-:-:S09]  /*6ac0*/  MOV R35, R3 ;  /* 0x0000000300237202 */ /* 0x000fd20000000f00 */
[----:B------:R-:W-:Y:S05]  /*6ad0*/  @!P0 BRA `(.L_x_39) ;  /* 0x0000000000a48947 */ /* 0x000fea0003800000 */
[----:B------:R-:W0:Y:S01]  /*6ae0*/  LDC.64 R24, c[0x0][0x3b0] ;  /* 0x0000ec00ff187b82 */ /* 0x000e220000000a00 */
[----:B------:R-:W-:-:S05]  /*6af0*/  IMAD.WIDE.U32 R30, R3, 0x2, R18 ;  /* 0x00000002031e7825 */ /* 0x000fca00078e0012 */
[----:B------:R-:W1:Y:S02]  /*6b00*/  LDG.E.U16.CONSTANT R29, desc[UR14][R30.64] ;  /* 0x0000000e1e1d7981 */ /* 0x000e64000c1e9500 */
[----:B------:R-:W2:Y:S01]  /*6b10*/  LDC.64 R22, c[0x0][0x3b8] ;  /* 0x0000ee00ff167b82 */ /* 0x000ea20000000a00 */
[----:B0-----:R-:W-:-:S06]  /*6b20*/  IMAD.WIDE.U32 R24, R3, 0x2, R24 ;  /* 0x0000000203187825 */ /* 0x001fcc00078e0018 */
[----:B------:R-:W3:Y:S01]  /*6b30*/  LDG.E.U16.CONSTANT R24, desc[UR14][R24.64] ;  /* 0x0000000e18187981 */ /* 0x000ee2000c1e9500 */
[----:B--2---:R-:W-:-:S06]  /*6b40*/  IMAD.WIDE.U32 R22, R3, 0x2, R22 ;  /* 0x0000000203167825 */ /* 0x004fcc00078e0016 */
[----:B------:R-:W3:Y:S01]  /*6b50*/  LDG.E.U16.CONSTANT R22, desc[UR14][R22.64] ;  /* 0x0000000e16167981 */ /* 0x000ee2000c1e9500 */
[C---:B------:R-:W-:Y:S01]  /*6b60*/  IMAD.WIDE.U32 R32, R3.reuse, 0x2, R20 ;  /* 0x0000000203207825 */ /* 0x040fe200078e0014 */
[----:B------:R-:W-:Y:S02]  /*6b70*/  ISETP.NE.AND P0, PT, R26, 0x1, PT ;  /* 0x000000011a00780c */ /* 0x000fe40003f05270 */
[----:B------:R-:W-:Y:S01]  /*6b80*/  IADD3 R35, PT, PT, R3, UR11, RZ ;  /* 0x0000000b03237c10 */ /* 0x000fe2000fffe0ff */
[----:B-1----:R-:W-:-:S04]  /*6b90*/  HADD2.BF16_V2 R29, R29.H0_H0, -R28.H0_H0 ;  /* 0xa000001c1d1d7230 */ /* 0x002fc80000200800 */
[----:B------:R-:W-:-:S04]  /*6ba0*/  HMUL2.BF16_V2 R29, R0.H0_H0, R29.H0_H0 ;  /* 0x2000001d001d7232 */ /* 0x000fc80000200800 */
[----:B---3--:R-:W-:-:S05]  /*6bb0*/  HFMA2.BF16_V2 R29, R24.H0_H0, R29.H0_H0, R22.H0_H0 ;  /* 0x2000001d181d7231 */ /* 0x008fca0000240816 */
[----:B------:R0:W-:Y:S01]  /*6bc0*/  STG.E.U16 desc[UR14][R32.64], R29 ;  /* 0x0000001d20007986 */ /* 0x0001e2000c10150e */
[----:B------:R-:W-:Y:S05]  /*6bd0*/  @!P0 BRA `(.L_x_39) ;  /* 0x0000000000648947 */ /* 0x000fea0003800000 */
[----:B------:R-:W-:Y:S01]  /*6be0*/  ISETP.NE.AND P0, PT, R26, 0x2, PT ;  /* 0x000000021a00780c */ /* 0x000fe20003f05270 */
[----:B------:R-:W2:Y:S01]  /*6bf0*/  LDG.E.U16.CONSTANT R34, desc[UR14][R12.64] ;  /* 0x0000000e0c227981 */ /* 0x000ea2000c1e9500 */
[----:B------:R-:W-:Y:S02]  /*6c00*/  MOV R23, UR11 ;  /* 0x0000000b00177c02 */ /* 0x000fe40008000f00 */
[----:B------:R-:W-:Y:S01]  /*6c10*/  MOV R25, UR11 ;  /* 0x0000000b00197c02 */ /* 0x000fe20008000f00 */
[----:B------:R-:W2:Y:S02]  /*6c20*/  LDG.E.U16.CONSTANT R37, desc[UR14][R14.64] ;  /* 0x0000000e0e257981 */ /* 0x000ea4000c1e9500 */
[----:B------:R-:W-:-:S05]  /*6c30*/  IMAD.WIDE R30, R23, 0x2, R30 ;  /* 0x00000002171e7825 */ /* 0x000fca00078e021e */
[----:B0-----:R-:W3:Y:S01]  /*6c40*/  LDG.E.U16.CONSTANT R29, desc[UR14][R30.64] ;  /* 0x0000000e1e1d7981 */ /* 0x001ee2000c1e9500 */
[----:B------:R-:W-:-:S03]  /*6c50*/  @P0 IMAD.WIDE R24, R25, 0x2, R30 ;  /* 0x0000000219180825 */ /* 0x000fc600078e021e */
[----:B------:R-:W4:Y:S01]  /*6c60*/  @P0 LDG.E.U16.CONSTANT R35, desc[UR14][R16.64] ;  /* 0x0000000e10230981 */ /* 0x000f22000c1e9500 */
[----:B------:R-:W-:-:S03]  /*6c70*/  @P0 IMAD.WIDE R22, R23, 0x2, R14 ;  /* 0x0000000217160825 */ /* 0x000fc600078e020e */
[----:B------:R-:W5:Y:S04]  /*6c80*/  @P0 LDG.E.U16.CONSTANT R25, desc[UR14][R24.64] ;  /* 0x0000000e18190981 */ /* 0x000f68000c1e9500 */
[----:B------:R3:W4:Y:S02]  /*6c90*/  @P0 LDG.E.U16.CONSTANT R22, desc[UR14][R22.64] ;  /* 0x0000000e16160981 */ /* 0x000724000c1e9500 */
[----:B---3--:R-:W-:Y:S01]  /*6ca0*/  HADD2.BF16_V2 R23, R29.H0_H0, -R28.H0_H0 ;  /* 0xa000001c1d177230 */ /* 0x008fe20000200800 */
[----:B------:R-:W-:-:S03]  /*6cb0*/  MOV R29, UR11 ;  /* 0x0000000b001d7c02 */ /* 0x000fc60008000f00 */
[----:B------:R-:W-:Y:S02]  /*6cc0*/  HMUL2.BF16_V2 R23, R0.H0_H0, R23.H0_H0 ;  /* 0x2000001700177232 */ /* 0x000fe40000200800 */
[----:B-----5:R-:W-:Y:S02]  /*6cd0*/  @P0 HADD2.BF16_V2 R25, R25.H0_H0, -R28.H0_H0 ;  /* 0xa000001c19190230 */ /* 0x020fe40000200800 */
[----:B------:R-:W-:-:S04]  /*6ce0*/  IMAD.WIDE R32, R29, 0x2, R32 ;  /* 0x000000021d207825 */ /* 0x000fc800078e0220 */
[----:B------:R-:W-:Y:S02]  /*6cf0*/  @P0 HMUL2.BF16_V2 R25, R0.H0_H0, R25.H0_H0 ;  /* 0x2000001900190232 */ /* 0x000fe40000200800 */
[----:B--2---:R-:W-:Y:S02]  /*6d00*/  HFMA2.BF16_V2 R34, R34.H0_H0, R23.H0_H0, R37.H0_H0 ;  /* 0x2000001722227231 */ /* 0x004fe40000240825 */
[----:B----4-:R-:W-:Y:S02]  /*6d10*/  @P0 HFMA2.BF16_V2 R25, R35.H0_H0, R25.H0_H0, R22.H0_H0 ;  /* 0x2000001923190231 */ /* 0x010fe40000240816 */
[----:B------:R-:W-:Y:S01]  /*6d20*/  @P0 IMAD.WIDE R22, R29, 0x2, R32 ;  /* 0x000000021d160825 */ /* 0x000fe200078e0220 */
[----:B------:R2:W-:Y:S04]  /*6d30*/  STG.E.U16 desc[UR14][R32.64], R34 ;  /* 0x0000002220007986 */ /* 0x0005e8000c10150e */
[----:B------:R2:W-:Y:S01]  /*6d40*/  @P0 STG.E.U16 desc[UR14][R22.64], R25 ;  /* 0x0000001916000986 */ /* 0x0005e2000c10150e */
[----:B------:R-:W-:-:S02]  /*6d50*/  MOV R35, R8 ;  /* 0x0000000800237202 */ /* 0x000fc40000000f00 */
[----:B------:R-:W-:-:S07]  /*6d60*/  @P0 MOV R35, R10 ;  /* 0x0000000a00230202 */ /* 0x000fce0000000f00 */
.L_x_39:
[----:B------:R-:W-:Y:S05]  /*6d70*/  BSYNC.RECONVERGENT B1 ;  /* 0x0000000000017941 */ /* 0x000fea0003800200 */
.L_x_38:
[----:B------:R-:W-:Y:S05]  /*6d80*/  @!P1 BRA `(.L_x_33) ;  /* 0x0000000000d89947 */ /* 0x000fea0003800000 */
.L_x_40:
[----:B--2---:R-:W2:Y:S01]  /*6d90*/  LDC.64 R24, c[0x0][0x3b0] ;  /* 0x0000ec00ff187b82 */ /* 0x004ea20000000a00 */
[----:B------:R-:W-:-:S05]  /*6da0*/  IMAD.WIDE.U32 R36, R35, 0x2, R18 ;  /* 0x0000000223247825 */ /* 0x000fca00078e0012 */
[----:B0-----:R0:W1:Y:S02]  /*6db0*/  LDG.E.U16.CONSTANT R29, desc[UR14][R36.64] ;  /* 0x0000000e241d7981 */ /* 0x001064000c1e9500 */
[----:B------:R-:W3:Y:S01]  /*6dc0*/  LDC.64 R22, c[0x0][0x3b8] ;  /* 0x0000ee00ff167b82 */ /* 0x000ee20000000a00 */
[----:B--2---:R-:W-:-:S06]  /*6dd0*/  IMAD.WIDE.U32 R30, R35, 0x2, R24 ;  /* 0x00000002231e7825 */ /* 0x004fcc00078e0018 */
[----:B------:R-:W2:Y:S01]  /*6de0*/  LDG.E.U16.CONSTANT R31, desc[UR14][R30.64] ;  /* 0x0000000e1e1f7981 */ /* 0x000ea2000c1e9500 */
[----:B---3--:R-:W-:-:S06]  /*6df0*/  IMAD.WIDE.U32 R32, R35, 0x2, R22 ;  /* 0x0000000223207825 */ /* 0x008fcc00078e0016 */
[----:B------:R-:W2:Y:S01]  /*6e00*/  LDG.E.U16.CONSTANT R32, desc[UR14][R32.64] ;  /* 0x0000000e20207981 */ /* 0x000ea2000c1e9500 */
[----:B0-----:R-:W-:-:S04]  /*6e10*/  IMAD.WIDE.U32 R36, R35, 0x2, R20 ;  /* 0x0000000223247825 */ /* 0x001fc800078e0014 */
[----:B-1----:R-:W-:-:S04]  /*6e20*/  HADD2.BF16_V2 R29, R29.H0_H0, -R28.H0_H0 ;  /* 0xa000001c1d1d7230 */ /* 0x002fc80000200800 */
[----:B------:R-:W-:-:S04]  /*6e30*/  HMUL2.BF16_V2 R29, R0.H0_H0, R29.H0_H0 ;  /* 0x2000001d001d7232 */ /* 0x000fc80000200800 */
[----:B--2---:R-:W-:-:S05]  /*6e40*/  HFMA2.BF16_V2 R29, R31.H0_H0, R29.H0_H0, R32.H0_H0 ;  /* 0x2000001d1f1d7231 */ /* 0x004fca0000240820 */
[----:B------:R-:W-:Y:S02]  /*6e50*/  PRMT R33, R29, 0x7610, R33 ;  /* 0x000076101d217816 */ /* 0x000fe40000000021 */
[----:B------:R-:W-:-:S05]  /*6e60*/  IADD3 R29, PT, PT, R35, UR11, RZ ;  /* 0x0000000b231d7c10 */ /* 0x000fca000fffe0ff */
[C---:B------:R-:W-:Y:S01]  /*6e70*/  IMAD.WIDE.U32 R34, R29.reuse, 0x2, R18 ;  /* 0x000000021d227825 */ /* 0x040fe200078e0012 */
[----:B------:R0:W-:Y:S03]  /*6e80*/  STG.E.U16 desc[UR14][R36.64], R33 ;  /* 0x0000002124007986 */ /* 0x0001e6000c10150e */
[C---:B------:R-:W-:Y:S02]  /*6e90*/  IMAD.WIDE.U32 R30, R29.reuse, 0x2, R24 ;  /* 0x000000021d1e7825 */ /* 0x040fe400078e0018 */
[----:B------:R-:W2:Y:S04]  /*6ea0*/  LDG.E.U16.CONSTANT R35, desc[UR14][R34.64] ;  /* 0x0000000e22237981 */ /* 0x000ea8000c1e9500 */
[----:B------:R-:W3:Y:S01]  /*6eb0*/  LDG.E.U16.CONSTANT R31, desc[UR14][R30.64] ;  /* 0x0000000e1e1f7981 */ /* 0x000ee2000c1e9500 */
[----:B0-----:R-:W-:-:S06]  /*6ec0*/  IMAD.WIDE.U32 R32, R29, 0x2, R22 ;  /* 0x000000021d207825 */ /* 0x001fcc00078e0016 */
[----:B------:R-:W3:Y:S01]  /*6ed0*/  LDG.E.U16.CONSTANT R32, desc[UR14][R32.64] ;  /* 0x0000000e20207981 */ /* 0x000ee2000c1e9500 */
[----:B------:R-:W-:-:S04]  /*6ee0*/  IMAD.WIDE.U32 R36, R29, 0x2, R20 ;  /* 0x000000021d247825 */ /* 0x000fc800078e0014 */
[----:B--2---:R-:W-:-:S04]  /*6ef0*/  HADD2.BF16_V2 R35, R35.H0_H0, -R28.H0_H0 ;  /* 0xa000001c23237230 */ /* 0x004fc80000200800 */
[----:B------:R-:W-:-:S04]  /*6f00*/  HMUL2.BF16_V2 R35, R0.H0_H0, R35.H0_H0 ;  /* 0x2000002300237232 */ /* 0x000fc80000200800 */
[----:B---3--:R-:W-:-:S05]  /*6f10*/  HFMA2.BF16_V2 R31, R31.H0_H0, R35.H0_H0, R32.H0_H0 ;  /* 0x200000231f1f7231 */ /* 0x008fca0000240820 */
[----:B------:R-:W-:Y:S02]  /*6f20*/  PRMT R35, R31, 0x7610, R35 ;  /* 0x000076101f237816 */ /* 0x000fe40000000023 */
[----:B------:R-:W-:-:S03]  /*6f30*/  IADD3 R31, PT, PT, R29, UR11, RZ ;  /* 0x0000000b1d1f7c10 */ /* 0x000fc6000fffe0ff */
[----:B------:R0:W-:Y:S01]  /*6f40*/  STG.E.U16 desc[UR14][R36.64], R35 ;  /* 0x0000002324007986 */ /* 0x0001e2000c10150e */
[C---:B------:R-:W-:Y:S01]  /*6f50*/  IADD3 R29, PT, PT, R31.reuse, UR11, RZ ;  /* 0x0000000b1f1d7c10 */ /* 0x040fe2000fffe0ff */
[----:B0-----:R-:W-:-:S04]  /*6f60*/  IMAD.WIDE.U32 R36, R31, 0x2, R24 ;  /* 0x000000021f247825 */ /* 0x001fc800078e0018 */
[C---:B------:R-:W-:Y:S01]  /*6f70*/  IMAD.WIDE.U32 R34, R31.reuse, 0x2, R18 ;  /* 0x000000021f227825 */ /* 0x040fe200078e0012 */
[----:B------:R0:W2:Y:S03]  /*6f80*/  LDG.E.U16.CONSTANT R30, desc[UR14][R36.64] ;  /* 0x0000000e241e7981 */ /* 0x0000a6000c1e9500 */
[----:B------:R-:W-:Y:S02]  /*6f90*/  IMAD.WIDE.U32 R32, R31, 0x2, R22 ;  /* 0x000000021f207825 */ /* 0x000fe400078e0016 */
[----:B------:R-:W3:Y:S02]  /*6fa0*/  LDG.E.U16.CONSTANT R35, desc[UR14][R34.64] ;  /* 0x0000000e22237981 */ /* 0x000ee4000c1e9500 */
[C---:B0-----:R-:W-:Y:S02]  /*6fb0*/  IMAD.WIDE.U32 R36, R29.reuse, 0x2, R18 ;  /* 0x000000021d247825 */ /* 0x041fe400078e0012 */
[----:B------:R-:W2:Y:S04]  /*6fc0*/  LDG.E.U16.CONSTANT R33, desc[UR14][R32.64] ;  /* 0x0000000e20217981 */ /* 0x000ea8000c1e9500 */
[----:B------:R-:W4:Y:S01]  /*6fd0*/  LDG.E.U16.CONSTANT R34, desc[UR14][R36.64] ;  /* 0x0000000e24227981 */ /* 0x000f22000c1e9500 */
[----:B------:R-:W-:-:S04]  /*6fe0*/  IMAD.WIDE.U32 R24, R29, 0x2, R24 ;  /* 0x000000021d187825 */ /* 0x000fc800078e0018 */
[----:B------:R-:W-:Y:S02]  /*6ff0*/  IMAD.WIDE.U32 R22, R29, 0x2, R22 ;  /* 0x000000021d167825 */ /* 0x000fe400078e0016 */
[----:B------:R-:W5:Y:S04]  /*7000*/  LDG.E.U16.CONSTANT R25, desc[UR14][R24.64] ;  /* 0x0000000e18197981 */ /* 0x000f68000c1e9500 */
[----:B------:R-:W5:Y:S01]  /*7010*/  LDG.E.U16.CONSTANT R22, desc[UR14][R22.64] ;  /* 0x0000000e16167981 */ /* 0x000f62000c1e9500 */
[----:B---3--:R-:W-:-:S04]  /*7020*/  HADD2.BF16_V2 R35, R35.H0_H0, -R28.H0_H0 ;  /* 0xa000001c23237230 */ /* 0x008fc80000200800 */
[----:B------:R-:W-:Y:S02]  /*7030*/  HMUL2.BF16_V2 R35, R0.H1_H1, R35.H0_H0 ;  /* 0x2000002300237232 */ /* 0x000fe40000200c00 */
[----:B----4-:R-:W-:-:S04]  /*7040*/  HADD2.BF16_V2 R34, R34.H0_H0, -R28.H0_H0 ;  /* 0xa000001c22227230 */ /* 0x010fc80000200800 */
[----:B------:R-:W-:Y:S02]  /*7050*/  HMUL2.BF16_V2 R34, R0.H1_H1, R34.H0_H0 ;  /* 0x2000002200227232 */ /* 0x000fe40000200c00 */
[----:B--2---:R-:W-:Y:S02]  /*7060*/  HFMA2.BF16_V2 R33, R30.H0_H0, R35.H0_H0, R33.H0_H0 ;  /* 0x200000231e217231 */ /* 0x004fe40000240821 */
[----:B------:R-:W-:-:S04]  /*7070*/  IMAD.WIDE.U32 R30, R31, 0x2, R20 ;  /* 0x000000021f1e7825 */ /* 0x000fc800078e0014 */
[----:B-----5:R-:W-:Y:S02]  /*7080*/  HFMA2.BF16_V2 R34, R25.H0_H0, R34.H0_H0, R22.H0_H0 ;  /* 0x2000002219227231 */ /* 0x020fe40000240816 */
[C---:B------:R-:W-:Y:S01]  /*7090*/  IMAD.WIDE.U32 R24, R29.reuse, 0x2, R20 ;  /* 0x000000021d187825 */ /* 0x040fe200078e0014 */
[----:B------:R3:W-:Y:S01]  /*70a0*/  STG.E.U16 desc[UR14][R30.64], R33 ;  /* 0x000000211e007986 */ /* 0x0007e2000c10150e */
[----:B------:R-:W-:-:S03]  /*70b0*/  IADD3 R35, PT, PT, R29, UR11, RZ ;  /* 0x0000000b1d237c10 */ /* 0x000fc6000fffe0ff */
[----:B------:R3:W-:Y:S01]  /*70c0*/  STG.E.U16 desc[UR14][R24.64], R34 ;  /* 0x0000002218007986 */ /* 0x0007e2000c10150e */
[----:B------:R-:W-:-:S13]  /*70d0*/  ISETP.GE.AND P0, PT, R35, UR4, PT ;  /* 0x0000000423007c0c */ /* 0x000fda000bf06270 */
[----:B---3--:R-:W-:Y:S05]  /*70e0*/  @!P0 BRA `(.L_x_40) ;  /* 0xfffffffc00288947 */ /* 0x008fea000383ffff */
.L_x_33:
[----:B------:R-:W-:Y:S05]  /*70f0*/  BSYNC.RECONVERGENT B0 ;  /* 0x0000000000007941 */ /* 0x000fea0003800200 */
.L_x_31:
[----:B------:R-:W3:Y:S01]  /*7100*/  S2R R19, SR_TID.X ;  /* 0x0000000000137919 */ /* 0x000ee20000002100 */
[----:B------:R-:W4:Y:S01]  /*7110*/  LDCU UR4, c[0x0][0x3a0] ;  /* 0x00007400ff0477ac */ /* 0x000f220008000800 */
[----:B------:R-:W-:Y:S02]  /*7120*/  IADD3 R20, PT, PT, R4, UR6, RZ ;  /* 0x0000000604147c10 */ /* 0x000fe4000fffe0ff */
[----:B------:R-:W-:Y:S02]  /*7130*/  MOV R21, UR6 ;  /* 0x0000000600157c02 */ /* 0x000fe40008000f00 */
[----:B------:R-:W-:Y:S02]  /*7140*/  R2UR UR6, R20 ;  /* 0x00000000140672ca */ /* 0x000fe400000e0000 */
[----:B----4-:R-:W-:Y:S02]  /*7150*/  MOV R20, UR4 ;  /* 0x0000000400147c02 */ /* 0x010fe40008000f00 */
[----:B---3--:R-:W-:-:S04]  /*7160*/  LOP3.LUT R19, R19, R0, RZ, 0xfc, !PT ;  /* 0x0000000013137212 */ /* 0x008fc800078efcff */
[----:B------:R-:W-:-:S13]  /*7170*/  ISETP.NE.AND P0, PT, R19, RZ, PT ;  /* 0x000000ff1300720c */ /* 0x000fda0003f05270 */
[----:B------:R-:W3:Y:S02]  /*7180*/  @!P0 LDC.64 R18, c[0x0][0x388] ;  /* 0x0000e200ff128b82 */ /* 0x000ee40000000a00 */
[----:B---3--:R-:W-:-:S05]  /*7190*/  @!P0 IMAD.WIDE.U32 R18, R21, 0x2, R18 ;  /* 0x0000000215128825 */ /* 0x008fca00078e0012 */
[----:B-1----:R1:W-:Y:S01]  /*71a0*/  @!P0 STG.E.U16 desc[UR14][R18.64], R28 ;  /* 0x0000001c12008986 */ /* 0x0023e2000c10150e */
[----:B------:R-:W-:-:S13]  /*71b0*/  ISETP.LE.U32.AND P0, PT, R20, UR6, PT ;  /* 0x0000000614007c0c */ /* 0x000fda000bf03070 */
[----:B-1----:R-:W-:Y:S05]  /*71c0*/  @!P0 BRA `(.L_x_41) ;  /* 0xffffff9400108947 */ /* 0x002fea000383ffff */
[----:B------:R-:W-:Y:S05]  /*71d0*/  EXIT ;  /* 0x000000000000794d */ /* 0x000fea0003800000 */
.L_x_42:
[----:B------:R-:W-:-:S00]  /*71e0*/  BRA `(.L_x_42) ;  /* 0xfffffffc00fc7947 */ /* 0x000fc0000383ffff */
[----:B------:R-:W-:-:S00]  /*71f0*/  NOP ;  /* 0x0000000000007918 */ /* 0x000fc00000000000 */
        /* <DEDUP_REMOVED lines=8> */
.L_x_211:


//--------------------- .text.layernorm_f32       --------------------------
	.section	.text.layernorm_f32,"ax",@progbits
	.align	128
        .global         layernorm_f32
        .type           layernorm_f32,@function
        .size           layernorm_f32,(.L_x_210 - layernorm_f32)
        .other          layernorm_f32,@"STO_CUDA_ENTRY STV_DEFAULT"
layernorm_f32:
.text.layernorm_f32:
[----:B------:R-:W-:Y:S08]  /*0000*/  LDC R1, c[0x0][0x37c] ;  /* 0x0000df00ff017b82 */ /* 0x000ff00000000800 */
[----:B------:R-:W0:Y:S08]  /*0010*/  S2UR UR8, SR_CTAID.Y ;  /* 0x00000000000879c3 */ /* 0x000e300000002600 */
[----:B------:R-:W0:Y:S02]  /*0020*/  LDC R0, c[0x0][0x3a0] ;  /* 0x0000e800ff007b82 */ /* 0x000e240000000800 */
[----:B0-----:R-:W-:-:S13]  /*0030*/  ISETP.LE.U32.AND P0, PT, R0, UR8, PT ;  /* 0x0000000800007c0c */ /* 0x001fda000bf03070 */
[----:B------:R-:W-:Y:S05]  /*0040*/  @P0 EXIT ;  /* 0x000000000000094d */ /* 0x000fea0003800000 */
[----:B------:R-:W0:Y:S01]  /*0050*/  LDCU UR5, c[0x0][0x360] ;  /* 0x00006c00ff0577ac */ /* 0x000e220008000800 */
[----:B------:R-:W1:Y:S01]  /*0060*/  S2R R24, SR_TID.X ;  /* 0x0000000000187919 */ /* 0x000e620000002100 */
[----:B------:R-:W2:Y:S01]  /*0070*/  S2UR UR6, SR_CgaCtaId ;  /* 0x00000000000679c3 */ /* 0x000ea20000008800 */
[----:B------:R-:W0:Y:S01]  /*0080*/  LDCU UR9, c[0x0][0x364] ;  /* 0x00006c80ff0977ac */ /* 0x000e220008000800 */
[----:B------:R-:W1:Y:S01]  /*0090*/  S2R R23, SR_TID.Y ;  /* 0x0000000000177919 */ /* 0x000e620000002200 */
[----:B------:R-:W3:Y:S05]  /*00a0*/  LDCU UR7, c[0x0][0x3a4] ;  /* 0x00007480ff0777ac */ /* 0x000eea0008000800 */
[----:B------:R-:W4:Y:S01]  /*00b0*/  LDC R17, c[0x0][0x374] ;  /* 0x0000dd00ff117b82 */ /* 0x000f220000000800 */
[----:B------:R-:W5:Y:S01]  /*00c0*/  LDCU.128 UR16, c[0x0][0x3b0] ;  /* 0x00007600ff1077ac */ /* 0x000f620008000c00 */
[----:B------:R-:W1:Y:S01]  /*00d0*/  LDCU.64 UR14, c[0x0][0x358] ;  /* 0x00006b00ff0e77ac */ /* 0x000e620008000a00 */
[----:B0-----:R-:W-:-:S02]  /*00e0*/  UIMAD UR13, UR5, UR9, URZ ;  /* 0x00000009050d72a4 */ /* 0x001fc4000f8e02ff */
[----:B------:R-:W-:Y:S01]  /*00f0*/  USHF.L.U32 UR4, UR9, 0x2, URZ ;  /* 0x0000000209047899 */ /* 0x000fe200080006ff */
[----:B---3--:R-:W-:-:S03]  /*0100*/  MOV R3, UR7 ;  /* 0x0000000700037c02 */ /* 0x008fc60008000f00 */
[----:B------:R-:W-:Y:S01]  /*0110*/  UIMAD UR11, UR4, UR5, URZ ;  /* 0x00000005040b72a4 */ /* 0x000fe2000f8e02ff */
[----:B------:R-:W-:Y:S01]  /*0120*/  IADD3 R7, PT, PT, RZ, -UR13, RZ ;  /* 0x8000000dff077c10 */ /* 0x000fe2000fffe0ff */
[----:B-----5:R-:W-:Y:S01]  /*0130*/  UISETP.NE.U32.AND UP1, UPT, UR18, URZ, UPT ;  /* 0x000000ff1200728c */ /* 0x020fe2000bf25070 */
[----:B------:R-:W0:Y:S01]  /*0140*/  I2F.U32.RP R0, UR13 ;  /* 0x0000000d00007d06 */ /* 0x000e220008209000 */
[----:B------:R-:W-:Y:S01]  /*0150*/  ISETP.NE.U32.AND P2, PT, RZ, UR13, PT ;  /* 0x0000000dff007c0c */ /* 0x000fe2000bf45070 */
[----:B------:R-:W-:Y:S01]  /*0160*/  UISETP.NE.U32.AND UP0, UPT, UR16, URZ, UPT ;  /* 0x000000ff1000728c */ /* 0x000fe2000bf05070 */
[----:B------:R-:W-:Y:S01]  /*0170*/  MOV R11, UR13 ;  /* 0x0000000d000b7c02 */ /* 0x000fe20008000f00 */
[----:B------:R-:W-:Y:S01]  /*0180*/  UISETP.NE.AND.EX UP1, UPT, UR19, URZ, UPT, UP1 ;  /* 0x000000ff1300728c */ /* 0x000fe2000bf25310 */
[----:B-1----:R-:W-:Y:S01]  /*0190*/  IMAD R22, R23, UR5, R24 ;  /* 0x0000000517167c24 */ /* 0x002fe2000f8e0218 */
[----:B------:R-:W-:Y:S02]  /*01a0*/  UMOV UR5, 0x400 ;  /* 0x0000040000057882 */ /* 0x000fe40000000000 */
[----:B------:R-:W1:Y:S01]  /*01b0*/  I2F.U32.RP R2, UR11 ;  /* 0x0000000b00027d06 */ /* 0x000e620008209000 */
[----:B--2---:R-:W-:Y:S01]  /*01c0*/  ULEA UR5, UR6, UR5, 0x18 ;  /* 0x0000000506057291 */ /* 0x004fe2000f8ec0ff */
[C---:B------:R-:W-:Y:S01]  /*01d0*/  SHF.L.U32 R21, R22.reuse, 0x2, RZ ;  /* 0x0000000216157819 */ /* 0x040fe200000006ff */
[----:B------:R-:W-:Y:S01]  /*01e0*/  UISETP.NE.AND.EX UP0, UPT, UR17, URZ, UP1, UP0 ;  /* 0x000000ff1100728c */ /* 0x000fe20008f05300 */
[----:B------:R-:W-:Y:S01]  /*01f0*/  IADD3 R19, PT, PT, R22, UR13, RZ ;  /* 0x0000000d16137c10 */ /* 0x000fe2000fffe0ff */
[----:B------:R-:W-:Y:S01]  /*0200*/  UMOV UR6, UR8 ;  /* 0x0000000800067c82 */ /* 0x000fe20008000000 */
[----:B------:R-:W-:-:S02]  /*0210*/  IADD3 R20, PT, PT, R21, 0x3, RZ ;  /* 0x0000000315147810 */ /* 0x000fc40007ffe0ff */
[----:B0-----:R-:W0:Y:S01]  /*0220*/  MUFU.RCP R0, R0 ;  /* 0x0000000000007308 */ /* 0x001e220000001000 */
[C---:B------:R-:W-:Y:S02]  /*0230*/  ISETP.GE.AND P0, PT, R19.reuse, UR7, PT ;  /* 0x0000000713007c0c */ /* 0x040fe4000bf06270 */
[C---:B------:R-:W-:Y:S02]  /*0240*/  VIMNMX R6, PT, PT, R19.reuse, UR7, !PT ;  /* 0x0000000713067c48 */ /* 0x040fe4000ffe0100 */
[----:B------:R-:W-:Y:S02]  /*0250*/  SEL R16, RZ, 0x1, P0 ;  /* 0x00000001ff107807 */ /* 0x000fe40000000000 */
[----:B------:R-:W-:Y:S01]  /*0260*/  IADD3 R15, PT, PT, R19, UR13, RZ ;  /* 0x0000000d130f7c10 */ /* 0x000fe2000fffe0ff */
[----:B-1----:R-:W1:Y:S01]  /*0270*/  MUFU.RCP R2, R2 ;  /* 0x0000000200027308 */ /* 0x002e620000001000 */
[----:B------:R-:W-:Y:S02]  /*0280*/  IADD3 R6, PT, PT, R6, -R19, -R16 ;  /* 0x8000001306067210 */ /* 0x000fe40007ffe810 */
[----:B0-----:R-:W-:-:S02]  /*0290*/  IADD3 R4, PT, PT, R0, 0xffffffe, RZ ;  /* 0x0ffffffe00047810 */ /* 0x001fc40007ffe0ff */
[----:B------:R-:W-:-:S03]  /*02a0*/  VIADDMNMX R0, R20, UR11, R3, !PT ;  /* 0x0000000b14007c46 */ /* 0x000fc6000f800103 */
[----:B------:R0:W2:Y:S01]  /*02b0*/  F2I.FTZ.U32.TRUNC.NTZ R5, R4 ;  /* 0x0000000400057305 */ /* 0x0000a2000021f000 */
[----:B------:R-:W-:Y:S02]  /*02c0*/  MOV R3, UR11 ;  /* 0x0000000b00037c02 */ /* 0x000fe40008000f00 */
[----:B-1----:R-:W-:Y:S02]  /*02d0*/  IADD3 R2, PT, PT, R2, 0xffffffe, RZ ;  /* 0x0ffffffe02027810 */ /* 0x002fe40007ffe0ff */
[----:B------:R-:W-:-:S03]  /*02e0*/  IADD3 R0, PT, PT, R0, -0x3, -R3 ;  /* 0xfffffffd00007810 */ /* 0x000fc60007ffe803 */
[----:B------:R1:W3:Y:S01]  /*02f0*/  F2I.FTZ.U32.TRUNC.NTZ R3, R2 ;  /* 0x0000000200037305 */ /* 0x0002e2000021f000 */
[----:B0-----:R-:W-:Y:S01]  /*0300*/  HFMA2 R4, -RZ, RZ, 0, 0 ;  /* 0x00000000ff047431 */ /* 0x001fe200000001ff */
[----:B------:R-:W-:-:S04]  /*0310*/  ISETP.NE.AND P0, PT, R0, R21, PT ;  /* 0x000000150000720c */ /* 0x000fc80003f05270 */
[----:B------:R-:W-:Y:S01]  /*0320*/  SEL R13, RZ, 0x1, !P0 ;  /* 0x00000001ff0d7807 */ /* 0x000fe20004000000 */
[----:B--2---:R-:W-:Y:S01]  /*0330*/  IMAD R7, R7, R5, RZ ;  /* 0x0000000507077224 */ /* 0x004fe200078e02ff */
[----:B------:R-:W-:Y:S02]  /*0340*/  SEL R14, RZ, 0xffffffff, !P0 ;  /* 0xffffffffff0e7807 */ /* 0x000fe40004000000 */
[----:B-1----:R-:W-:Y:S01]  /*0350*/  MOV R2, RZ ;  /* 0x000000ff00027202 */ /* 0x002fe20000000f00 */
[----:B------:R-:W-:Y:S01]  /*0360*/  IMAD.HI.U32 R5, R5, R7, R4 ;  /* 0x0000000705057227 */ /* 0x000fe200078e0004 */
[----:B------:R-:W-:Y:S02]  /*0370*/  IADD3 R7, PT, PT, RZ, -UR11, RZ ;  /* 0x8000000bff077c10 */ /* 0x000fe4000fffe0ff */
[----:B------:R-:W-:-:S03]  /*0380*/  IADD3 R0, PT, PT, R0, -R21, -R13 ;  /* 0x8000001500007210 */ /* 0x000fc60007ffe80d */
[----:B------:R-:W-:-:S04]  /*0390*/  IMAD.HI.U32 R9, R5, R6, RZ ;  /* 0x0000000605097227 */ /* 0x000fc800078e00ff */
[----:B---3--:R-:W-:Y:S01]  /*03a0*/  IMAD R5, R7, R3, RZ ;  /* 0x0000000307057224 */ /* 0x008fe200078e02ff */
[----:B------:R-:W-:-:S03]  /*03b0*/  IADD3 R7, PT, PT, -R9, RZ, RZ ;  /* 0x000000ff09077210 */ /* 0x000fc60007ffe1ff */
[----:B------:R-:W-:Y:S01]  /*03c0*/  IMAD.HI.U32 R3, R3, R5, R2 ;  /* 0x0000000503037227 */ /* 0x000fe200078e0002 */
[----:B------:R-:W-:Y:S01]  /*03d0*/  I2FP.F32.S32 R2, UR7 ;  /* 0x0000000700027c45 */ /* 0x000fe20008201400 */
[----:B------:R-:W0:Y:S01]  /*03e0*/  LDC.64 R4, c[0x0][0x3b0] ;  /* 0x0000ec00ff047b82 */ /* 0x000e220000000a00 */
[----:B------:R-:W-:Y:S01]  /*03f0*/  UIADD3 UR7, UPT, UPT, UR4, UR5, URZ ;  /* 0x0000000504077290 */ /* 0x000fe2000fffe0ff */
[----:B------:R-:W-:Y:S01]  /*0400*/  IMAD R6, R7, UR13, R6 ;  /* 0x0000000d07067c24 */ /* 0x000fe2000f8e0206 */
[----:B------:R-:W-:Y:S01]  /*0410*/  R2UR UR12, R2 ;  /* 0x00000000020c72ca */ /* 0x000fe200000e0000 */
[----:B------:R-:W-:-:S03]  /*0420*/  IMAD.HI.U32 R18, R3, R0, RZ ;  /* 0x0000000003127227 */ /* 0x000fc600078e00ff */
[----:B------:R-:W-:Y:S02]  /*0430*/  ISETP.GE.U32.AND P3, PT, R6, UR13, PT ;  /* 0x0000000d06007c0c */ /* 0x000fe4000bf66070 */
[----:B------:R-:W-:-:S05]  /*0440*/  IADD3 R3, PT, PT, -R18, RZ, RZ ;  /* 0x000000ff12037210 */ /* 0x000fca0007ffe1ff */
[----:B------:R-:W-:-:S05]  /*0450*/  IMAD R0, R3, UR11, R0 ;  /* 0x0000000b03007c24 */ /* 0x000fca000f8e0200 */
[----:B------:R-:W-:Y:S02]  /*0460*/  ISETP.GE.U32.AND P1, PT, R0, UR11, PT ;  /* 0x0000000b00007c0c */ /* 0x000fe4000bf26070 */
[----:B------:R-:W-:Y:S02]  /*0470*/  @P3 IADD3 R6, PT, PT, R6, -UR13, RZ ;  /* 0x8000000d06063c10 */ /* 0x000fe4000fffe0ff */
[----:B------:R-:W-:Y:S01]  /*0480*/  @P3 IADD3 R9, PT, PT, R9, 0x1, RZ ;  /* 0x0000000109093810 */ /* 0x000fe20007ffe0ff */
[----:B0-----:R-:W-:Y:S01]  /*0490*/  IMAD.WIDE.U32 R4, R22, 0x4, R4 ;  /* 0x0000000416047825 */ /* 0x001fe200078e0004 */
[----:B------:R-:W-:Y:S02]  /*04a0*/  ISETP.GE.U32.AND P4, PT, R6, UR13, PT ;  /* 0x0000000d06007c0c */ /* 0x000fe4000bf86070 */
[----:B------:R-:W0:Y:S05]  /*04b0*/  LDC.64 R6, c[0x0][0x3b8] ;  /* 0x0000ee00ff067b82 */ /* 0x000e2a0000000a00 */
[----:B------:R-:W-:-:S02]  /*04c0*/  @P1 IADD3 R0, PT, PT, R0, -UR11, RZ ;  /* 0x8000000b00001c10 */ /* 0x000fc4000fffe0ff */
[----:B------:R-:W-:Y:S02]  /*04d0*/  @P1 IADD3 R18, PT, PT, R18, 0x1, RZ ;  /* 0x0000000112121810 */ /* 0x000fe40007ffe0ff */
[----:B------:R-:W-:Y:S02]  /*04e0*/  ISETP.GE.U32.AND P3, PT, R0, UR11, PT ;  /* 0x0000000b00007c0c */ /* 0x000fe4000bf66070 */
[----:B------:R-:W-:Y:S02]  /*04f0*/  @P4 IADD3 R9, PT, PT, R9, 0x1, RZ ;  /* 0x0000000109094810 */ /* 0x000fe40007ffe0ff */
[----:B------:R-:W-:Y:S02]  /*0500*/  @!P2 LOP3.LUT R9, RZ, UR13, RZ, 0x33, !PT ;  /* 0x0000000dff09ac12 */ /* 0x000fe4000f8e33ff */
[----:B------:R-:W-:Y:S02]  /*0510*/  ISETP.NE.U32.AND P2, PT, RZ, UR11, PT ;  /* 0x0000000bff007c0c */ /* 0x000fe4000bf45070 */
[----:B------:R-:W-:-:S02]  /*0520*/  IADD3 R16, PT, PT, R16, R9, RZ ;  /* 0x0000000910107210 */ /* 0x000fc40007ffe0ff */
[----:B------:R-:W-:Y:S02]  /*0530*/  MOV R9, UR13 ;  /* 0x0000000d00097c02 */ /* 0x000fe40008000f00 */
[----:B------:R-:W-:Y:S02]  /*0540*/  IADD3 R12, PT, PT, R16, 0x1, RZ ;  /* 0x00000001100c7810 */ /* 0x000fe40007ffe0ff */
[----:B------:R-:W-:Y:S01]  /*0550*/  @P3 IADD3 R18, PT, PT, R18, 0x1, RZ ;  /* 0x0000000112123810 */ /* 0x000fe20007ffe0ff */
[----:B0-----:R-:W-:Y:S01]  /*0560*/  IMAD.WIDE.U32 R6, R22, 0x4, R6 ;  /* 0x0000000416067825 */ /* 0x001fe200078e0006 */
[----:B------:R-:W-:-:S03]  /*0570*/  LOP3.LUT R12, R12, 0x3, RZ, 0xc0, !PT ;  /* 0x000000030c0c7812 */ /* 0x000fc600078ec0ff */
[----:B------:R-:W-:Y:S01]  /*0580*/  @!P2 LOP3.LUT R18, RZ, UR11, RZ, 0x33, !PT ;  /* 0x0000000bff12ac12 */ /* 0x000fe2000f8e33ff */
[----:B------:R-:W-:-:S03]  /*0590*/  IMAD.WIDE R8, R9, 0x4, R4 ;  /* 0x0000000409087825 */ /* 0x000fc600078e0204 */
[----:B------:R-:W-:Y:S01]  /*05a0*/  IADD3 R13, PT, PT, R13, R18, RZ ;  /* 0x000000120d0d7210 */ /* 0x000fe20007ffe0ff */
[----:B----4-:R-:W-:-:S07]  /*05b0*/  IMAD.WIDE R10, R11, 0x4, R6 ;  /* 0x000000040b0a7825 */ /* 0x010fce00078e0206 */
.L_x_157:
[----:B------:R-:W0:Y:S01]  /*05c0*/  LDCU UR4, c[0x0][0x3a0] ;  /* 0x00007400ff0477ac */ /* 0x000e220008000800 */
[----:B------:R-:W-:Y:S02]  /*05d0*/  MOV R0, RZ ;  /* 0x000000ff00007202 */ /* 0x000fe40000000f00 */
[----:B------:R-:W-:Y:S01]  /*05e0*/  MOV R2, RZ ;  /* 0x000000ff00027202 */ /* 0x000fe20000000f00 */
[----:B0-----:R-:W-:-:S09]  /*05f0*/  UISETP.GE.AND UP1, UPT, UR6, UR4, UPT ;  /* 0x000000040600728c */ /* 0x001fd2000bf26270 */
[----:B--2---:R-:W-:Y:S05]  /*0600*/  BRA.U UP1, `(.L_x_43) ;  /* 0x0000003901d87547 */ /* 0x004fea000b800000 */
[----:B------:R-:W0:Y:S01]  /*0610*/  LDCU UR10, c[0x0][0x3a4] ;  /* 0x00007480ff0a77ac */ /* 0x000e220008000800 */
[----:B------:R-:W-:Y:S01]  /*0620*/  BSSY.RECONVERGENT B2, `(.L_x_44) ;  /* 0x00000eb000027945 */ /* 0x000fe20003800200 */
[----:B------:R-:W-:Y:S01]  /*0630*/  HFMA2 R38, -RZ, RZ, 0, 0 ;  /* 0x00000000ff267431 */ /* 0x000fe200000001ff */
[----:B------:R-:W-:Y:S01]  /*0640*/  MOV R3, RZ ;  /* 0x000000ff00037202 */ /* 0x000fe20000000f00 */
[----:B------:R-:W1:Y:S01]  /*0650*/  LDCU.64 UR4, c[0x0][0x398] ;  /* 0x00007300ff0477ac */ /* 0x000e620008000a00 */
[----:B------:R-:W-:Y:S01]  /*0660*/  HFMA2 R37, -RZ, RZ, 0, 0 ;  /* 0x00000000ff257431 */ /* 0x000fe200000001ff */
[----:B------:R-:W-:Y:S01]  /*0670*/  MOV R36, R21 ;  /* 0x0000001500247202 */ /* 0x000fe20000000f00 */
[----:B------:R-:W2:Y:S01]  /*0680*/  LDCU UR16, c[0x0][0x3a4] ;  /* 0x00007480ff1077ac */ /* 0x000ea20008000800 */
[----:B0-----:R-:W-:Y:S01]  /*0690*/  ISETP.GE.AND P0, PT, R20, UR10, PT ;  /* 0x0000000a14007c0c */ /* 0x001fe2000bf06270 */
[----:B------:R-:W-:-:S04]  /*06a0*/  UIMAD UR8, UR6, UR10, URZ ;  /* 0x0000000a060872a4 */ /* 0x000fc8000f8e02ff */
[----:B-1----:R-:W-:-:S08]  /*06b0*/  UIMAD.WIDE UR4, UR8, 0x4, UR4 ;  /* 0x00000004080478a5 */ /* 0x002fd0000f8e0204 */
[----:B--2---:R-:W-:Y:S05]  /*06c0*/  @P0 BRA `(.L_x_45) ;  /* 0x0000000c00800947 */ /* 0x004fea0003800000 */
[----:B------:R-:W-:Y:S01]  /*06d0*/  LOP3.LUT P0, RZ, R13, 0x1, RZ, 0xc0, !PT ;  /* 0x000000010dff7812 */ /* 0x000fe2000780c0ff */
[----:B------:R-:W-:Y:S01]  /*06e0*/  BSSY.RECONVERGENT B3, `(.L_x_46) ;  /* 0x000002d000037945 */ /* 0x000fe20003800200 */
[----:B------:R-:W-:Y:S02]  /*06f0*/  IADD3 R36, PT, PT, R21, UR11, RZ ;  /* 0x0000000b15247c10 */ /* 0x000fe4000fffe0ff */
[----:B------:R-:W-:Y:S02]  /*0700*/  MOV R37, RZ ;  /* 0x000000ff00257202 */ /* 0x000fe40000000f00 */
[----:B------:R-:W-:Y:S02]  /*0710*/  MOV R2, R21 ;  /* 0x0000001500027202 */ /* 0x000fe40000000f00 */
[----:B------:R-:W-:Y:S02]  /*0720*/  MOV R3, RZ ;  /* 0x000000ff00037202 */ /* 0x000fe40000000f00 */
[----:B------:R-:W-:-:S03]  /*0730*/  MOV R0, RZ ;  /* 0x000000ff00007202 */ /* 0x000fc60000000f00 */
[----:B------:R-:W-:Y:S05]  /*0740*/  @P0 BRA `(.L_x_47) ;  /* 0x0000000000980947 */ /* 0x000fea0003800000 */
[----:B------:R-:W-:-:S05]  /*0750*/  HFMA2 R34, -RZ, RZ, 0, 2.384185791015625e-07 ;  /* 0x00000004ff227431 */ /* 0x000fca00000001ff */
[----:B------:R-:W-:-:S05]  /*0760*/  IMAD.WIDE.U32 R34, R21, R34, UR4 ;  /* 0x0000000415227e25 */ /* 0x000fca000f8e0022 */
[----:B------:R-:W2:Y:S04]  /*0770*/  LDG.E.CONSTANT R0, desc[UR14][R34.64] ;  /* 0x0000000e22007981 */ /* 0x000ea8000c1e9900 */
[----:B------:R-:W3:Y:S04]  /*0780*/  LDG.E.CONSTANT R26, desc[UR14][R34.64+0x4] ;  /* 0x0000040e221a7981 */ /* 0x000ee8000c1e9900 */
[----:B------:R-:W4:Y:S01]  /*0790*/  LDG.E.CONSTANT R3, desc[UR14][R34.64+0x8] ;  /* 0x0000080e22037981 */ /* 0x000f22000c1e9900 */
[----:B------:R-:W-:Y:S01]  /*07a0*/  HFMA2 R2, -RZ, RZ, 2.125, 0 ;  /* 0x40400000ff027431 */ /* 0x000fe200000001ff */
[----:B------:R-:W-:Y:S01]  /*07b0*/  MOV R29, 0x3eaaaaab ;  /* 0x3eaaaaab001d7802 */ /* 0x000fe20000000f00 */
[----:B------:R-:W-:Y:S04]  /*07c0*/  BSSY.RECONVERGENT B4, `(.L_x_48) ;  /* 0x0000014000047945 */ /* 0x000fe80003800200 */
[----:B------:R-:W-:-:S04]  /*07d0*/  FFMA R2, R29, -R2, 1 ;  /* 0x3f8000001d027423 */ /* 0x000fc80000000802 */
[----:B------:R-:W-:Y:S01]  /*07e0*/  FFMA R29, R2, R29, 0.3333333432674407959 ;  /* 0x3eaaaaab021d7423 */ /* 0x000fe2000000001d */
[----:B--2---:R-:W-:-:S04]  /*07f0*/  FADD R25, RZ, R0 ;  /* 0x00000000ff197221 */ /* 0x004fc80000000000 */
[----:B---3--:R-:W-:-:S04]  /*0800*/  FADD R27, -R25, R26 ;  /* 0x0000001a191b7221 */ /* 0x008fc80000000100 */
[--C-:B------:R-:W-:Y:S01]  /*0810*/  FFMA R33, R27, 0.5, R25.reuse ;  /* 0x3f0000001b217823 */ /* 0x100fe20000000019 */
[----:B------:R-:W-:-:S03]  /*0820*/  FADD R25, R0, -R25 ;  /* 0x8000001900197221 */ /* 0x000fc60000000000 */
[----:B----4-:R-:W-:Y:S01]  /*0830*/  FADD R32, -R33, R3 ;  /* 0x0000000321207221 */ /* 0x010fe20000000100 */
[----:B------:R-:W-:Y:S01]  /*0840*/  FFMA R2, R0, R25, RZ ;  /* 0x0000001900027223 */ /* 0x000fe200000000ff */
[----:B------:R-:W-:Y:S02]  /*0850*/  FADD R26, R26, -R33 ;  /* 0x800000211a1a7221 */ /* 0x000fe40000000000 */
[----:B------:R-:W0:Y:S01]  /*0860*/  FCHK P0, R32, 3 ;  /* 0x4040000020007902 */ /* 0x000e220000000000 */
[----:B------:R-:W-:Y:S01]  /*0870*/  FFMA R28, R32, R29, RZ ;  /* 0x0000001d201c7223 */ /* 0x000fe200000000ff */
[----:B------:R-:W-:-:S03]  /*0880*/  FFMA R2, R27, R26, R2 ;  /* 0x0000001a1b027223 */ /* 0x000fc60000000002 */
[----:B------:R-:W-:-:S04]  /*0890*/  FFMA R0, R28, -3, R32 ;  /* 0xc04000001c007823 */ /* 0x000fc80000000020 */
[----:B------:R-:W-:Y:S01]  /*08a0*/  FFMA R0, R29, R0, R28 ;  /* 0x000000001d007223 */ /* 0x000fe2000000001c */
[----:B0-----:R-:W-:Y:S06]  /*08b0*/  @!P0 BRA `(.L_x_49) ;  /* 0x0000000000108947 */ /* 0x001fec0003800000 */
[----:B------:R-:W-:Y:S02]  /*08c0*/  MOV R0, R32 ;  /* 0x0000002000007202 */ /* 0x000fe40000000f00 */
[----:B------:R-:W-:Y:S02]  /*08d0*/  MOV R31, 0x40400000 ;  /* 0x40400000001f7802 */ /* 0x000fe40000000f00 */
[----:B------:R-:W-:-:S07]  /*08e0*/  MOV R25, 0x900 ;  /* 0x0000090000197802 */ /* 0x000fce0000000f00 */
[----:B------:R-:W-:Y:S05]  /*08f0*/  CALL.REL.NOINC `($__internal_0_$__cuda_sm3x_div_rn_noftz_f32_slowpath) ;  /* 0x0000004400407944 */ /* 0x000fea0003c00000 */
.L_x_49:
[----:B------:R-:W-:Y:S05]  /*0900*/  BSYNC.RECONVERGENT B4 ;  /* 0x0000000000047941 */ /* 0x000fea0003800200 */
.L_x_48:
[----:B------:R-:W2:Y:S01]  /*0910*/  LDG.E.CONSTANT R34, desc[UR14][R34.64+0xc] ;  /* 0x00000c0e22227981 */ /* 0x000ea2000c1e9900 */
[----:B------:R-:W-:-:S04]  /*0920*/  FADD R0, R33, R0 ;  /* 0x0000000021007221 */ /* 0x000fc80000000000 */
[----:B------:R-:W-:-:S04]  /*0930*/  FADD R25, R3, -R0 ;  /* 0x8000000003197221 */ /* 0x000fc80000000000 */
[----:B------:R-:W-:Y:S01]  /*0940*/  FFMA R25, R32, R25, R2 ;  /* 0x0000001920197223 */ /* 0x000fe20000000002 */
[----:B------:R-:W-:Y:S01]  /*0950*/  MOV R2, R36 ;  /* 0x0000002400027202 */ /* 0x000fe20000000f00 */
[----:B--2---:R-:W-:-:S04]  /*0960*/  FADD R37, -R0, R34 ;  /* 0x0000002200257221 */ /* 0x004fc80000000100 */
[----:B------:R-:W-:Y:S01]  /*0970*/  FFMA R3, R37, 0.25, R0 ;  /* 0x3e80000025037823 */ /* 0x000fe20000000000 */
[----:B------:R-:W-:-:S03]  /*0980*/  MOV R0, 0x40800000 ;  /* 0x4080000000007802 */ /* 0x000fc60000000f00 */
[----:B------:R-:W-:-:S04]  /*0990*/  FADD R26, R34, -R3 ;  /* 0x80000003221a7221 */ /* 0x000fc80000000000 */
[----:B------:R-:W-:-:S07]  /*09a0*/  FFMA R37, R37, R26, R25 ;  /* 0x0000001a25257223 */ /* 0x000fce0000000019 */
.L_x_47:
[----:B------:R-:W-:Y:S05]  /*09b0*/  BSYNC.RECONVERGENT B3 ;  /* 0x0000000000037941 */ /* 0x000fea0003800200 */
.L_x_46:
[----:B------:R-:W-:Y:S01]  /*09c0*/  ISETP.NE.AND P0, PT, R18, R14, PT ;  /* 0x0000000e1200720c */ /* 0x000fe20003f05270 */
[----:B------:R-:W-:-:S12]  /*09d0*/  HFMA2 R38, -RZ, RZ, 2.25, 0 ;  /* 0x40800000ff267431 */ /* 0x000fd800000001ff */
[----:B------:R-:W-:Y:S05]  /*09e0*/  @!P0 BRA `(.L_x_45) ;  /* 0x0000000800b88947 */ /* 0x000fea0003800000 */
[----:B------:R-:W-:Y:S01]  /*09f0*/  BSSY.RECONVERGENT B3, `(.L_x_50) ;  /* 0x00000ac000037945 */ /* 0x000fe20003800200 */
.L_x_67:
[----:B------:R-:W-:-:S05]  /*0a00*/  MOV R41, 0x4 ;  /* 0x0000000400297802 */ /* 0x000fca0000000f00 */
[----:B------:R-:W-:-:S05]  /*0a10*/  IMAD.WIDE.U32 R40, R2, R41, UR4 ;  /* 0x0000000402287e25 */ /* 0x000fca000f8e0029 */
[----:B------:R-:W2:Y:S01]  /*0a20*/  LDG.E.CONSTANT R33, desc[UR14][R40.64] ;  /* 0x0000000e28217981 */ /* 0x000ea2000c1e9900 */
[----:B------:R-:W-:Y:S01]  /*0a30*/  FADD R34, R0, 1 ;  /* 0x3f80000000227421 */ /* 0x000fe20000000000 */
[----:B------:R-:W-:Y:S03]  /*0a40*/  BSSY.RECONVERGENT B4, `(.L_x_51) ;  /* 0x000000e000047945 */ /* 0x000fe60003800200 */
[----:B------:R-:W0:Y:S02]  /*0a50*/  MUFU.RCP R25, R34 ;  /* 0x0000002200197308 */ /* 0x000e240000001000 */
[----:B0-----:R-:W-:-:S04]  /*0a60*/  FFMA R0, -R34, R25, 1 ;  /* 0x3f80000022007423 */ /* 0x001fc80000000119 */
[----:B------:R-:W-:Y:S01]  /*0a70*/  FFMA R0, R25, R0, R25 ;  /* 0x0000000019007223 */ /* 0x000fe20000000019 */
[----:B--2---:R-:W-:-:S04]  /*0a80*/  FADD R35, R33, -R3 ;  /* 0x8000000321237221 */ /* 0x004fc80000000000 */
[----:B------:R-:W0:Y:S01]  /*0a90*/  FCHK P0, R35, R34 ;  /* 0x0000002223007302 */ /* 0x000e220000000000 */
[----:B------:R-:W-:-:S04]  /*0aa0*/  FFMA R25, R35, R0, RZ ;  /* 0x0000000023197223 */ /* 0x000fc800000000ff */
[----:B------:R-:W-:-:S04]  /*0ab0*/  FFMA R26, -R34, R25, R35 ;  /* 0x00000019221a7223 */ /* 0x000fc80000000123 */
[----:B------:R-:W-:Y:S01]  /*0ac0*/  FFMA R0, R0, R26, R25 ;  /* 0x0000001a00007223 */ /* 0x000fe20000000019 */
[----:B0-----:R-:W-:Y:S06]  /*0ad0*/  @!P0 BRA `(.L_x_52) ;  /* 0x0000000000108947 */ /* 0x001fec0003800000 */
[----:B------:R-:W-:Y:S02]  /*0ae0*/  MOV R0, R35 ;  /* 0x0000002300007202 */ /* 0x000fe40000000f00 */
[----:B------:R-:W-:Y:S02]  /*0af0*/  MOV R31, R34 ;  /* 0x00000022001f7202 */ /* 0x000fe40000000f00 */
[----:B------:R-:W-:-:S07]  /*0b00*/  MOV R25, 0xb20 ;  /* 0x00000b2000197802 */ /* 0x000fce0000000f00 */
[----:B------:R-:W-:Y:S05]  /*0b10*/  CALL.REL.NOINC `($__internal_0_$__cuda_sm3x_div_rn_noftz_f32_slowpath) ;  /* 0x0000004000b87944 */ /* 0x000fea0003c00000 */
.L_x_52:
[----:B------:R-:W-:Y:S05]  /*0b20*/  BSYNC.RECONVERGENT B4 ;  /* 0x0000000000047941 */ /* 0x000fea0003800200 */
.L_x_51:
[----:B------:R-:W2:Y:S01]  /*0b30*/  LDG.E.CONSTANT R32, desc[UR14][R40.64+0x4] ;  /* 0x0000040e28207981 */ /* 0x000ea2000c1e9900 */
[----:B------:R-:W-:Y:S01]  /*0b40*/  FADD R34, R34, 1 ;  /* 0x3f80000022227421 */ /* 0x000fe20000000000 */
[----:B------:R-:W-:Y:S01]  /*0b50*/  FADD R3, R0, R3 ;  /* 0x0000000300037221 */ /* 0x000fe20000000000 */
[----:B------:R-:W-:Y:S02]  /*0b60*/  BSSY.RECONVERGENT B4, `(.L_x_53) ;  /* 0x0000010000047945 */ /* 0x000fe40003800200 */
[----:B------:R-:W0:Y:S02]  /*0b70*/  MUFU.RCP R25, R34 ;  /* 0x0000002200197308 */ /* 0x000e240000001000 */
[----:B0-----:R-:W-:-:S04]  /*0b80*/  FFMA R0, -R34, R25, 1 ;  /* 0x3f80000022007423 */ /* 0x001fc80000000119 */
[----:B------:R-:W-:Y:S01]  /*0b90*/  FFMA R25, R25, R0, R25 ;  /* 0x0000000019197223 */ /* 0x000fe20000000019 */
[----:B------:R-:W-:-:S04]  /*0ba0*/  FADD R0, R33, -R3 ;  /* 0x8000000321007221 */ /* 0x000fc80000000000 */
[----:B------:R-:W-:Y:S01]  /*0bb0*/  FFMA R35, R35, R0, R37 ;  /* 0x0000000023237223 */ /* 0x000fe20000000025 */
[----:B--2---:R-:W-:-:S04]  /*0bc0*/  FADD R36, -R3, R32 ;  /* 0x0000002003247221 */ /* 0x004fc80000000100 */
        /* <DEDUP_REMOVED lines=9> */
.L_x_54:
[----:B------:R-:W-:Y:S05]  /*0c60*/  BSYNC.RECONVERGENT B4 ;  /* 0x0000000000047941 */ /* 0x000fea0003800200 */
.L_x_53:
[----:B------:R-:W2:Y:S01]  /*0c70*/  LDG.E.CONSTANT R33, desc[UR14][R40.64+0x8] ;  /* 0x0000080e28217981 */ /* 0x000ea2000c1e9900 */
[----:B------:R-:W-:Y:S01]  /*0c80*/  FADD R34, R34, 1 ;  /* 0x3f80000022227421 */ /* 0x000fe20000000000 */
[----:B------:R-:W-:Y:S01]  /*0c90*/  FADD R3, R3, R0 ;  /* 0x0000000003037221 */ /* 0x000fe20000000000 */
[----:B------:R-:W-:Y:S02]  /*0ca0*/  BSSY.RECONVERGENT B4, `(.L_x_55) ;  /* 0x0000010000047945 */ /* 0x000fe40003800200 */
[----:B------:R-:W0:Y:S01]  /*0cb0*/  MUFU.RCP R25, R34 ;  /* 0x0000002200197308 */ /* 0x000e220000001000 */
[----:B------:R-:W-:-:S04]  /*0cc0*/  FADD R32, R32, -R3 ;  /* 0x8000000320207221 */ /* 0x000fc80000000000 */
[----:B------:R-:W-:Y:S01]  /*0cd0*/  FFMA R35, R36, R32, R35 ;  /* 0x0000002024237223 */ /* 0x000fe20000000023 */
[----:B0-----:R-:W-:-:S04]  /*0ce0*/  FFMA R0, -R34, R25, 1 ;  /* 0x3f80000022007423 */ /* 0x001fc80000000119 */
        /* <DEDUP_REMOVED lines=11> */
.L_x_56:
[----:B------:R-:W-:Y:S05]  /*0da0*/  BSYNC.RECONVERGENT B4 ;  /* 0x0000000000047941 */ /* 0x000fea0003800200 */
.L_x_55:
        /* <DEDUP_REMOVED lines=19> */
.L_x_58:
[----:B------:R-:W-:Y:S05]  /*0ee0*/  BSYNC.RECONVERGENT B4 ;  /* 0x0000000000047941 */ /* 0x000fea0003800200 */
.L_x_57:
[----:B------:R-:W-:Y:S01]  /*0ef0*/  HFMA2 R43, -RZ, RZ, 0, 2.384185791015625e-07 ;  /* 0x00000004ff2b7431 */ /* 0x000fe200000001ff */
[----:B------:R-:W-:-:S05]  /*0f00*/  IADD3 R2, PT, PT, R2, UR11, RZ ;  /* 0x0000000b02027c10 */ /* 0x000fca000fffe0ff */
[----:B------:R-:W-:-:S05]  /*0f10*/  IMAD.WIDE.U32 R42, R2, R43, UR4 ;  /* 0x00000004022a7e25 */ /* 0x000fca000f8e002b */
        /* <DEDUP_REMOVED lines=19> */
.L_x_60:
[----:B------:R-:W-:Y:S05]  /*1050*/  BSYNC.RECONVERGENT B4 ;  /* 0x0000000000047941 */ /* 0x000fea0003800200 */
.L_x_59:
        /* <DEDUP_REMOVED lines=19> */
.L_x_62:
[----:B------:R-:W-:Y:S05]  /*1190*/  BSYNC.RECONVERGENT B4 ;  /* 0x0000000000047941 */ /* 0x000fea0003800200 */
.L_x_61:
        /* <DEDUP_REMOVED lines=19> */
.L_x_64:
[----:B------:R-:W-:Y:S05]  /*12d0*/  BSYNC.RECONVERGENT B4 ;  /* 0x0000000000047941 */ /* 0x000fea0003800200 */
.L_x_63:
[----:B------:R-:W2:Y:S01]  /*12e0*/  LDG.E.CONSTANT R42, desc[UR14][R42.64+0xc] ;  /* 0x00000c0e2a2a7981 */ /* 0x000ea2000c1e9900 */
[----:B------:R-:W-:Y:S01]  /*12f0*/  FADD R34, R34, 1 ;  /* 0x3f80000022227421 */ /* 0x000fe20000000000 */
[----:B------:R-:W-:Y:S01]  /*1300*/  FADD R3, R3, R0 ;  /* 0x0000000003037221 */ /* 0x000fe20000000000 */
[----:B------:R-:W-:Y:S02]  /*1310*/  BSSY.RECONVERGENT B4, `(.L_x_65) ;  /* 0x0000011000047945 */ /* 0x000fe40003800200 */
[----:B------:R-:W0:Y:S01]  /*1320*/  MUFU.RCP R25, R34 ;  /* 0x0000002200197308 */ /* 0x000e220000001000 */
[----:B------:R-:W-:Y:S01]  /*1330*/  FADD R33, R33, -R3 ;  /* 0x8000000321217221 */ /* 0x000fe20000000000 */
[----:B------:R-:W-:-:S03]  /*1340*/  MOV R38, R34 ;  /* 0x0000002200267202 */ /* 0x000fc60000000f00 */
        /* <DEDUP_REMOVED lines=13> */
.L_x_66:
[----:B------:R-:W-:Y:S05]  /*1420*/  BSYNC.RECONVERGENT B4 ;  /* 0x0000000000047941 */ /* 0x000fea0003800200 */
.L_x_65:
[----:B------:R-:W-:Y:S01]  /*1430*/  IADD3 R2, PT, PT, R2, UR11, RZ ;  /* 0x0000000b02027c10 */ /* 0x000fe2000fffe0ff */
[----:B------:R-:W-:Y:S01]  /*1440*/  FADD R3, R3, R0 ;  /* 0x0000000003037221 */ /* 0x000fe20000000000 */
[----:B------:R-:W-:Y:S02]  /*1450*/  MOV R0, R38 ;  /* 0x0000002600007202 */ /* 0x000fe40000000f00 */
[----:B------:R-:W-:Y:S01]  /*1460*/  IADD3 R25, PT, PT, R2, 0x3, RZ ;  /* 0x0000000302197810 */ /* 0x000fe20007ffe0ff */
[----:B------:R-:W-:-:S03]  /*1470*/  FADD R42, R42, -R3 ;  /* 0x800000032a2a7221 */ /* 0x000fc60000000000 */
[----:B------:R-:W-:Y:S01]  /*1480*/  ISETP.GE.AND P0, PT, R25, UR16, PT ;  /* 0x0000001019007c0c */ /* 0x000fe2000bf06270 */
[----:B------:R-:W-:-:S12]  /*1490*/  FFMA R37, R37, R42, R35 ;  /* 0x0000002a25257223 */ /* 0x000fd80000000023 */
[----:B------:R-:W-:Y:S05]  /*14a0*/  @!P0 BRA `(.L_x_67) ;  /* 0xfffffff400548947 */ /* 0x000fea000383ffff */
[----:B------:R-:W-:Y:S05]  /*14b0*/  BSYNC.RECONVERGENT B3 ;  /* 0x0000000000037941 */ /* 0x000fea0003800200 */
.L_x_50:
[----:B------:R-:W-:-:S07]  /*14c0*/  MOV R36, R2 ;  /* 0x0000000200247202 */ /* 0x000fce0000000f00 */
.L_x_45:
[----:B------:R-:W-:Y:S05]  /*14d0*/  BSYNC.RECONVERGENT B2 ;  /* 0x0000000000027941 */ /* 0x000fea0003800200 */
.L_x_44:
[----:B------:R-:W0:Y:S01]  /*14e0*/  LDCU UR10, c[0x0][0x3a4] ;  /* 0x00007480ff0a77ac */ /* 0x000e220008000800 */
[----:B------:R-:W-:Y:S01]  /*14f0*/  BSSY.RECONVERGENT B2, `(.L_x_68) ;  /* 0x000015f000027945 */ /* 0x000fe20003800200 */
[----:B0-----:R-:W-:-:S13]  /*1500*/  ISETP.GE.AND P0, PT, R36, UR10, PT ;  /* 0x0000000a24007c0c */ /* 0x001fda000bf06270 */
[----:B------:R-:W-:Y:S05]  /*1510*/  @P0 BRA `(.L_x_69) ;  /* 0x0000001400700947 */ /* 0x000fea0003800000 */
[C---:B------:R-:W-:Y:S01]  /*1520*/  IADD3 R0, PT, PT, R36.reuse, -UR10, RZ ;  /* 0x8000000a24007c10 */ /* 0x040fe2000fffe0ff */
[----:B------:R-:W-:Y:S01]  /*1530*/  BSSY.RECONVERGENT B3, `(.L_x_70) ;  /* 0x00000b4000037945 */ /* 0x000fe20003800200 */
[----:B------:R-:W-:Y:S02]  /*1540*/  IADD3 R35, PT, PT, -R36, UR10, RZ ;  /* 0x0000000a24237c10 */ /* 0x000fe4000fffe1ff */
[----:B------:R-:W-:Y:S02]  /*1550*/  ISETP.GT.U32.AND P0, PT, R0, -0x8, PT ;  /* 0xfffffff80000780c */ /* 0x000fe40003f04070 */
[----:B------:R-:W-:-:S11]  /*1560*/  LOP3.LUT R34, R35, 0x7, RZ, 0xc0, !PT ;  /* 0x0000000723227812 */ /* 0x000fd600078ec0ff */
[----:B------:R-:W-:Y:S05]  /*1570*/  @P0 BRA `(.L_x_71) ;  /* 0x0000000800bc0947 */ /* 0x000fea0003800000 */
[----:B------:R-:W0:Y:S01]  /*1580*/  LDCU.64 UR16, c[0x0][0x398] ;  /* 0x00007300ff1077ac */ /* 0x000e220008000a00 */
[----:B------:R-:W-:Y:S01]  /*1590*/  IMAD.WIDE.U32 R26, R36, 0x4, RZ ;  /* 0x00000004241a7825 */ /* 0x000fe200078e00ff */
[----:B------:R-:W-:Y:S02]  /*15a0*/  MOV R25, UR8 ;  /* 0x0000000800197c02 */ /* 0x000fe40008000f00 */
[----:B------:R-:W-:-:S03]  /*15b0*/  LOP3.LUT R33, R35, 0xfffffff8, RZ, 0xc0, !PT ;  /* 0xfffffff823217812 */ /* 0x000fc600078ec0ff */
[----:B------:R-:W-:Y:S01]  /*15c0*/  IMAD.WIDE R26, R25, 0x4, R26 ;  /* 0x00000004191a7825 */ /* 0x000fe200078e021a */
[----:B------:R-:W-:Y:S02]  /*15d0*/  IADD3 R33, PT, PT, -R33, RZ, RZ ;  /* 0x000000ff21217210 */ /* 0x000fe40007ffe1ff */
[----:B0-----:R-:W-:-:S04]  /*15e0*/  IADD3 R42, P0, PT, R26, UR16, RZ ;  /* 0x000000101a2a7c10 */ /* 0x001fc8000ff1e0ff */
[----:B------:R-:W-:-:S04]  /*15f0*/  IADD3 R42, P1, PT, R42, 0x10, RZ ;  /* 0x000000102a2a7810 */ /* 0x000fc80007f3e0ff */
[----:B------:R-:W-:-:S09]  /*1600*/  IADD3.X R43, PT, PT, RZ, UR17, R27, P1, P0 ;  /* 0x00000011ff2b7c10 */ /* 0x000fd20008fe041b */
.L_x_88:
        /* <DEDUP_REMOVED lines=16> */
.L_x_73:
[----:B------:R-:W-:Y:S05]  /*1710*/  BSYNC.RECONVERGENT B4 ;  /* 0x0000000000047941 */ /* 0x000fea0003800200 */
.L_x_72:
        /* <DEDUP_REMOVED lines=19> */
.L_x_75:
[----:B------:R-:W-:Y:S05]  /*1850*/  BSYNC.RECONVERGENT B4 ;  /* 0x0000000000047941 */ /* 0x000fea0003800200 */
.L_x_74:
        /* <DEDUP_REMOVED lines=19> */
.L_x_77:
[----:B------:R-:W-:Y:S05]  /*1990*/  BSYNC.RECONVERGENT B4 ;  /* 0x0000000000047941 */ /* 0x000fea0003800200 */
.L_x_76:
        /* <DEDUP_REMOVED lines=19> */
.L_x_79:
[----:B------:R-:W-:Y:S05]  /*1ad0*/  BSYNC.RECONVERGENT B4 ;  /* 0x0000000000047941 */ /* 0x000fea0003800200 */
.L_x_78:
        /* <DEDUP_REMOVED lines=19> */
.L_x_81:
[----:B------:R-:W-:Y:S05]  /*1c10*/  BSYNC.RECONVERGENT B4 ;  /* 0x0000000000047941 */ /* 0x000fea0003800200 */
.L_x_80:
        /* <DEDUP_REMOVED lines=19> */
.L_x_83:
[----:B------:R-:W-:Y:S05]  /*1d50*/  BSYNC.RECONVERGENT B4 ;  /* 0x0000000000047941 */ /* 0x000fea0003800200 */
.L_x_82:
        /* <DEDUP_REMOVED lines=19> */
.L_x_85:
[----:B------:R-:W-:Y:S05]  /*1e90*/  BSYNC.RECONVERGENT B4 ;  /* 0x0000000000047941 */ /* 0x000fea0003800200 */
.L_x_84:
[----:B------:R-:W2:Y:S01]  /*1ea0*/  LDG.E.CONSTANT R2, desc[UR14][R42.64+0xc] ;  /* 0x00000c0e2a027981 */ /* 0x000ea2000c1e9900 */
[----:B------:R-:W-:Y:S01]  /*1eb0*/  FADD R31, R40, 1 ;  /* 0x3f800000281f7421 */ /* 0x000fe20000000000 */
[----:B------:R-:W-:Y:S01]  /*1ec0*/  FADD R41, R41, R0 ;  /* 0x0000000029297221 */ /* 0x000fe20000000000 */
[----:B------:R-:W-:Y:S02]  /*1ed0*/  BSSY.RECONVERGENT B4, `(.L_x_86) ;  /* 0x0000010000047945 */ /* 0x000fe40003800200 */
[----:B------:R-:W0:Y:S01]  /*1ee0*/  MUFU.RCP R25, R31 ;  /* 0x0000001f00197308 */ /* 0x000e220000001000 */
[----:B------:R-:W-:-:S04]  /*1ef0*/  FADD R38, R38, -R41 ;  /* 0x8000002926267221 */ /* 0x000fc80000000000 */
[----:B------:R-:W-:Y:S01]  /*1f00*/  FFMA R37, R3, R38, R37 ;  /* 0x0000002603257223 */ /* 0x000fe20000000025 */
[----:B------:R-:W-:Y:S01]  /*1f10*/  MOV R38, R31 ;  /* 0x0000001f00267202 */ /* 0x000fe20000000f00 */
        /* <DEDUP_REMOVED lines=9> */
[----:B------:R-:W-:-:S07]  /*1fb0*/  MOV R25, 0x1fd0 ;  /* 0x00001fd000197802 */ /* 0x000fce0000000f00 */
[----:B------:R-:W-:Y:S05]  /*1fc0*/  CALL.REL.NOINC `($__internal_0_$__cuda_sm3x_div_rn_noftz_f32_slowpath) ;  /* 0x0000002c008c7944 */ /* 0x000fea0003c00000 */
.L_x_87:
[----:B------:R-:W-:Y:S05]  /*1fd0*/  BSYNC.RECONVERGENT B4 ;  /* 0x0000000000047941 */ /* 0x000fea0003800200 */
.L_x_86:
[----:B------:R-:W-:Y:S01]  /*1fe0*/  IADD3 R33, PT, PT, R33, 0x8, RZ ;  /* 0x0000000821217810 */ /* 0x000fe20007ffe0ff */
[----:B------:R-:W-:Y:S01]  /*1ff0*/  FADD R3, R41, R0 ;  /* 0x0000000029037221 */ /* 0x000fe20000000000 */
[----:B------:R-:W-:Y:S02]  /*2000*/  IADD3 R42, P1, PT, R42, 0x20, RZ ;  /* 0x000000202a2a7810 */ /* 0x000fe40007f3e0ff */
[----:B------:R-:W-:Y:S01]  /*2010*/  ISETP.NE.AND P0, PT, R33, RZ, PT ;  /* 0x000000ff2100720c */ /* 0x000fe20003f05270 */
[----:B------:R-:W-:Y:S01]  /*2020*/  FADD R2, R2, -R3 ;  /* 0x8000000302027221 */ /* 0x000fe20000000000 */
[----:B------:R-:W-:Y:S02]  /*2030*/  IADD3.X R43, PT, PT, RZ, R43, RZ, P1, !PT ;  /* 0x0000002bff2b7210 */ /* 0x000fe40000ffe4ff */
[----:B------:R-:W-:Y:S01]  /*2040*/  IADD3 R36, PT, PT, R36, 0x8, RZ ;  /* 0x0000000824247810 */ /* 0x000fe20007ffe0ff */
[----:B------:R-:W-:-:S08]  /*2050*/  FFMA R37, R32, R2, R37 ;  /* 0x0000000220257223 */ /* 0x000fd00000000025 */
[----:B------:R-:W-:Y:S05]  /*2060*/  @P0 BRA `(.L_x_88) ;  /* 0xfffffff400680947 */ /* 0x000fea000383ffff */
.L_x_71:
[----:B------:R-:W-:Y:S05]  /*2070*/  BSYNC.RECONVERGENT B3 ;  /* 0x0000000000037941 */ /* 0x000fea0003800200 */
.L_x_70:
[----:B------:R-:W-:-:S13]  /*2080*/  ISETP.NE.AND P0, PT, R34, RZ, PT ;  /* 0x000000ff2200720c */ /* 0x000fda0003f05270 */
[----:B------:R-:W-:Y:S05]  /*2090*/  @!P0 BRA `(.L_x_69) ;  /* 0x0000000800908947 */ /* 0x000fea0003800000 */
[----:B------:R-:W-:Y:S01]  /*20a0*/  ISETP.GE.U32.AND P0, PT, R34, 0x4, PT ;  /* 0x000000042200780c */ /* 0x000fe20003f06070 */
[----:B------:R-:W-:Y:S01]  /*20b0*/  BSSY.RECONVERGENT B3, `(.L_x_89) ;  /* 0x0000057000037945 */ /* 0x000fe20003800200 */
[----:B------:R-:W-:-:S11]  /*20c0*/  LOP3.LUT R32, R35, 0x3, RZ, 0xc0, !PT ;  /* 0x0000000323207812 */ /* 0x000fd600078ec0ff */
[----:B------:R-:W-:Y:S05]  /*20d0*/  @!P0 BRA `(.L_x_90) ;  /* 0x0000000400508947 */ /* 0x000fea0003800000 */
[----:B------:R-:W-:-:S05]  /*20e0*/  HFMA2 R43, -RZ, RZ, 0, 2.384185791015625e-07 ;  /* 0x00000004ff2b7431 */ /* 0x000fca00000001ff */
[----:B------:R-:W-:-:S05]  /*20f0*/  IMAD.WIDE.U32 R42, R36, R43, UR4 ;  /* 0x00000004242a7e25 */ /* 0x000fca000f8e002b */
[----:B------:R-:W2:Y:S01]  /*2100*/  LDG.E.CONSTANT R2, desc[UR14][R42.64] ;  /* 0x0000000e2a027981 */ /* 0x000ea2000c1e9900 */
[----:B------:R-:W-:Y:S01]  /*2110*/  FADD R38, R38, 1 ;  /* 0x3f80000026267421 */ /* 0x000fe20000000000 */
[----:B------:R-:W-:Y:S03]  /*2120*/  BSSY.RECONVERGENT B4, `(.L_x_91) ;  /* 0x000000e000047945 */ /* 0x000fe60003800200 */
[----:B------:R-:W0:Y:S02]  /*2130*/  MUFU.RCP R25, R38 ;  /* 0x0000002600197308 */ /* 0x000e240000001000 */
        /* <DEDUP_REMOVED lines=12> */
.L_x_92:
[----:B------:R-:W-:Y:S05]  /*2200*/  BSYNC.RECONVERGENT B4 ;  /* 0x0000000000047941 */ /* 0x000fea0003800200 */
.L_x_91:
        /* <DEDUP_REMOVED lines=19> */
.L_x_94:
[----:B------:R-:W-:Y:S05]  /*2340*/  BSYNC.RECONVERGENT B4 ;  /* 0x0000000000047941 */ /* 0x000fea0003800200 */
.L_x_93:
        /* <DEDUP_REMOVED lines=19> */
.L_x_96:
[----:B------:R-:W-:Y:S05]  /*2480*/  BSYNC.RECONVERGENT B4 ;  /* 0x0000000000047941 */ /* 0x000fea0003800200 */
.L_x_95:
        /* <DEDUP_REMOVED lines=20> */
.L_x_98:
[----:B------:R-:W-:Y:S05]  /*25d0*/  BSYNC.RECONVERGENT B4 ;  /* 0x0000000000047941 */ /* 0x000fea0003800200 */
.L_x_97:
[----:B------:R-:W-:Y:S01]  /*25e0*/  FADD R3, R3, R0 ;  /* 0x0000000003037221 */ /* 0x000fe20000000000 */
[----:B------:R-:W-:-:S03]  /*25f0*/  IADD3 R36, PT, PT, R36, 0x4, RZ ;  /* 0x0000000424247810 */ /* 0x000fc60007ffe0ff */
[----:B------:R-:W-:-:S04]  /*2600*/  FADD R37, R42, -R3 ;  /* 0x800000032a257221 */ /* 0x000fc80000000000 */
[----:B------:R-:W-:-:S07]  /*2610*/  FFMA R37, R33, R37, R34 ;  /* 0x0000002521257223 */ /* 0x000fce0000000022 */
.L_x_90:
[----:B------:R-:W-:Y:S05]  /*2620*/  BSYNC.RECONVERGENT B3 ;  /* 0x0000000000037941 */ /* 0x000fea0003800200 */
.L_x_89:
[----:B------:R-:W-:-:S13]  /*2630*/  ISETP.NE.AND P0, PT, R32, RZ, PT ;  /* 0x000000ff2000720c */ /* 0x000fda0003f05270 */
[----:B------:R-:W-:Y:S05]  /*2640*/  @!P0 BRA `(.L_x_69) ;  /* 0x0000000400248947 */ /* 0x000fea0003800000 */
[----:B------:R-:W-:Y:S01]  /*2650*/  ISETP.NE.AND P0, PT, R32, 0x1, PT ;  /* 0x000000012000780c */ /* 0x000fe20003f05270 */
[----:B------:R-:W-:-:S12]  /*2660*/  BSSY.RECONVERGENT B3, `(.L_x_99) ;  /* 0x000002e000037945 */ /* 0x000fd80003800200 */
        /* <DEDUP_REMOVED lines=19> */
.L_x_102:
[----:B------:R-:W-:Y:S05]  /*27a0*/  BSYNC.RECONVERGENT B4 ;  /* 0x0000000000047941 */ /* 0x000fea0003800200 */
.L_x_101:
        /* <DEDUP_REMOVED lines=20> */
.L_x_104:
[----:B------:R-:W-:Y:S05]  /*28f0*/  BSYNC.RECONVERGENT B4 ;  /* 0x0000000000047941 */ /* 0x000fea0003800200 */
.L_x_103:
[----:B------:R-:W-:Y:S01]  /*2900*/  FADD R3, R3, R0 ;  /* 0x0000000003037221 */ /* 0x000fe20000000000 */
[----:B------:R-:W-:-:S03]  /*2910*/  IADD3 R36, PT, PT, R36, 0x2, RZ ;  /* 0x0000000224247810 */ /* 0x000fc60007ffe0ff */
[----:B------:R-:W-:-:S04]  /*2920*/  FADD R2, R2, -R3 ;  /* 0x8000000302027221 */ /* 0x000fc80000000000 */
[----:B------:R-:W-:-:S07]  /*2930*/  FFMA R37, R33, R2, R37 ;  /* 0x0000000221257223 */ /* 0x000fce0000000025 */
.L_x_100:
[----:B------:R-:W-:Y:S05]  /*2940*/  BSYNC.RECONVERGENT B3 ;  /* 0x0000000000037941 */ /* 0x000fea0003800200 */
.L_x_99:
[----:B------:R-:W-:-:S04]  /*2950*/  LOP3.LUT R35, R35, 0x1, RZ, 0xc0, !PT ;  /* 0x0000000123237812 */ /* 0x000fc800078ec0ff */
[----:B------:R-:W-:-:S13]  /*2960*/  ISETP.NE.U32.AND P0, PT, R35, 0x1, PT ;  /* 0x000000012300780c */ /* 0x000fda0003f05070 */
[----:B------:R-:W-:Y:S05]  /*2970*/  @P0 BRA `(.L_x_69) ;  /* 0x0000000000580947 */ /* 0x000fea0003800000 */
[----:B------:R-:W-:-:S05]  /*2980*/  HFMA2 R27, -RZ, RZ, 0, 2.384185791015625e-07 ;  /* 0x00000004ff1b7431 */ /* 0x000fca00000001ff */
[----:B------:R-:W-:-:S05]  /*2990*/  IMAD.WIDE.U32 R26, R36, R27, UR4 ;  /* 0x00000004241a7e25 */ /* 0x000fca000f8e001b */
[----:B------:R-:W2:Y:S01]  /*29a0*/  LDG.E.CONSTANT R2, desc[UR14][R26.64] ;  /* 0x0000000e1a027981 */ /* 0x000ea2000c1e9900 */
[----:B------:R-:W-:Y:S01]  /*29b0*/  FADD R31, R38, 1 ;  /* 0x3f800000261f7421 */ /* 0x000fe20000000000 */
[----:B------:R-:W-:Y:S03]  /*29c0*/  BSSY.RECONVERGENT B3, `(.L_x_105) ;  /* 0x000000e000037945 */ /* 0x000fe60003800200 */
[----:B------:R-:W0:Y:S01]  /*29d0*/  MUFU.RCP R0, R31 ;  /* 0x0000001f00007308 */ /* 0x000e220000001000 */
        /* <DEDUP_REMOVED lines=12> */
.L_x_106:
[----:B------:R-:W-:Y:S05]  /*2aa0*/  BSYNC.RECONVERGENT B3 ;  /* 0x0000000000037941 */ /* 0x000fea0003800200 */
.L_x_105:
[----:B------:R-:W-:-:S04]  /*2ab0*/  FADD R3, R3, R0 ;  /* 0x0000000003037221 */ /* 0x000fc80000000000 */
[----:B------:R-:W-:-:S04]  /*2ac0*/  FADD R2, R2, -R3 ;  /* 0x8000000302027221 */ /* 0x000fc80000000000 */
[----:B------:R-:W-:-:S07]  /*2ad0*/  FFMA R37, R32, R2, R37 ;  /* 0x0000000220257223 */ /* 0x000fce0000000025 */
.L_x_69:
[----:B------:R-:W-:Y:S05]  /*2ae0*/  BSYNC.RECONVERGENT B2 ;  /* 0x0000000000027941 */ /* 0x000fea0003800200 */
.L_x_68:
[----:B------:R-:W-:Y:S01]  /*2af0*/  IADD3 R0, PT, PT, R24, 0x1, RZ ;  /* 0x0000000118007810 */ /* 0x000fe20007ffe0ff */
[----:B------:R-:W-:Y:S01]  /*2b00*/  BSSY.RECONVERGENT B2, `(.L_x_107) ;  /* 0x000002f000027945 */ /* 0x000fe20003800200 */
[----:B------:R-:W-:Y:S01]  /*2b10*/  HFMA2 R32, -RZ, RZ, 0, 0 ;  /* 0x00000000ff207431 */ /* 0x000fe200000001ff */
[----:B------:R-:W-:Y:S02]  /*2b20*/  MOV R2, RZ ;  /* 0x000000ff00027202 */ /* 0x000fe40000000f00 */
[----:B------:R-:W-:-:S05]  /*2b30*/  LOP3.LUT R0, R0, 0x1f, RZ, 0xc0, !PT ;  /* 0x0000001f00007812 */ /* 0x000fca00078ec0ff */
[----:B------:R-:W0:Y:S04]  /*2b40*/  SHFL.IDX PT, R35, R38, R0, 0x1f ;  /* 0x00001f0026237589 */ /* 0x000e2800000e0000 */
[----:B------:R1:W2:Y:S04]  /*2b50*/  SHFL.IDX PT, R36, R3, R0, 0x1f ;  /* 0x00001f0003247589 */ /* 0x0002a800000e0000 */
[----:B------:R1:W3:Y:S01]  /*2b60*/  SHFL.IDX PT, R34, R37, R0, 0x1f ;  /* 0x00001f0025227589 */ /* 0x0002e200000e0000 */
[----:B0-----:R-:W-:Y:S01]  /*2b70*/  FSETP.GT.AND P0, PT, R38, -R35, PT ;  /* 0x800000232600720b */ /* 0x001fe20003f04000 */
[----:B------:R-:W-:-:S12]  /*2b80*/  FADD R33, R35, R38 ;  /* 0x0000002623217221 */ /* 0x000fd80000000000 */
[----:B-123--:R-:W-:Y:S05]  /*2b90*/  @!P0 BRA `(.L_x_108) ;  /* 0x0000000000948947 */ /* 0x00efea0003800000 */
[----:B------:R-:W0:Y:S01]  /*2ba0*/  MUFU.RCP R0, R33 ;  /* 0x0000002100007308 */ /* 0x000e220000001000 */
[----:B------:R-:W-:Y:S01]  /*2bb0*/  BSSY.RECONVERGENT B3, `(.L_x_109) ;  /* 0x000000e000037945 */ /* 0x000fe20003800200 */
[----:B------:R-:W-:-:S06]  /*2bc0*/  FADD R2, R36, -R3 ;  /* 0x8000000324027221 */ /* 0x000fcc0000000000 */
[----:B------:R-:W1:Y:S01]  /*2bd0*/  FCHK P0, R38, R33 ;  /* 0x0000002126007302 */ /* 0x000e620000000000 */
[----:B0-----:R-:W-:-:S04]  /*2be0*/  FFMA R25, -R33, R0, 1 ;  /* 0x3f80000021197423 */ /* 0x001fc80000000100 */
[----:B------:R-:W-:-:S04]  /*2bf0*/  FFMA R25, R0, R25, R0 ;  /* 0x0000001900197223 */ /* 0x000fc80000000000 */
[----:B------:R-:W-:-:S04]  /*2c00*/  FFMA R32, R25, R38, RZ ;  /* 0x0000002619207223 */ /* 0x000fc800000000ff */
[----:B------:R-:W-:-:S04]  /*2c10*/  FFMA R27, -R33, R32, R38 ;  /* 0x00000020211b7223 */ /* 0x000fc80000000126 */
[----:B------:R-:W-:Y:S01]  /*2c20*/  FFMA R32, R25, R27, R32 ;  /* 0x0000001b19207223 */ /* 0x000fe20000000020 */
[----:B-1----:R-:W-:Y:S06]  /*2c30*/  @!P0 BRA `(.L_x_110) ;  /* 0x0000000000148947 */ /* 0x002fec0003800000 */
[----:B------:R-:W-:Y:S02]  /*2c40*/  MOV R0, R38 ;  /* 0x0000002600007202 */ /* 0x000fe40000000f00 */
[----:B------:R-:W-:Y:S02]  /*2c50*/  MOV R31, R33 ;  /* 0x00000021001f7202 */ /* 0x000fe40000000f00 */
[----:B------:R-:W-:-:S07]  /*2c60*/  MOV R25, 0x2c80 ;  /* 0x00002c8000197802 */ /* 0x000fce0000000f00 */
[----:B------:R-:W-:Y:S05]  /*2c70*/  CALL.REL.NOINC `($__internal_0_$__cuda_sm3x_div_rn_noftz_f32_slowpath) ;  /* 0x0000002000607944 */ /* 0x000fea0003c00000 */
[----:B------:R-:W-:-:S07]  /*2c80*/  MOV R32, R0 ;  /* 0x0000000000207202 */ /* 0x000fce0000000f00 */
.L_x_110:
[----:B------:R-:W-:Y:S05]  /*2c90*/  BSYNC.RECONVERGENT B3 ;  /* 0x0000000000037941 */ /* 0x000fea0003800200 */
.L_x_109:
[----:B------:R-:W0:Y:S01]  /*2ca0*/  MUFU.RCP R0, R33 ;  /* 0x0000002100007308 */ /* 0x000e220000001000 */
[----:B------:R-:W-:Y:S07]  /*2cb0*/  BSSY.RECONVERGENT B3, `(.L_x_111) ;  /* 0x000000c000037945 */ /* 0x000fee0003800200 */
        /* <DEDUP_REMOVED lines=11> */
.L_x_112:
[----:B------:R-:W-:Y:S05]  /*2d70*/  BSYNC.RECONVERGENT B3 ;  /* 0x0000000000037941 */ /* 0x000fea0003800200 */
.L_x_111:
[----:B------:R-:W-:Y:S01]  /*2d80*/  FMUL R25, R2, R2 ;  /* 0x0000000202197220 */ /* 0x000fe20000400000 */
[----:B------:R-:W-:-:S03]  /*2d90*/  FADD R34, R34, R37 ;  /* 0x0000002522227221 */ /* 0x000fc60000000000 */
[----:B------:R-:W-:Y:S01]  /*2da0*/  FMUL R27, R25, R32 ;  /* 0x00000020191b7220 */ /* 0x000fe20000400000 */
[----:B------:R-:W-:-:S03]  /*2db0*/  FMUL R25, R36, R0 ;  /* 0x0000000024197220 */ /* 0x000fc60000400000 */
[----:B------:R-:W-:Y:S01]  /*2dc0*/  FMUL R27, R27, R0 ;  /* 0x000000001b1b7220 */ /* 0x000fe20000400000 */
[----:B------:R-:W-:-:S03]  /*2dd0*/  FFMA R32, R32, R3, R25 ;  /* 0x0000000320207223 */ /* 0x000fc60000000019 */
[----:B------:R-:W-:-:S07]  /*2de0*/  FFMA R2, R33, R27, R34 ;  /* 0x0000001b21027223 */ /* 0x000fce0000000022 */
.L_x_108:
[----:B------:R-:W-:Y:S05]  /*2df0*/  BSYNC.RECONVERGENT B2 ;  /* 0x0000000000027941 */ /* 0x000fea0003800200 */
.L_x_107:
[----:B------:R-:W-:Y:S01]  /*2e00*/  IADD3 R0, PT, PT, R24, 0x2, RZ ;  /* 0x0000000218007810 */ /* 0x000fe20007ffe0ff */
[----:B------:R-:W-:Y:S01]  /*2e10*/  BSSY.RECONVERGENT B2, `(.L_x_113) ;  /* 0x000002e000027945 */ /* 0x000fe20003800200 */
[----:B------:R-:W-:Y:S02]  /*2e20*/  CS2R R34, SRZ ;  /* 0x0000000000227805 */ /* 0x000fe4000001ff00 */
[----:B------:R-:W-:-:S05]  /*2e30*/  LOP3.LUT R25, R0, 0x1f, RZ, 0xc0, !PT ;  /* 0x0000001f00197812 */ /* 0x000fca00078ec0ff */
[----:B------:R-:W0:Y:S04]  /*2e40*/  SHFL.IDX PT, R37, R33, R25, 0x1f ;  /* 0x00001f1921257589 */ /* 0x000e2800000e0000 */
[----:B------:R1:W2:Y:S04]  /*2e50*/  SHFL.IDX PT, R38, R32, R25, 0x1f ;  /* 0x00001f1920267589 */ /* 0x0002a800000e0000 */
[----:B------:R1:W3:Y:S01]  /*2e60*/  SHFL.IDX PT, R3, R2, R25, 0x1f ;  /* 0x00001f1902037589 */ /* 0x0002e200000e0000 */
[C---:B0-----:R-:W-:Y:S01]  /*2e70*/  FSETP.GT.AND P0, PT, R33.reuse, -R37, PT ;  /* 0x800000252100720b */ /* 0x041fe20003f04000 */
        /* <DEDUP_REMOVED lines=17> */
.L_x_116:
[----:B------:R-:W-:Y:S05]  /*2f90*/  BSYNC.RECONVERGENT B3 ;  /* 0x0000000000037941 */ /* 0x000fea0003800200 */
.L_x_115:
        /* <DEDUP_REMOVED lines=13> */
.L_x_118:
[----:B------:R-:W-:Y:S05]  /*3070*/  BSYNC.RECONVERGENT B3 ;  /* 0x0000000000037941 */ /* 0x000fea0003800200 */
.L_x_117:
[----:B------:R-:W-:Y:S01]  /*3080*/  FMUL R34, R34, R34 ;  /* 0x0000002222227220 */ /* 0x000fe20000400000 */
[----:B------:R-:W-:Y:S01]  /*3090*/  FADD R3, R3, R2 ;  /* 0x0000000203037221 */ /* 0x000fe20000000000 */
[----:B------:R-:W-:Y:S02]  /*30a0*/  FMUL R38, R38, R0 ;  /* 0x0000000026267220 */ /* 0x000fe40000400000 */
[----:B------:R-:W-:Y:S02]  /*30b0*/  FMUL R25, R34, R35 ;  /* 0x0000002322197220 */ /* 0x000fe40000400000 */
[----:B------:R-:W-:Y:S02]  /*30c0*/  FFMA R35, R35, R32, R38 ;  /* 0x0000002023237223 */ /* 0x000fe40000000026 */
[----:B------:R-:W-:-:S04]  /*30d0*/  FMUL R25, R25, R0 ;  /* 0x0000000019197220 */ /* 0x000fc80000400000 */
[----:B------:R-:W-:-:S07]  /*30e0*/  FFMA R34, R36, R25, R3 ;  /* 0x0000001924227223 */ /* 0x000fce0000000003 */
.L_x_114:
[----:B------:R-:W-:Y:S05]  /*30f0*/  BSYNC.RECONVERGENT B2 ;  /* 0x0000000000027941 */ /* 0x000fea0003800200 */
.L_x_113:
        /* <DEDUP_REMOVED lines=26> */
.L_x_122:
[----:B------:R-:W-:Y:S05]  /*32a0*/  BSYNC.RECONVERGENT B3 ;  /* 0x0000000000037941 */ /* 0x000fea0003800200 */
.L_x_121:
        /* <DEDUP_REMOVED lines=13> */
.L_x_124:
[----:B------:R-:W-:Y:S05]  /*3380*/  BSYNC.RECONVERGENT B3 ;  /* 0x0000000000037941 */ /* 0x000fea0003800200 */
.L_x_123:
[----:B------:R-:W-:Y:S01]  /*3390*/  FMUL R26, R33, R33 ;  /* 0x00000021211a7220 */ /* 0x000fe20000400000 */
[----:B------:R-:W-:Y:S01]  /*33a0*/  FADD R33, R2, R34 ;  /* 0x0000002202217221 */ /* 0x000fe20000000000 */
[-C--:B------:R-:W-:Y:S02]  /*33b0*/  FMUL R32, R32, R0.reuse ;  /* 0x0000000020207220 */ /* 0x080fe40000400000 */
[----:B------:R-:W-:Y:S02]  /*33c0*/  FMUL R3, R26, R37 ;  /* 0x000000251a037220 */ /* 0x000fe40000400000 */
[----:B------:R-:W-:Y:S02]  /*33d0*/  FFMA R37, R37, R35, R32 ;  /* 0x0000002325257223 */ /* 0x000fe40000000020 */
[----:B------:R-:W-:-:S04]  /*33e0*/  FMUL R3, R3, R0 ;  /* 0x0000000003037220 */ /* 0x000fc80000400000 */
[----:B------:R-:W-:-:S07]  /*33f0*/  FFMA R33, R38, R3, R33 ;  /* 0x0000000326217223 */ /* 0x000fce0000000021 */
.L_x_120:
[----:B------:R-:W-:Y:S05]  /*3400*/  BSYNC.RECONVERGENT B2 ;  /* 0x0000000000027941 */ /* 0x000fea0003800200 */
.L_x_119:
        /* <DEDUP_REMOVED lines=25> */
.L_x_128:
[----:B------:R-:W-:Y:S05]  /*35a0*/  BSYNC.RECONVERGENT B3 ;  /* 0x0000000000037941 */ /* 0x000fea0003800200 */
.L_x_127:
        /* <DEDUP_REMOVED lines=13> */
.L_x_130:
[----:B------:R-:W-:Y:S05]  /*3680*/  BSYNC.RECONVERGENT B3 ;  /* 0x0000000000037941 */ /* 0x000fea0003800200 */
.L_x_129:
[----:B------:R-:W-:Y:S01]  /*3690*/  FMUL R34, R34, R34 ;  /* 0x0000002222227220 */ /* 0x000fe20000400000 */
[----:B------:R-:W-:Y:S01]  /*36a0*/  FADD R33, R2, R33 ;  /* 0x0000002102217221 */ /* 0x000fe20000000000 */
[-C--:B------:R-:W-:Y:S02]  /*36b0*/  FMUL R32, R32, R0.reuse ;  /* 0x0000000020207220 */ /* 0x080fe40000400000 */
[----:B------:R-:W-:Y:S02]  /*36c0*/  FMUL R3, R34, R35 ;  /* 0x0000002322037220 */ /* 0x000fe40000400000 */
[----:B------:R-:W-:Y:S02]  /*36d0*/  FFMA R35, R35, R37, R32 ;  /* 0x0000002523237223 */ /* 0x000fe40000000020 */
[----:B------:R-:W-:-:S04]  /*36e0*/  FMUL R3, R3, R0 ;  /* 0x0000000003037220 */ /* 0x000fc80000400000 */
[----:B------:R-:W-:-:S07]  /*36f0*/  FFMA R34, R36, R3, R33 ;  /* 0x0000000324227223 */ /* 0x000fce0000000021 */
.L_x_126:
[----:B------:R-:W-:Y:S05]  /*3700*/  BSYNC.RECONVERGENT B2 ;  /* 0x0000000000027941 */ /* 0x000fea0003800200 */
.L_x_125:
[----:B------:R-:W-:Y:S01]  /*3710*/  LOP3.LUT R0, R24, 0x1f, RZ, 0xc0, !PT ;  /* 0x0000001f18007812 */ /* 0x000fe200078ec0ff */
        /* <DEDUP_REMOVED lines=24> */
.L_x_134:
[----:B------:R-:W-:Y:S05]  /*38a0*/  BSYNC.RECONVERGENT B3 ;  /* 0x0000000000037941 */ /* 0x000fea0003800200 */
.L_x_133:
        /* <DEDUP_REMOVED lines=13> */
.L_x_136:
[----:B------:R-:W-:Y:S05]  /*3980*/  BSYNC.RECONVERGENT B3 ;  /* 0x0000000000037941 */ /* 0x000fea0003800200 */
.L_x_135:
[----:B------:R-:W-:Y:S01]  /*3990*/  FMUL R37, R37, R37 ;  /* 0x0000002525257220 */ /* 0x000fe20000400000 */
[----:B------:R-:W-:Y:S01]  /*39a0*/  FADD R27, R2, R34 ;  /* 0x00000022021b7221 */ /* 0x000fe20000000000 */
[----:B------:R-:W-:Y:S02]  /*39b0*/  FMUL R33, R33, R0 ;  /* 0x0000000021217220 */ /* 0x000fe40000400000 */
[----:B------:R-:W-:Y:S02]  /*39c0*/  FMUL R37, R37, R38 ;  /* 0x0000002625257220 */ /* 0x000fe40000400000 */
[----:B------:R-:W-:Y:S02]  /*39d0*/  FFMA R26, R38, R35, R33 ;  /* 0x00000023261a7223 */ /* 0x000fe40000000021 */
[----:B------:R-:W-:-:S04]  /*39e0*/  FMUL R37, R37, R0 ;  /* 0x0000000025257220 */ /* 0x000fc80000400000 */
[----:B------:R-:W-:-:S07]  /*39f0*/  FFMA R27, R32, R37, R27 ;  /* 0x00000025201b7223 */ /* 0x000fce000000001b */
.L_x_132:
[----:B------:R-:W-:Y:S05]  /*3a00*/  BSYNC.RECONVERGENT B2 ;  /* 0x0000000000027941 */ /* 0x000fea0003800200 */
.L_x_131:
[----:B------:R-:W-:-:S09]  /*3a10*/  UISETP.GE.U32.AND UP1, UPT, UR9, 0x2, UPT ;  /* 0x000000020900788c */ /* 0x000fd2000bf26070 */
[----:B------:R-:W-:Y:S05]  /*3a20*/  BRA.U !UP1, `(.L_x_137) ;  /* 0x00000005098c7547 */ /* 0x000fea000b800000 */
[----:B------:R-:W-:-:S05]  /*3a30*/  UMOV UR8, UR9 ;  /* 0x0000000900087c82 */ /* 0x000fca0008000000 */
.L_x_144:
[----:B------:R-:W-:Y:S01]  /*3a40*/  USHF.R.U32.HI UR4, URZ, 0x1, UR8 ;  /* 0x00000001ff047899 */ /* 0x000fe20008011608 */
[----:B------:R-:W-:Y:S01]  /*3a50*/  ISETP.NE.AND P0, PT, R24, RZ, PT ;  /* 0x000000ff1800720c */ /* 0x000fe20003f05270 */
[----:B------:R-:W-:Y:S01]  /*3a60*/  ULOP3.LUT UR5, UR8, 0x7fe, URZ, 0xc0, !UPT ;  /* 0x000007fe08057892 */ /* 0x000fe2000f8ec0ff */
[----:B------:R-:W-:Y:S01]  /*3a70*/  BSSY.RECONVERGENT B2, `(.L_x_138) ;  /* 0x0000046000027945 */ /* 0x000fe20003800200 */
[----:B------:R-:W-:Y:S02]  /*3a80*/  UMOV UR10, UR8 ;  /* 0x00000008000a7c82 */ /* 0x000fe40008000000 */
[C---:B------:R-:W-:Y:S01]  /*3a90*/  ISETP.LT.U32.OR P1, PT, R23.reuse, UR4, P0 ;  /* 0x0000000417007c0c */ /* 0x040fe20008721470 */
[----:B------:R-:W-:Y:S02]  /*3aa0*/  UMOV UR8, UR4 ;  /* 0x0000000400087c82 */ /* 0x000fe40008000000 */
[C---:B------:R-:W-:Y:S02]  /*3ab0*/  ISETP.GE.U32.OR P0, PT, R23.reuse, UR8, P0 ;  /* 0x0000000817007c0c */ /* 0x040fe40008706470 */
[----:B------:R-:W-:-:S13]  /*3ac0*/  ISETP.GE.U32.OR P1, PT, R23, UR5, P1 ;  /* 0x0000000517007c0c */ /* 0x000fda0008f26470 */
[----:B0-----:R-:W0:Y:S01]  /*3ad0*/  @!P1 S2R R3, SR_CgaCtaId ;  /* 0x0000000000039919 */ /* 0x001e220000008800 */
[----:B------:R-:W-:Y:S02]  /*3ae0*/  @!P1 MOV R2, 0x400 ;  /* 0x0000040000029802 */ /* 0x000fe40000000f00 */
[----:B------:R-:W-:Y:S02]  /*3af0*/  @!P1 IADD3 R0, PT, PT, R23, -UR8, RZ ;  /* 0x8000000817009c10 */ /* 0x000fe4000fffe0ff */
[----:B0-----:R-:W-:-:S04]  /*3b00*/  @!P1 LEA R3, R3, R2, 0x18 ;  /* 0x0000000203039211 */ /* 0x001fc800078ec0ff */
[C---:B------:R-:W-:Y:S02]  /*3b10*/  @!P1 LEA R2, R0.reuse, R3, 0x3 ;  /* 0x0000000300029211 */ /* 0x040fe400078e18ff */
[----:B------:R-:W-:-:S03]  /*3b20*/  @!P1 LEA R3, R0, UR7, 0x2 ;  /* 0x0000000700039c11 */ /* 0x000fc6000f8e10ff */
[----:B------:R0:W-:Y:S04]  /*3b30*/  @!P1 STS.64 [R2], R26 ;  /* 0x0000001a02009388 */ /* 0x0001e80000000a00 */
[----:B------:R0:W-:Y:S01]  /*3b40*/  @!P1 STS [R3], R32 ;  /* 0x0000002003009388 */ /* 0x0001e20000000800 */
[----:B------:R-:W-:Y:S06]  /*3b50*/  BAR.SYNC.DEFER_BLOCKING 0x0 ;  /* 0x0000000000007b1d */ /* 0x000fec0000010000 */
[----:B------:R-:W-:Y:S05]  /*3b60*/  @P0 BRA `(.L_x_139) ;  /* 0x0000000000d80947 */ /* 0x000fea0003800000 */
[----:B------:R-:W-:Y:S01]  /*3b70*/  LEA R33, R23, UR7, 0x2 ;  /* 0x0000000717217c11 */ /* 0x000fe2000f8e10ff */
[----:B------:R-:W-:Y:S01]  /*3b80*/  UMOV UR4, URZ ;  /* 0x000000ff00047c82 */ /* 0x000fe20008000000 */
[----:B------:R-:W-:Y:S01]  /*3b90*/  UMOV UR5, URZ ;  /* 0x000000ff00057c82 */ /* 0x000fe20008000000 */
[----:B------:R-:W-:Y:S02]  /*3ba0*/  MOV R35, R26 ;  /* 0x0000001a00237202 */ /* 0x000fe40000000f00 */
[----:B------:R-:W-:Y:S01]  /*3bb0*/  MOV R34, R27 ;  /* 0x0000001b00227202 */ /* 0x000fe20000000f00 */
[----:B------:R-:W1:Y:S01]  /*3bc0*/  LDS R33, [R33] ;  /* 0x0000000021217984 */ /* 0x000e620000000800 */
[----:B0-----:R-:W-:Y:S02]  /*3bd0*/  MOV R26, UR4 ;  /* 0x00000004001a7c02 */ /* 0x001fe40008000f00 */
[----:B------:R-:W-:Y:S02]  /*3be0*/  MOV R27, UR5 ;  /* 0x00000005001b7c02 */ /* 0x000fe40008000f00 */
[----:B------:R-:W-:-:S02]  /*3bf0*/  MOV R0, R32 ;  /* 0x0000002000007202 */ /* 0x000fc40000000f00 */
[C---:B-1----:R-:W-:Y:S01]  /*3c00*/  FSETP.GT.AND P0, PT, R32.reuse, -R33, PT ;  /* 0x800000212000720b */ /* 0x042fe20003f04000 */
[----:B------:R-:W-:-:S05]  /*3c10*/  FADD R2, R32, R33 ;  /* 0x0000002120027221 */ /* 0x000fca0000000000 */
[----:B------:R-:W-:-:S07]  /*3c20*/  MOV R32, R2 ;  /* 0x0000000200207202 */ /* 0x000fce0000000f00 */
[----:B------:R-:W-:Y:S05]  /*3c30*/  @!P0 BRA `(.L_x_139) ;  /* 0x0000000000a48947 */ /* 0x000fea0003800000 */
[----:B------:R-:W0:Y:S01]  /*3c40*/  S2UR UR5, SR_CgaCtaId ;  /* 0x00000000000579c3 */ /* 0x000e220000008800 */
[----:B------:R-:W-:Y:S01]  /*3c50*/  UMOV UR4, 0x400 ;  /* 0x0000040000047882 */ /* 0x000fe20000000000 */
[----:B------:R-:W1:Y:S01]  /*3c60*/  MUFU.RCP R37, R32 ;  /* 0x0000002000257308 */ /* 0x000e620000001000 */
[----:B------:R-:W-:Y:S07]  /*3c70*/  BSSY.RECONVERGENT B3, `(.L_x_140) ;  /* 0x0000010000037945 */ /* 0x000fee0003800200 */
[----:B------:R-:W2:Y:S01]  /*3c80*/  FCHK P0, R0, R32 ;  /* 0x0000002000007302 */ /* 0x000ea20000000000 */
[----:B-1----:R-:W-:-:S04]  /*3c90*/  FFMA R26, -R32, R37, 1 ;  /* 0x3f800000201a7423 */ /* 0x002fc80000000125 */
[----:B------:R-:W-:Y:S01]  /*3ca0*/  FFMA R37, R37, R26, R37 ;  /* 0x0000001a25257223 */ /* 0x000fe20000000025 */
[----:B0-----:R-:W-:-:S03]  /*3cb0*/  ULEA UR4, UR5, UR4, 0x18 ;  /* 0x0000000405047291 */ /* 0x001fc6000f8ec0ff */
[----:B------:R-:W-:-:S03]  /*3cc0*/  FFMA R25, R37, R0, RZ ;  /* 0x0000000025197223 */ /* 0x000fc600000000ff */
[----:B------:R-:W-:Y:S01]  /*3cd0*/  LEA R2, R23, UR4, 0x3 ;  /* 0x0000000417027c11 */ /* 0x000fe2000f8e18ff */
[----:B------:R-:W-:-:S04]  /*3ce0*/  FFMA R26, -R32, R25, R0 ;  /* 0x00000019201a7223 */ /* 0x000fc80000000100 */
[----:B------:R-:W-:Y:S01]  /*3cf0*/  FFMA R37, R37, R26, R25 ;  /* 0x0000001a25257223 */ /* 0x000fe20000000019 */
[----:B------:R-:W0:Y:S02]  /*3d00*/  LDS.64 R2, [R2] ;  /* 0x0000000002027984 */ /* 0x000e240000000a00 */
[----:B0-----:R-:W-:Y:S01]  /*3d10*/  FADD R36, -R35, R2 ;  /* 0x0000000223247221 */ /* 0x001fe20000000100 */
[----:B--2---:R-:W-:Y:S06]  /*3d20*/  @!P0 BRA `(.L_x_141) ;  /* 0x0000000000108947 */ /* 0x004fec0003800000 */
[----:B------:R-:W-:Y:S02]  /*3d30*/  MOV R31, R32 ;  /* 0x00000020001f7202 */ /* 0x000fe40000000f00 */
[----:B------:R-:W-:-:S07]  /*3d40*/  MOV R25, 0x3d60 ;  /* 0x00003d6000197802 */ /* 0x000fce0000000f00 */
[----:B------:R-:W-:Y:S05]  /*3d50*/  CALL.REL.NOINC `($__internal_0_$__cuda_sm3x_div_rn_noftz_f32_slowpath) ;  /* 0x0000001000287944 */ /* 0x000fea0003c00000 */
[----:B------:R-:W-:-:S07]  /*3d60*/  MOV R37, R0 ;  /* 0x0000000000257202 */ /* 0x000fce0000000f00 */
.L_x_141:
[----:B------:R-:W-:Y:S05]  /*3d70*/  BSYNC.RECONVERGENT B3 ;  /* 0x0000000000037941 */ /* 0x000fea0003800200 */
.L_x_140:
        /* <DEDUP_REMOVED lines=13> */
.L_x_143:
[----:B------:R-:W-:Y:S05]  /*3e50*/  BSYNC.RECONVERGENT B3 ;  /* 0x0000000000037941 */ /* 0x000fea0003800200 */
.L_x_142:
[----:B------:R-:W-:Y:S01]  /*3e60*/  FMUL R36, R36, R36 ;  /* 0x0000002424247220 */ /* 0x000fe20000400000 */
[----:B------:R-:W-:Y:S01]  /*3e70*/  FADD R3, R34, R3 ;  /* 0x0000000322037221 */ /* 0x000fe20000000000 */
[-C--:B------:R-:W-:Y:S02]  /*3e80*/  FMUL R2, R2, R0.reuse ;  /* 0x0000000002027220 */ /* 0x080fe40000400000 */
[-C--:B------:R-:W-:Y:S02]  /*3e90*/  FMUL R25, R36, R37.reuse ;  /* 0x0000002524197220 */ /* 0x080fe40000400000 */
[----:B------:R-:W-:Y:S02]  /*3ea0*/  FFMA R26, R35, R37, R2 ;  /* 0x00000025231a7223 */ /* 0x000fe40000000002 */
[----:B------:R-:W-:-:S04]  /*3eb0*/  FMUL R25, R25, R0 ;  /* 0x0000000019197220 */ /* 0x000fc80000400000 */
[----:B------:R-:W-:-:S07]  /*3ec0*/  FFMA R27, R32, R25, R3 ;  /* 0x00000019201b7223 */ /* 0x000fce0000000003 */
.L_x_139:
[----:B------:R-:W-:Y:S05]  /*3ed0*/  BSYNC.RECONVERGENT B2 ;  /* 0x0000000000027941 */ /* 0x000fea0003800200 */
.L_x_138:
[----:B------:R-:W-:Y:S01]  /*3ee0*/  BAR.SYNC.DEFER_BLOCKING 0x0 ;  /* 0x0000000000007b1d */ /* 0x000fe20000010000 */
[----:B------:R-:W-:-:S09]  /*3ef0*/  UISETP.GT.U32.AND UP1, UPT, UR10, 0x3, UPT ;  /* 0x000000030a00788c */ /* 0x000fd2000bf24070 */
[----:B------:R-:W-:Y:S05]  /*3f00*/  BRA.U UP1, `(.L_x_144) ;  /* 0xfffffff901cc7547 */ /* 0x000fea000b83ffff */
[----:B------:R-:W1:Y:S01]  /*3f10*/  S2UR UR5, SR_CgaCtaId ;  /* 0x00000000000579c3 */ /* 0x000e620000008800 */
[----:B------:R-:W-:Y:S01]  /*3f20*/  LOP3.LUT P0, RZ, R24, R23, RZ, 0xfc, !PT ;  /* 0x0000001718ff7212 */ /* 0x000fe2000780fcff */
[----:B------:R-:W-:Y:S01]  /*3f30*/  UMOV UR4, 0x400 ;  /* 0x0000040000047882 */ /* 0x000fe20000000000 */
[----:B------:R-:W2:Y:S01]  /*3f40*/  MUFU.RCP R0, UR12 ;  /* 0x0000000c00007d08 */ /* 0x000ea20008001000 */
[----:B------:R-:W-:-:S05]  /*3f50*/  MOV R25, UR12 ;  /* 0x0000000c00197c02 */ /* 0x000fca0008000f00 */
[----:B--2---:R-:W-:Y:S01]  /*3f60*/  FFMA R25, R0, -R25, 1 ;  /* 0x3f80000000197423 */ /* 0x004fe20000000819 */
[----:B-1----:R-:W-:-:S03]  /*3f70*/  ULEA UR4, UR5, UR4, 0x18 ;  /* 0x0000000405047291 */ /* 0x002fc6000f8ec0ff */
[----:B------:R-:W-:-:S06]  /*3f80*/  FFMA R0, R0, R25, R0 ;  /* 0x0000001900007223 */ /* 0x000fcc0000000000 */
[----:B------:R-:W-:Y:S01]  /*3f90*/  @!P0 STS.64 [UR4], R26 ;  /* 0x0000001aff008988 */ /* 0x000fe20008000a04 */
[----:B------:R-:W-:Y:S06]  /*3fa0*/  BAR.SYNC.DEFER_BLOCKING 0x0 ;  /* 0x0000000000007b1d */ /* 0x000fec0000010000 */
[----:B0-----:R-:W0:Y:S02]  /*3fb0*/  LDS.64 R2, [UR4] ;  /* 0x00000004ff027984 */ /* 0x001e240008000a00 */
[----:B0-----:R-:W0:Y:S01]  /*3fc0*/  FCHK P0, R3, UR12 ;  /* 0x0000000c03007d02 */ /* 0x001e220008000000 */
[----:B------:R-:W-:-:S04]  /*3fd0*/  FFMA R25, R3, R0, RZ ;  /* 0x0000000003197223 */ /* 0x000fc800000000ff */
[----:B------:R-:W-:-:S04]  /*3fe0*/  FFMA R28, R25, -UR12, R3 ;  /* 0x8000000c191c7c23 */ /* 0x000fc80008000003 */
[----:B------:R-:W-:Y:S01]  /*3ff0*/  FFMA R0, R0, R28, R25 ;  /* 0x0000001c00007223 */ /* 0x000fe20000000019 */
[----:B0-----:R-:W-:Y:S06]  /*4000*/  @!P0 BRA `(.L_x_43) ;  /* 0x0000000000588947 */ /* 0x001fec0003800000 */
[----:B------:R-:W-:Y:S02]  /*4010*/  MOV R0, R3 ;  /* 0x0000000300007202 */ /* 0x000fe40000000f00 */
[----:B------:R-:W-:Y:S02]  /*4020*/  MOV R31, UR12 ;  /* 0x0000000c001f7c02 */ /* 0x000fe40008000f00 */
[----:B------:R-:W-:-:S07]  /*4030*/  MOV R25, 0x4050 ;  /* 0x0000405000197802 */ /* 0x000fce0000000f00 */
[----:B------:R-:W-:Y:S05]  /*4040*/  CALL.REL.NOINC `($__internal_0_$__cuda_sm3x_div_rn_noftz_f32_slowpath) ;  /* 0x0000000c006c7944 */ /* 0x000fea0003c00000 */
[----:B------:R-:W-:Y:S05]  /*4050*/  BRA `(.L_x_43) ;  /* 0x0000000000447947 */ /* 0x000fea0003800000 */
.L_x_137:
[----:B------:R-:W0:Y:S01]  /*4060*/  MUFU.RCP R0, UR12 ;  /* 0x0000000c00007d08 */ /* 0x000e220008001000 */
[----:B------:R-:W-:Y:S01]  /*4070*/  MOV R3, UR12 ;  /* 0x0000000c00037c02 */ /* 0x000fe20008000f00 */
[----:B------:R1:W2:Y:S01]  /*4080*/  SHFL.IDX PT, R2, R26, RZ, 0x1f ;  /* 0x00001fff1a027589 */ /* 0x0002a200000e0000 */
[----:B------:R-:W-:Y:S05]  /*4090*/  BSSY.RECONVERGENT B2, `(.L_x_145) ;  /* 0x000000c000027945 */ /* 0x000fea0003800200 */
[----:B------:R-:W3:Y:S01]  /*40a0*/  FCHK P0, R27, UR12 ;  /* 0x0000000c1b007d02 */ /* 0x000ee20008000000 */
[----:B0-----:R-:W-:-:S04]  /*40b0*/  FFMA R3, R0, -R3, 1 ;  /* 0x3f80000000037423 */ /* 0x001fc80000000803 */
[----:B------:R-:W-:-:S04]  /*40c0*/  FFMA R25, R0, R3, R0 ;  /* 0x0000000300197223 */ /* 0x000fc80000000000 */
[----:B------:R-:W-:-:S04]  /*40d0*/  FFMA R0, R27, R25, RZ ;  /* 0x000000191b007223 */ /* 0x000fc800000000ff */
[----:B------:R-:W-:-:S04]  /*40e0*/  FFMA R3, R0, -UR12, R27 ;  /* 0x8000000c00037c23 */ /* 0x000fc8000800001b */
[----:B------:R-:W-:Y:S01]  /*40f0*/  FFMA R0, R25, R3, R0 ;  /* 0x0000000319007223 */ /* 0x000fe20000000000 */
[----:B-123--:R-:W-:Y:S06]  /*4100*/  @!P0 BRA `(.L_x_146) ;  /* 0x0000000000108947 */ /* 0x00efec0003800000 */
[----:B------:R-:W-:Y:S02]  /*4110*/  MOV R0, R27 ;  /* 0x0000001b00007202 */ /* 0x000fe40000000f00 */
[----:B------:R-:W-:Y:S02]  /*4120*/  MOV R31, UR12 ;  /* 0x0000000c001f7c02 */ /* 0x000fe40008000f00 */
[----:B------:R-:W-:-:S07]  /*4130*/  MOV R25, 0x4150 ;  /* 0x0000415000197802 */ /* 0x000fce0000000f00 */
[----:B------:R-:W-:Y:S05]  /*4140*/  CALL.REL.NOINC `($__internal_0_$__cuda_sm3x_div_rn_noftz_f32_slowpath) ;  /* 0x0000000c002c7944 */ /* 0x000fea0003c00000 */
.L_x_146:
[----:B------:R-:W-:Y:S05]  /*4150*/  BSYNC.RECONVERGENT B2 ;  /* 0x0000000000027941 */ /* 0x000fea0003800200 */
.L_x_145:
[----:B------:R-:W0:Y:S02]  /*4160*/  SHFL.IDX PT, R0, R0, RZ, 0x1f ;  /* 0x00001fff00007589 */ /* 0x000e2400000e0000 */
.L_x_43:
[----:B------:R-:W0:Y:S01]  /*4170*/  LDCU UR4, c[0x0][0x3a8] ;  /* 0x00007500ff0477ac */ /* 0x000e220008000800 */
[----:B------:R-:W1:Y:S01]  /*4180*/  LDC.64 R26, c[0x0][0x398] ;  /* 0x0000e600ff1a7b82 */ /* 0x000e620000000a00 */
[----:B------:R-:W-:Y:S07]  /*4190*/  BSSY.RECONVERGENT B0, `(.L_x_147) ;  /* 0x00000b6000007945 */ /* 0x000fee0003800200 */
[----:B------:R-:W2:Y:S01]  /*41a0*/  LDC.64 R28, c[0x0][0x380] ;  /* 0x0000e000ff1c7b82 */ /* 0x000ea20000000a00 */
[----:B0-----:R-:W-:Y:S01]  /*41b0*/  FADD R3, R0, UR4 ;  /* 0x0000000400037e21 */ /* 0x001fe20008000000 */
[----:B------:R-:W0:Y:S04]  /*41c0*/  LDCU UR4, c[0x0][0x3a4] ;  /* 0x00007480ff0477ac */ /* 0x000e280008000800 */
[----:B------:R-:W-:-:S13]  /*41d0*/  FSETP.GEU.AND P0, PT, |R3|, 1.175494350822287508e-38, PT ;  /* 0x008000000300780b */ /* 0x000fda0003f0e200 */
[----:B------:R-:W-:Y:S01]  /*41e0*/  @!P0 FMUL R3, R3, 16777216 ;  /* 0x4b80000003038820 */ /* 0x000fe20000400000 */
[----:B0-----:R-:W-:-:S03]  /*41f0*/  UIMAD UR5, UR6, UR4, URZ ;  /* 0x00000004060572a4 */ /* 0x001fc6000f8e02ff */
[----:B------:R-:W0:Y:S03]  /*4200*/  MUFU.RSQ R0, R3 ;  /* 0x0000000300007308 */ /* 0x000e260000001400 */
[----:B------:R-:W-:-:S05]  /*4210*/  MOV R25, UR5 ;  /* 0x0000000500197c02 */ /* 0x000fca0008000f00 */
[----:B-1----:R-:W-:-:S04]  /*4220*/  IMAD.WIDE.U32 R26, R25, 0x4, R26 ;  /* 0x00000004191a7825 */ /* 0x002fc800078e001a */
[----:B--2---:R-:W-:-:S04]  /*4230*/  IMAD.WIDE.U32 R28, R25, 0x4, R28 ;  /* 0x00000004191c7825 */ /* 0x004fc800078e001c */
[----:B0-----:R-:W-:Y:S01]  /*4240*/  @!P0 FMUL R0, R0, 4096 ;  /* 0x4580000000008820 */ /* 0x001fe20000400000 */
        /* <DEDUP_REMOVED lines=9> */
[----:B------:R-:W2:Y:S01]  /*42e0*/  LDG.E.CONSTANT R3, desc[UR14][R30.64] ;  /* 0x0000000e1e037981 */ /* 0x000ea2000c1e9900 */
[----:B------:R-:W-:Y:S01]  /*42f0*/  IMAD.WIDE.U32 R32, R22, 0x4, R28 ;  /* 0x0000000416207825 */ /* 0x000fe200078e001c */
[----:B------:R-:W-:Y:S02]  /*4300*/  ISETP.NE.AND P0, PT, R12, 0x1, PT ;  /* 0x000000010c00780c */ /* 0x000fe40003f05270 */
[----:B------:R-:W-:Y:S01]  /*4310*/  MOV R39, R19 ;  /* 0x0000001300277202 */ /* 0x000fe20000000f00 */
[----:B--2---:R-:W-:-:S04]  /*4320*/  FADD R3, R3, -R2 ;  /* 0x8000000203037221 */ /* 0x004fc80000000000 */
[----:B------:R-:W-:-:S05]  /*4330*/  FMUL R3, R0, R3 ;  /* 0x0000000300037220 */ /* 0x000fca0000400000 */
[----:B------:R0:W-:Y:S01]  /*4340*/  STG.E desc[UR14][R32.64], R3 ;  /* 0x0000000320007986 */ /* 0x0001e2000c10190e */
[----:B------:R-:W-:Y:S05]  /*4350*/  @!P0 BRA `(.L_x_151) ;  /* 0x0000000000488947 */ /* 0x000fea0003800000 */
[----:B------:R-:W-:Y:S02]  /*4360*/  ISETP.NE.AND P0, PT, R12, 0x2, PT ;  /* 0x000000020c00780c */ /* 0x000fe40003f05270 */
[----:B0-----:R-:W-:Y:S02]  /*4370*/  MOV R3, UR13 ;  /* 0x0000000d00037c02 */ /* 0x001fe40008000f00 */
[----:B------:R-:W-:-:S03]  /*4380*/  MOV R35, UR13 ;  /* 0x0000000d00237c02 */ /* 0x000fc60008000f00 */
[----:B------:R-:W-:-:S06]  /*4390*/  IMAD.WIDE R30, R3, 0x4, R30 ;  /* 0x00000004031e7825 */ /* 0x000fcc00078e021e */
[----:B------:R-:W-:Y:S02]  /*43a0*/  @P0 IMAD.WIDE R34, R35, 0x4, R30 ;  /* 0x0000000423220825 */ /* 0x000fe400078e021e */
[----:B------:R-:W2:Y:S04]  /*43b0*/  LDG.E.CONSTANT R31, desc[UR14][R30.64] ;  /* 0x0000000e1e1f7981 */ /* 0x000ea8000c1e9900 */
[----:B------:R-:W3:Y:S01]  /*43c0*/  @P0 LDG.E.CONSTANT R35, desc[UR14][R34.64] ;  /* 0x0000000e22230981 */ /* 0x000ee2000c1e9900 */
[----:B------:R-:W-:Y:S01]  /*43d0*/  IMAD.WIDE R32, R3, 0x4, R32 ;  /* 0x0000000403207825 */ /* 0x000fe200078e0220 */
[----:B------:R-:W-:Y:S02]  /*43e0*/  MOV R37, UR13 ;  /* 0x0000000d00257c02 */ /* 0x000fe40008000f00 */
[----:B------:R-:W-:-:S02]  /*43f0*/  MOV R39, R15 ;  /* 0x0000000f00277202 */ /* 0x000fc40000000f00 */
[----:B------:R-:W-:Y:S01]  /*4400*/  @P0 IADD3 R39, PT, PT, R15, UR13, RZ ;  /* 0x0000000d0f270c10 */ /* 0x000fe2000fffe0ff */
[----:B------:R-:W-:-:S04]  /*4410*/  @P0 IMAD.WIDE R36, R37, 0x4, R32 ;  /* 0x0000000425240825 */ /* 0x000fc800078e0220 */
[--C-:B--2---:R-:W-:Y:S01]  /*4420*/  FADD R3, R31, -R2.reuse ;  /* 0x800000021f037221 */ /* 0x104fe20000000000 */
[----:B---3--:R-:W-:-:S03]  /*4430*/  @P0 FADD R25, R35, -R2 ;  /* 0x8000000223190221 */ /* 0x008fc60000000000 */
[C---:B------:R-:W-:Y:S01]  /*4440*/  FMUL R3, R0.reuse, R3 ;  /* 0x0000000300037220 */ /* 0x040fe20000400000 */
[----:B------:R-:W-:-:S04]  /*4450*/  @P0 FMUL R25, R0, R25 ;  /* 0x0000001900190220 */ /* 0x000fc80000400000 */
[----:B------:R1:W-:Y:S04]  /*4460*/  STG.E desc[UR14][R32.64], R3 ;  /* 0x0000000320007986 */ /* 0x0003e8000c10190e */
[----:B------:R1:W-:Y:S02]  /*4470*/  @P0 STG.E desc[UR14][R36.64], R25 ;  /* 0x0000001924000986 */ /* 0x0003e4000c10190e */
.L_x_151:
[----:B------:R-:W-:Y:S05]  /*4480*/  BSYNC.RECONVERGENT B1 ;  /* 0x0000000000017941 */ /* 0x000fea0003800200 */
.L_x_150:
[----:B------:R-:W-:Y:S05]  /*4490*/  @!P1 BRA `(.L_x_149) ;  /* 0x0000000800149947 */ /* 0x000fea0003800000 */
[----:B------:R-:W-:Y:S01]  /*44a0*/  BSSY.RECONVERGENT B1, `(.L_x_152) ;  /* 0x000001f000017945 */ /* 0x000fe20003800200 */
.L_x_153:
[C---:B------:R-:W-:Y:S01]  /*44b0*/  IADD3 R45, PT, PT, R39.reuse, UR13, RZ ;  /* 0x0000000d272d7c10 */ /* 0x040fe2000fffe0ff */
[----:B-1----:R-:W-:-:S03]  /*44c0*/  IMAD.WIDE.U32 R36, R39, 0x4, R26 ;  /* 0x0000000427247825 */ /* 0x002fc600078e001a */
[C---:B------:R-:W-:Y:S01]  /*44d0*/  IADD3 R41, PT, PT, R45.reuse, UR13, RZ ;  /* 0x0000000d2d297c10 */ /* 0x040fe2000fffe0ff */
[--C-:B------:R-:W-:Y:S01]  /*44e0*/  IMAD.WIDE.U32 R34, R45, 0x4, R26.reuse ;  /* 0x000000042d227825 */ /* 0x100fe200078e001a */
[----:B------:R1:W2:Y:S02]  /*44f0*/  LDG.E.CONSTANT R25, desc[UR14][R36.64] ;  /* 0x0000000e24197981 */ /* 0x0002a4000c1e9900 */
[C---:B0-----:R-:W-:Y:S01]  /*4500*/  IADD3 R3, PT, PT, R41.reuse, UR13, RZ ;  /* 0x0000000d29037c10 */ /* 0x041fe2000fffe0ff */
[--C-:B------:R-:W-:Y:S01]  /*4510*/  IMAD.WIDE.U32 R32, R41, 0x4, R26.reuse ;  /* 0x0000000429207825 */ /* 0x100fe200078e001a */
[----:B------:R0:W3:Y:S03]  /*4520*/  LDG.E.CONSTANT R43, desc[UR14][R34.64] ;  /* 0x0000000e222b7981 */ /* 0x0000e6000c1e9900 */
[----:B------:R-:W-:Y:S01]  /*4530*/  IMAD.WIDE.U32 R30, R3, 0x4, R26 ;  /* 0x00000004031e7825 */ /* 0x000fe200078e001a */
[----:B------:R4:W5:Y:S05]  /*4540*/  LDG.E.CONSTANT R38, desc[UR14][R32.64] ;  /* 0x0000000e20267981 */ /* 0x00096a000c1e9900 */
[----:B------:R-:W5:Y:S01]  /*4550*/  LDG.E.CONSTANT R31, desc[UR14][R30.64] ;  /* 0x0000000e1e1f7981 */ /* 0x000f62000c1e9900 */
[----:B-1----:R-:W-:-:S04]  /*4560*/  IMAD.WIDE.U32 R36, R39, 0x4, R28 ;  /* 0x0000000427247825 */ /* 0x002fc800078e001c */
[----:B0-----:R-:W-:-:S04]  /*4570*/  IMAD.WIDE.U32 R34, R45, 0x4, R28 ;  /* 0x000000042d227825 */ /* 0x001fc800078e001c */
[----:B----4-:R-:W-:-:S04]  /*4580*/  IMAD.WIDE.U32 R32, R41, 0x4, R28 ;  /* 0x0000000429207825 */ /* 0x010fc800078e001c */
[--C-:B--2---:R-:W-:Y:S01]  /*4590*/  FADD R25, R25, -R2.reuse ;  /* 0x8000000219197221 */ /* 0x104fe20000000000 */
[----:B---3--:R-:W-:-:S03]  /*45a0*/  FADD R43, R43, -R2 ;  /* 0x800000022b2b7221 */ /* 0x008fc60000000000 */
[----:B------:R-:W-:Y:S01]  /*45b0*/  FMUL R25, R0, R25 ;  /* 0x0000001900197220 */ /* 0x000fe20000400000 */
[--C-:B-----5:R-:W-:Y:S01]  /*45c0*/  FADD R39, R38, -R2.reuse ;  /* 0x8000000226277221 */ /* 0x120fe20000000000 */
[C---:B------:R-:W-:Y:S01]  /*45d0*/  FMUL R43, R0.reuse, R43 ;  /* 0x0000002b002b7220 */ /* 0x040fe20000400000 */
[----:B------:R-:W-:Y:S02]  /*45e0*/  FADD R45, R31, -R2 ;  /* 0x800000021f2d7221 */ /* 0x000fe40000000000 */
[----:B------:R-:W-:Y:S01]  /*45f0*/  FMUL R41, R0, R39 ;  /* 0x0000002700297220 */ /* 0x000fe20000400000 */
[----:B------:R-:W-:-:S04]  /*4600*/  IMAD.WIDE.U32 R30, R3, 0x4, R28 ;  /* 0x00000004031e7825 */ /* 0x000fc800078e001c */
[----:B------:R-:W-:Y:S01]  /*4610*/  FMUL R45, R0, R45 ;  /* 0x0000002d002d7220 */ /* 0x000fe20000400000 */
[----:B------:R2:W-:Y:S01]  /*4620*/  STG.E desc[UR14][R36.64], R25 ;  /* 0x0000001924007986 */ /* 0x0005e2000c10190e */
[----:B------:R-:W-:-:S03]  /*4630*/  IADD3 R39, PT, PT, R3, UR13, RZ ;  /* 0x0000000d03277c10 */ /* 0x000fc6000fffe0ff */
[----:B------:R2:W-:Y:S04]  /*4640*/  STG.E desc[UR14][R34.64], R43 ;  /* 0x0000002b22007986 */ /* 0x0005e8000c10190e */
[----:B------:R2:W-:Y:S04]  /*4650*/  STG.E desc[UR14][R32.64], R41 ;  /* 0x0000002920007986 */ /* 0x0005e8000c10190e */
[----:B------:R2:W-:Y:S01]  /*4660*/  STG.E desc[UR14][R30.64], R45 ;  /* 0x0000002d1e007986 */ /* 0x0005e2000c10190e */
[----:B------:R-:W-:-:S13]  /*4670*/  ISETP.GE.AND P0, PT, R39, UR4, PT ;  /* 0x0000000427007c0c */ /* 0x000fda000bf06270 */
[----:B--2---:R-:W-:Y:S05]  /*4680*/  @!P0 BRA `(.L_x_153) ;  /* 0xfffffffc00888947 */ /* 0x004fea000383ffff */
[----:B------:R-:W-:Y:S05]  /*4690*/  BSYNC.RECONVERGENT B1 ;  /* 0x0000000000017941 */ /* 0x000fea0003800200 */
.L_x_152:
[----:B------:R-:W-:Y:S05]  /*46a0*/  BRA `(.L_x_149) ;  /* 0x0000000400907947 */ /* 0x000fea0003800000 */
.L_x_148:
[----:B------:R-:W-:-:S13]  /*46b0*/  ISETP.GE.AND P0, PT, R22, UR4, PT ;  /* 0x0000000416007c0c */ /* 0x000fda000bf06270 */
[----:B------:R-:W-:Y:S05]  /*46c0*/  @P0 BRA `(.L_x_149) ;  /* 0x0000000400880947 */ /* 0x000fea0003800000 */
[----:B------:R-:W-:Y:S01]  /*46d0*/  ISETP.NE.AND P0, PT, R12, RZ, PT ;  /* 0x000000ff0c00720c */ /* 0x000fe20003f05270 */
[----:B------:R-:W-:Y:S01]  /*46e0*/  BSSY.RECONVERGENT B1, `(.L_x_154) ;  /* 0x000002b000017945 */ /* 0x000fe20003800200 */
[----:B------:R-:W-:Y:S02]  /*46f0*/  ISETP.GE.U32.AND P1, PT, R16, 0x3, PT ;  /* 0x000000031000780c */ /* 0x000fe40003f26070 */
[----:B------:R-:W-:-:S09]  /*4700*/  MOV R25, R22 ;  /* 0x0000001600197202 */ /* 0x000fd20000000f00 */
[----:B------:R-:W-:Y:S05]  /*4710*/  @!P0 BRA `(.L_x_155) ;  /* 0x00000000009c8947 */ /* 0x000fea0003800000 */
[C---:B------:R-:W-:Y:S01]  /*4720*/  IMAD.WIDE.U32 R32, R22.reuse, 0x4, R26 ;  /* 0x0000000416207825 */ /* 0x040fe200078e001a */
[----:B------:R-:W2:Y:S04]  /*4730*/  LDG.E.CONSTANT R25, desc[UR14][R4.64] ;  /* 0x0000000e04197981 */ /* 0x000ea8000c1e9900 */
[----:B------:R-:W3:Y:S04]  /*4740*/  LDG.E.CONSTANT R3, desc[UR14][R32.64] ;  /* 0x0000000e20037981 */ /* 0x000ee8000c1e9900 */
[----:B------:R-:W2:Y:S01]  /*4750*/  LDG.E.CONSTANT R36, desc[UR14][R6.64] ;  /* 0x0000000e06247981 */ /* 0x000ea2000c1e9900 */
[----:B------:R-:W-:Y:S01]  /*4760*/  IMAD.WIDE.U32 R30, R22, 0x4, R28 ;  /* 0x00000004161e7825 */ /* 0x000fe200078e001c */
[----:B------:R-:W-:-:S03]  /*4770*/  ISETP.NE.AND P0, PT, R12, 0x1, PT ;  /* 0x000000010c00780c */ /* 0x000fc60003f05270 */
[----:B---3--:R-:W-:-:S04]  /*4780*/  FADD R3, R3, -R2 ;  /* 0x8000000203037221 */ /* 0x008fc80000000000 */
[----:B------:R-:W-:-:S04]  /*4790*/  FMUL R34, R0, R3 ;  /* 0x0000000300227220 */ /* 0x000fc80000400000 */
[----:B--2---:R-:W-:-:S05]  /*47a0*/  FFMA R3, R25, R34, R36 ;  /* 0x0000002219037223 */ /* 0x004fca0000000024 */
[----:B------:R0:W-:Y:S01]  /*47b0*/  STG.E desc[UR14][R30.64], R3 ;  /* 0x000000031e007986 */ /* 0x0001e2000c10190e */
[----:B------:R-:W-:Y:S01]  /*47c0*/  MOV R25, R19 ;  /* 0x0000001300197202 */ /* 0x000fe20000000f00 */
[----:B------:R-:W-:Y:S06]  /*47d0*/  @!P0 BRA `(.L_x_155) ;  /* 0x00000000006c8947 */ /* 0x000fec0003800000 */
[----:B------:R-:W-:Y:S01]  /*47e0*/  ISETP.NE.AND P0, PT, R12, 0x2, PT ;  /* 0x000000020c00780c */ /* 0x000fe20003f05270 */
[----:B------:R-:W2:Y:S01]  /*47f0*/  LDG.E.CONSTANT R36, desc[UR14][R8.64] ;  /* 0x0000000e08247981 */ /* 0x000ea2000c1e9900 */
[----:B0-----:R-:W-:Y:S02]  /*4800*/  MOV R3, UR13 ;  /* 0x0000000d00037c02 */ /* 0x001fe40008000f00 */
[----:B------:R-:W-:-:S03]  /*4810*/  MOV R35, UR13 ;  /* 0x0000000d00237c02 */ /* 0x000fc60008000f00 */
[----:B------:R-:W-:Y:S01]  /*4820*/  IMAD.WIDE R32, R3, 0x4, R32 ;  /* 0x0000000403207825 */ /* 0x000fe200078e0220 */
[----:B------:R-:W-:-:S04]  /*4830*/  MOV R25, UR13 ;  /* 0x0000000d00197c02 */ /* 0x000fc80008000f00 */
[----:B------:R0:W3:Y:S01]  /*4840*/  LDG.E.CONSTANT R37, desc[UR14][R32.64] ;  /* 0x0000000e20257981 */ /* 0x0000e2000c1e9900 */
[----:B------:R-:W-:-:S05]  /*4850*/  @P0 IMAD.WIDE R34, R35, 0x4, R32 ;  /* 0x0000000423220825 */ /* 0x000fca00078e0220 */
[----:B------:R1:W4:Y:S01]  /*4860*/  @P0 LDG.E.CONSTANT R39, desc[UR14][R34.64] ;  /* 0x0000000e22270981 */ /* 0x000322000c1e9900 */
[----:B0-----:R-:W-:-:S03]  /*4870*/  @P0 IMAD.WIDE R32, R25, 0x4, R10 ;  /* 0x0000000419200825 */ /* 0x001fc600078e020a */
[----:B------:R-:W2:Y:S01]  /*4880*/  LDG.E.CONSTANT R25, desc[UR14][R10.64] ;  /* 0x0000000e0a197981 */ /* 0x000ea2000c1e9900 */
[----:B-1----:R-:W-:-:S03]  /*4890*/  @P0 IMAD.WIDE R34, R3, 0x4, R8 ;  /* 0x0000000403220825 */ /* 0x002fc600078e0208 */
[----:B------:R0:W5:Y:S04]  /*48a0*/  @P0 LDG.E.CONSTANT R38, desc[UR14][R32.64] ;  /* 0x0000000e20260981 */ /* 0x000168000c1e9900 */
[----:B------:R-:W5:Y:S01]  /*48b0*/  @P0 LDG.E.CONSTANT R3, desc[UR14][R34.64] ;  /* 0x0000000e22030981 */ /* 0x000f62000c1e9900 */
[----:B------:R-:W-:-:S05]  /*48c0*/  MOV R41, UR13 ;  /* 0x0000000d00297c02 */ /* 0x000fca0008000f00 */
[----:B------:R-:W-:-:S04]  /*48d0*/  IMAD.WIDE R30, R41, 0x4, R30 ;  /* 0x00000004291e7825 */ /* 0x000fc800078e021e */
[----:B0-----:R-:W-:-:S04]  /*48e0*/  @P0 IMAD.WIDE R32, R41, 0x4, R30 ;  /* 0x0000000429200825 */ /* 0x001fc800078e021e */
[--C-:B---3--:R-:W-:Y:S01]  /*48f0*/  FADD R37, R37, -R2.reuse ;  /* 0x8000000225257221 */ /* 0x108fe20000000000 */
[----:B----4-:R-:W-:-:S03]  /*4900*/  @P0 FADD R39, R39, -R2 ;  /* 0x8000000227270221 */ /* 0x010fc60000000000 */
[C---:B------:R-:W-:Y:S01]  /*4910*/  FMUL R37, R0.reuse, R37 ;  /* 0x0000002500257220 */ /* 0x040fe20000400000 */
[----:B------:R-:W-:-:S03]  /*4920*/  @P0 FMUL R39, R0, R39 ;  /* 0x0000002700270220 */ /* 0x000fc60000400000 */
[----:B--2---:R-:W-:-:S05]  /*4930*/  FFMA R37, R36, R37, R25 ;  /* 0x0000002524257223 */ /* 0x004fca0000000019 */
[----:B------:R1:W-:Y:S01]  /*4940*/  STG.E desc[UR14][R30.64], R37 ;  /* 0x000000251e007986 */ /* 0x0003e2000c10190e */
[----:B-----5:R-:W-:-:S05]  /*4950*/  @P0 FFMA R3, R3, R39, R38 ;  /* 0x0000002703030223 */ /* 0x020fca0000000026 */
[----:B------:R1:W-:Y:S01]  /*4960*/  @P0 STG.E desc[UR14][R32.64], R3 ;  /* 0x0000000320000986 */ /* 0x0003e2000c10190e */
[----:B------:R-:W-:Y:S02]  /*4970*/  MOV R25, R15 ;  /* 0x0000000f00197202 */ /* 0x000fe40000000f00 */
[----:B------:R-:W-:-:S07]  /*4980*/  @P0 IADD3 R25, PT, PT, R15, UR13, RZ ;  /* 0x0000000d0f190c10 */ /* 0x000fce000fffe0ff */
.L_x_155:
[----:B------:R-:W-:Y:S05]  /*4990*/  BSYNC.RECONVERGENT B1 ;  /* 0x0000000000017941 */ /* 0x000fea0003800200 */
.L_x_154:
[----:B------:R-:W-:Y:S05]  /*49a0*/  @!P1 BRA `(.L_x_149) ;  /* 0x0000000000d09947 */ /* 0x000fea0003800000 */
.L_x_156:
[----:B-12---:R-:W1:Y:S01]  /*49b0*/  LDC.64 R32, c[0x0][0x3b0] ;  /* 0x0000ec00ff207b82 */ /* 0x006e620000000a00 */
[----:B------:R-:W-:-:S05]  /*49c0*/  IMAD.WIDE.U32 R34, R25, 0x4, R26 ;  /* 0x0000000419227825 */ /* 0x000fca00078e001a */
[----:B------:R2:W3:Y:S02]  /*49d0*/  LDG.E.CONSTANT R39, desc[UR14][R34.64] ;  /* 0x0000000e22277981 */ /* 0x0004e4000c1e9900 */
[----:B0-----:R-:W2:Y:S01]  /*49e0*/  LDC.64 R30, c[0x0][0x3b8] ;  /* 0x0000ee00ff1e7b82 */ /* 0x001ea20000000a00 */
[----:B-1----:R-:W-:-:S05]  /*49f0*/  IMAD.WIDE.U32 R36, R25, 0x4, R32 ;  /* 0x0000000419247825 */ /* 0x002fca00078e0020 */
[----:B------:R-:W4:Y:S01]  /*4a00*/  LDG.E.CONSTANT R3, desc[UR14][R36.64] ;  /* 0x0000000e24037981 */ /* 0x000f22000c1e9900 */
[----:B--2---:R-:W-:-:S05]  /*4a10*/  IMAD.WIDE.U32 R34, R25, 0x4, R30 ;  /* 0x0000000419227825 */ /* 0x004fca00078e001e */
[----:B------:R0:W4:Y:S02]  /*4a20*/  LDG.E.CONSTANT R44, desc[UR14][R34.64] ;  /* 0x0000000e222c7981 */ /* 0x000124000c1e9900 */
[----:B0-----:R-:W-:-:S04]  /*4a30*/  IADD3 R34, PT, PT, R25, UR13, RZ ;  /* 0x0000000d19227c10 */ /* 0x001fc8000fffe0ff */
[----:B------:R-:W-:-:S05]  /*4a40*/  IADD3 R38, PT, PT, R34, UR13, RZ ;  /* 0x0000000d22267c10 */ /* 0x000fca000fffe0ff */
[----:B------:R-:W-:-:S04]  /*4a50*/  IMAD.WIDE.U32 R36, R38, 0x4, R26 ;  /* 0x0000000426247825 */ /* 0x000fc800078e001a */
[----:B------:R-:W-:Y:S02]  /*4a60*/  IMAD.WIDE.U32 R40, R34, 0x4, R26 ;  /* 0x0000000422287825 */ /* 0x000fe400078e001a */
[----:B------:R4:W2:Y:S04]  /*4a70*/  LDG.E.CONSTANT R37, desc[UR14][R36.64] ;  /* 0x0000000e24257981 */ /* 0x0008a8000c1e9900 */
[----:B------:R-:W5:Y:S01]  /*4a80*/  LDG.E.CONSTANT R41, desc[UR14][R40.64] ;  /* 0x0000000e28297981 */ /* 0x000f62000c1e9900 */
[----:B---3--:R-:W-:-:S04]  /*4a90*/  FADD R39, R39, -R2 ;  /* 0x8000000227277221 */ /* 0x008fc80000000000 */
[----:B------:R-:W-:-:S04]  /*4aa0*/  FMUL R42, R0, R39 ;  /* 0x00000027002a7220 */ /* 0x000fc80000400000 */
[----:B----4-:R-:W-:Y:S01]  /*4ab0*/  FFMA R36, R3, R42, R44 ;  /* 0x0000002a03247223 */ /* 0x010fe2000000002c */
[C---:B------:R-:W-:Y:S01]  /*4ac0*/  IMAD.WIDE.U32 R44, R38.reuse, 0x4, R32 ;  /* 0x00000004262c7825 */ /* 0x040fe200078e0020 */
[----:B------:R-:W-:-:S04]  /*4ad0*/  IADD3 R3, PT, PT, R38, UR13, RZ ;  /* 0x0000000d26037c10 */ /* 0x000fc8000fffe0ff */
[----:B------:R0:W3:Y:S01]  /*4ae0*/  LDG.E.CONSTANT R40, desc[UR14][R44.64] ;  /* 0x0000000e2c287981 */ /* 0x0000e2000c1e9900 */
[----:B------:R-:W-:-:S04]  /*4af0*/  IMAD.WIDE.U32 R42, R34, 0x4, R32 ;  /* 0x00000004222a7825 */ /* 0x000fc800078e0020 */
[----:B------:R-:W-:Y:S02]  /*4b00*/  IMAD.WIDE.U32 R32, R3, 0x4, R32 ;  /* 0x0000000403207825 */ /* 0x000fe400078e0020 */
[----:B------:R-:W4:Y:S02]  /*4b10*/  LDG.E.CONSTANT R42, desc[UR14][R42.64] ;  /* 0x0000000e2a2a7981 */ /* 0x000f24000c1e9900 */
[--C-:B0-----:R-:W-:Y:S02]  /*4b20*/  IMAD.WIDE.U32 R44, R34, 0x4, R30.reuse ;  /* 0x00000004222c7825 */ /* 0x101fe400078e001e */
[----:B------:R-:W3:Y:S04]  /*4b30*/  LDG.E.CONSTANT R32, desc[UR14][R32.64] ;  /* 0x0000000e20207981 */ /* 0x000ee8000c1e9900 */
[----:B------:R0:W4:Y:S02]  /*4b40*/  LDG.E.CONSTANT R35, desc[UR14][R44.64] ;  /* 0x0000000e2c237981 */ /* 0x000124000c1e9900 */
[----:B0-----:R-:W-:-:S04]  /*4b50*/  IMAD.WIDE.U32 R44, R38, 0x4, R30 ;  /* 0x00000004262c7825 */ /* 0x001fc800078e001e */
[C---:B------:R-:W-:Y:S01]  /*4b60*/  IMAD.WIDE.U32 R30, R3.reuse, 0x4, R30 ;  /* 0x00000004031e7825 */ /* 0x040fe200078e001e */
[----:B------:R-:W3:Y:S04]  /*4b70*/  LDG.E.CONSTANT R39, desc[UR14][R44.64] ;  /* 0x0000000e2c277981 */ /* 0x000ee8000c1e9900 */
[----:B------:R0:W3:Y:S02]  /*4b80*/  LDG.E.CONSTANT R33, desc[UR14][R30.64] ;  /* 0x0000000e1e217981 */ /* 0x0000e4000c1e9900 */
[----:B0-----:R-:W-:-:S05]  /*4b90*/  IMAD.WIDE.U32 R30, R3, 0x4, R26 ;  /* 0x00000004031e7825 */ /* 0x001fca00078e001a */
[----:B------:R0:W3:Y:S01]  /*4ba0*/  LDG.E.CONSTANT R43, desc[UR14][R30.64] ;  /* 0x0000000e1e2b7981 */ /* 0x0000e2000c1e9900 */
[--C-:B-----5:R-:W-:Y:S01]  /*4bb0*/  FADD R41, R41, -R2.reuse ;  /* 0x8000000229297221 */ /* 0x120fe20000000000 */
[----:B--2---:R-:W-:-:S03]  /*4bc0*/  FADD R37, R37, -R2 ;  /* 0x8000000225257221 */ /* 0x004fc60000000000 */
[C---:B------:R-:W-:Y:S01]  /*4bd0*/  FMUL R41, R0.reuse, R41 ;  /* 0x0000002900297220 */ /* 0x040fe20000400000 */
[----:B------:R-:W-:Y:S01]  /*4be0*/  FMUL R37, R0, R37 ;  /* 0x0000002500257220 */ /* 0x000fe20000400000 */
[----:B0-----:R-:W-:Y:S01]  /*4bf0*/  IMAD.WIDE.U32 R30, R25, 0x4, R28 ;  /* 0x00000004191e7825 */ /* 0x001fe200078e001c */
[----:B------:R-:W-:-:S04]  /*4c00*/  IADD3 R25, PT, PT, R3, UR13, RZ ;  /* 0x0000000d03197c10 */ /* 0x000fc8000fffe0ff */
[----:B------:R2:W-:Y:S01]  /*4c10*/  STG.E desc[UR14][R30.64], R36 ;  /* 0x000000241e007986 */ /* 0x0005e2000c10190e */
[----:B------:R-:W-:Y:S01]  /*4c20*/  ISETP.GE.AND P0, PT, R25, UR4, PT ;  /* 0x0000000419007c0c */ /* 0x000fe2000bf06270 */
[----:B----4-:R-:W-:Y:S01]  /*4c30*/  FFMA R41, R42, R41, R35 ;  /* 0x000000292a297223 */ /* 0x010fe20000000023 */
[----:B------:R-:W-:-:S05]  /*4c40*/  IMAD.WIDE.U32 R34, R34, 0x4, R28 ;  /* 0x0000000422227825 */ /* 0x000fca00078e001c */
[----:B------:R2:W-:Y:S01]  /*4c50*/  STG.E desc[UR14][R34.64], R41 ;  /* 0x0000002922007986 */ /* 0x0005e2000c10190e */
[----:B---3--:R-:W-:Y:S01]  /*4c60*/  FFMA R37, R40, R37, R39 ;  /* 0x0000002528257223 */ /* 0x008fe20000000027 */
[----:B------:R-:W-:-:S05]  /*4c70*/  IMAD.WIDE.U32 R38, R38, 0x4, R28 ;  /* 0x0000000426267825 */ /* 0x000fca00078e001c */
[----:B------:R2:W-:Y:S01]  /*4c80*/  STG.E desc[UR14][R38.64], R37 ;  /* 0x0000002526007986 */ /* 0x0005e2000c10190e */
[----:B------:R-:W-:-:S04]  /*4c90*/  FADD R43, R43, -R2 ;  /* 0x800000022b2b7221 */ /* 0x000fc80000000000 */
[----:B------:R-:W-:-:S04]  /*4ca0*/  FMUL R43, R0, R43 ;  /* 0x0000002b002b7220 */ /* 0x000fc80000400000 */
[----:B------:R-:W-:Y:S01]  /*4cb0*/  FFMA R43, R32, R43, R33 ;  /* 0x0000002b202b7223 */ /* 0x000fe20000000021 */
[----:B------:R-:W-:-:S05]  /*4cc0*/  IMAD.WIDE.U32 R32, R3, 0x4, R28 ;  /* 0x0000000403207825 */ /* 0x000fca00078e001c */
[----:B------:R2:W-:Y:S01]  /*4cd0*/  STG.E desc[UR14][R32.64], R43 ;  /* 0x0000002b20007986 */ /* 0x0005e2000c10190e */
[----:B------:R-:W-:Y:S05]  /*4ce0*/  @!P0 BRA `(.L_x_156) ;  /* 0xfffffffc00308947 */ /* 0x000fea000383ffff */
.L_x_149:
[----:B------:R-:W-:Y:S05]  /*4cf0*/  BSYNC.RECONVERGENT B0 ;  /* 0x0000000000007941 */ /* 0x000fea0003800200 */
.L_x_147:
[----:B------:R-:W-:Y:S01]  /*4d00*/  LOP3.LUT P0, RZ, R24, R23, RZ, 0xfc, !PT ;  /* 0x0000001718ff7212 */ /* 0x000fe2000780fcff */
[----:B------:R-:W3:Y:S01]  /*4d10*/  LDCU UR4, c[0x0][0x3a0] ;  /* 0x00007400ff0477ac */ /* 0x000ee20008000800 */
[----:B01----:R-:W-:Y:S02]  /*4d20*/  MOV R3, UR6 ;  /* 0x0000000600037c02 */ /* 0x003fe40008000f00 */
[----:B------:R-:W-:-:S09]  /*4d30*/  MOV R25, UR6 ;  /* 0x0000000600197c02 */ /* 0x000fd20008000f00 */
[----:B------:R-:W0:Y:S08]  /*4d40*/  @!P0 LDC.64 R28, c[0x0][0x388] ;  /* 0x0000e200ff1c8b82 */ /* 0x000e300000000a00 */
[----:B------:R-:W1:Y:S01]  /*4d50*/  @!P0 LDC.64 R26, c[0x0][0x390] ;  /* 0x0000e400ff1a8b82 */ /* 0x000e620000000a00 */
[----:B0-----:R-:W-:Y:S01]  /*4d60*/  @!P0 IMAD.WIDE.U32 R28, R3, 0x4, R28 ;  /* 0x00000004031c8825 */ /* 0x001fe200078e001c */
[----:B------:R-:W-:-:S04]  /*4d70*/  IADD3 R3, PT, PT, R17, UR6, RZ ;  /* 0x0000000611037c10 */ /* 0x000fc8000fffe0ff */
[----:B------:R-:W-:Y:S01]  /*4d80*/  R2UR UR6, R3 ;  /* 0x00000000030672ca */ /* 0x000fe200000e0000 */
[----:B------:R0:W-:Y:S01]  /*4d90*/  @!P0 STG.E desc[UR14][R28.64], R2 ;  /* 0x000000021c008986 */ /* 0x0001e2000c10190e */
[----:B---3--:R-:W-:Y:S01]  /*4da0*/  MOV R3, UR4 ;  /* 0x0000000400037c02 */ /* 0x008fe20008000f00 */
[----:B-1----:R-:W-:-:S05]  /*4db0*/  @!P0 IMAD.WIDE.U32 R26, R25, 0x4, R26 ;  /* 0x00000004191a8825 */ /* 0x002fca00078e001a */
[----:B------:R0:W-:Y:S05]  /*4dc0*/  @!P0 STG.E desc[UR14][R26.64], R0 ;  /* 0x000000001a008986 */ /* 0x0001ea000c10190e */
[----:B------:R-:W-:-:S13]  /*4dd0*/  ISETP.LE.U32.AND P0, PT, R3, UR6, PT ;  /* 0x0000000603007c0c */ /* 0x000fda000bf03070 */
[----:B0-----:R-:W-:Y:S05]  /*4de0*/  @!P0 BRA `(.L_x_157) ;  /* 0xffffffb400f48947 */ /* 0x001fea000383ffff */
[----:B------:R-:W-:Y:S05]  /*4df0*/  EXIT ;  /* 0x000000000000794d */ /* 0x000fea0003800000 */
        .weak           $__internal_0_$__cuda_sm3x_div_rn_noftz_f32_slowpath
        .type           $__internal_0_$__cuda_sm3x_div_rn_noftz_f32_slowpath,@function
        .size           $__internal_0_$__cuda_sm3x_div_rn_noftz_f32_slowpath,(.L_x_210 - $__internal_0_$__cuda_sm3x_div_rn_noftz_f32_slowpath)
$__internal_0_$__cuda_sm3x_div_rn_noftz_f32_slowpath:
[----:B------:R-:W-:Y:S01]  /*4e00*/  SHF.R.U32.HI R26, RZ, 0x17, R31 ;  /* 0x00000017ff1a7819 */ /* 0x000fe2000001161f */
[----:B------:R-:W-:Y:S01]  /*4e10*/  BSSY.RECONVERGENT B0, `(.L_x_158) ;  /* 0x0000062000007945 */ /* 0x000fe20003800200 */
[----:B------:R-:W-:Y:S02]  /*4e20*/  SHF.R.U32.HI R29, RZ, 0x17, R0 ;  /* 0x00000017ff1d7819 */ /* 0x000fe40000011600 */
[----:B------:R-:W-:Y:S02]  /*4e30*/  LOP3.LUT R26, R26, 0xff, RZ, 0xc0, !PT ;  /* 0x000000ff1a1a7812 */ /* 0x000fe400078ec0ff */
[----:B------:R-:W-:Y:S02]  /*4e40*/  LOP3.LUT R29, R29, 0xff, RZ, 0xc0, !PT ;  /* 0x000000ff1d1d7812 */ /* 0x000fe400078ec0ff */
[----:B------:R-:W-:Y:S02]  /*4e50*/  IADD3 R28, PT, PT, R26, -0x1, RZ ;  /* 0xffffffff1a1c7810 */ /* 0x000fe40007ffe0ff */
[----:B------:R-:W-:-:S02]  /*4e60*/  IADD3 R30, PT, PT, R29, -0x1, RZ ;  /* 0xffffffff1d1e7810 */ /* 0x000fc40007ffe0ff */
[----:B------:R-:W-:-:S04]  /*4e70*/  ISETP.GT.U32.AND P0, PT, R28, 0xfd, PT ;  /* 0x000000fd1c00780c */ /* 0x000fc80003f04070 */
[----:B------:R-:W-:-:S13]  /*4e80*/  ISETP.GT.U32.OR P0, PT, R30, 0xfd, P0 ;  /* 0x000000fd1e00780c */ /* 0x000fda0000704470 */
[----:B------:R-:W-:Y:S01]  /*4e90*/  @!P0 MOV R27, RZ ;  /* 0x000000ff001b8202 */ /* 0x000fe20000000f00 */
[----:B------:R-:W-:Y:S06]  /*4ea0*/  @!P0 BRA `(.L_x_159) ;  /* 0x00000000005c8947 */ /* 0x000fec0003800000 */
[----:B------:R-:W-:Y:S02]  /*4eb0*/  FSETP.GTU.FTZ.AND P0, PT, |R0|, +INF , PT ;  /* 0x7f8000000000780b */ /* 0x000fe40003f1c200 */
[----:B------:R-:W-:-:S04]  /*4ec0*/  FSETP.GTU.FTZ.AND P1, PT, |R31|, +INF , PT ;  /* 0x7f8000001f00780b */ /* 0x000fc80003f3c200 */
[----:B------:R-:W-:-:S13]  /*4ed0*/  PLOP3.LUT P0, PT, P0, P1, PT, 0xf8, 0x8f ;  /* 0x00000000008f781c */ /* 0x000fda0000703f70 */
[----:B------:R-:W-:Y:S05]  /*4ee0*/  @P0 BRA `(.L_x_160) ;  /* 0x00000004004c0947 */ /* 0x000fea0003800000 */
[----:B------:R-:W-:-:S13]  /*4ef0*/  LOP3.LUT P0, RZ, R31, 0x7fffffff, R0, 0xc8, !PT ;  /* 0x7fffffff1fff7812 */ /* 0x000fda000780c800 */
[----:B------:R-:W-:Y:S05]  /*4f00*/  @!P0 BRA `(.L_x_161) ;  /* 0x00000004003c8947 */ /* 0x000fea0003800000 */
[C---:B------:R-:W-:Y:S02]  /*4f10*/  FSETP.NEU.FTZ.AND P1, PT, |R0|.reuse, +INF , PT ;  /* 0x7f8000000000780b */ /* 0x040fe40003f3d200 */
[----:B------:R-:W-:Y:S02]  /*4f20*/  FSETP.NEU.FTZ.AND P2, PT, |R31|, +INF , PT ;  /* 0x7f8000001f00780b */ /* 0x000fe40003f5d200 */
[----:B------:R-:W-:-:S11]  /*4f30*/  FSETP.NEU.FTZ.AND P0, PT, |R0|, +INF , PT ;  /* 0x7f8000000000780b */ /* 0x000fd60003f1d200 */
[----:B------:R-:W-:Y:S05]  /*4f40*/  @!P2 BRA !P1, `(.L_x_161) ;  /* 0x00000004002ca947 */ /* 0x000fea0004800000 */
[----:B------:R-:W-:-:S04]  /*4f50*/  LOP3.LUT P1, RZ, R0, 0x7fffffff, RZ, 0xc0, !PT ;  /* 0x7fffffff00ff7812 */ /* 0x000fc8000782c0ff */
[----:B------:R-:W-:-:S13]  /*4f60*/  PLOP3.LUT P1, PT, P2, P1, PT, 0x2f, 0xf2 ;  /* 0x0000000000f2781c */ /* 0x000fda0001722577 */
[----:B------:R-:W-:Y:S05]  /*4f70*/  @P1 BRA `(.L_x_162) ;  /* 0x0000000400181947 */ /* 0x000fea0003800000 */
[----:B------:R-:W-:-:S04]  /*4f80*/  LOP3.LUT P1, RZ, R31, 0x7fffffff, RZ, 0xc0, !PT ;  /* 0x7fffffff1fff7812 */ /* 0x000fc8000782c0ff */
[----:B------:R-:W-:-:S13]  /*4f90*/  PLOP3.LUT P0, PT, P0, P1, PT, 0x2f, 0xf2 ;  /* 0x0000000000f2781c */ /* 0x000fda0000702577 */
[----:B------:R-:W-:Y:S05]  /*4fa0*/  @P0 BRA `(.L_x_163) ;  /* 0x0000000400000947 */ /* 0x000fea0003800000 */
[----:B------:R-:W-:Y:S02]  /*4fb0*/  ISETP.GE.AND P0, PT, R30, RZ, PT ;  /* 0x000000ff1e00720c */ /* 0x000fe40003f06270 */
[----:B------:R-:W-:-:S11]  /*4fc0*/  ISETP.GE.AND P1, PT, R28, RZ, PT ;  /* 0x000000ff1c00720c */ /* 0x000fd60003f26270 */
[----:B------:R-:W-:Y:S01]  /*4fd0*/  @P0 MOV R27, RZ ;  /* 0x000000ff001b0202 */ /* 0x000fe20000000f00 */
[----:B------:R-:W-:Y:S01]  /*4fe0*/  @!P0 FFMA R0, R0, 1.84467440737095516160e+19, RZ ;  /* 0x5f80000000008823 */ /* 0x000fe200000000ff */
[----:B------:R-:W-:Y:S01]  /*4ff0*/  @!P0 MOV R27, 0xffffffc0 ;  /* 0xffffffc0001b8802 */ /* 0x000fe20000000f00 */
[----:B------:R-:W-:-:S03]  /*5000*/  @!P1 FFMA R31, R31, 1.84467440737095516160e+19, RZ ;  /* 0x5f8000001f1f9823 */ /* 0x000fc600000000ff */
[----:B------:R-:W-:-:S07]  /*5010*/  @!P1 IADD3 R27, PT, PT, R27, 0x40, RZ ;  /* 0x000000401b1b9810 */ /* 0x000fce0007ffe0ff */
.L_x_159:
[----:B------:R-:W-:Y:S01]  /*5020*/  LEA R28, R26, 0xc0800000, 0x17 ;  /* 0xc08000001a1c7811 */ /* 0x000fe200078eb8ff */
[----:B------:R-:W-:Y:S01]  /*5030*/  BSSY.RECONVERGENT B1, `(.L_x_164) ;  /* 0x0000036000017945 */ /* 0x000fe20003800200 */
[----:B------:R-:W-:Y:S02]  /*5040*/  IADD3 R29, PT, PT, R29, -0x7f, RZ ;  /* 0xffffff811d1d7810 */ /* 0x000fe40007ffe0ff */
[----:B------:R-:W-:-:S03]  /*5050*/  IADD3 R31, PT, PT, -R28, R31, RZ ;  /* 0x0000001f1c1f7210 */ /* 0x000fc60007ffe1ff */
[C---:B------:R-:W-:Y:S01]  /*5060*/  IMAD R0, R29.reuse, -0x800000, R0 ;  /* 0xff8000001d007824 */ /* 0x040fe200078e0200 */
[----:B------:R0:W1:Y:S01]  /*5070*/  MUFU.RCP R30, R31 ;  /* 0x0000001f001e7308 */ /* 0x0000620000001000 */
[----:B------:R-:W-:-:S04]  /*5080*/  IADD3 R29, PT, PT, R29, 0x7f, -R26 ;  /* 0x0000007f1d1d7810 */ /* 0x000fc80007ffe81a */
[----:B------:R-:W-:Y:S01]  /*5090*/  IADD3 R27, PT, PT, R29, R27, RZ ;  /* 0x0000001b1d1b7210 */ /* 0x000fe20007ffe0ff */
[----:B0-----:R-:W-:-:S04]  /*50a0*/  FADD.FTZ R31, -R31, -RZ ;  /* 0x800000ff1f1f7221 */ /* 0x001fc80000010100 */
[----:B-1----:R-:W-:-:S04]  /*50b0*/  FFMA R28, R30, R31, 1 ;  /* 0x3f8000001e1c7423 */ /* 0x002fc8000000001f */
[----:B------:R-:W-:-:S04]  /*50c0*/  FFMA R28, R30, R28, R30 ;  /* 0x0000001c1e1c7223 */ /* 0x000fc8000000001e */
[----:B------:R-:W-:-:S04]  /*50d0*/  FFMA R30, R0, R28, RZ ;  /* 0x0000001c001e7223 */ /* 0x000fc800000000ff */
[----:B------:R-:W-:-:S04]  /*50e0*/  FFMA R39, R31, R30, R0 ;  /* 0x0000001e1f277223 */ /* 0x000fc80000000000 */
[----:B------:R-:W-:-:S04]  /*50f0*/  FFMA R30, R28, R39, R30 ;  /* 0x000000271c1e7223 */ /* 0x000fc8000000001e */
[----:B------:R-:W-:-:S04]  /*5100*/  FFMA R31, R31, R30, R0 ;  /* 0x0000001e1f1f7223 */ /* 0x000fc80000000000 */
[----:B------:R-:W-:-:S05]  /*5110*/  FFMA R0, R28, R31, R30 ;  /* 0x0000001f1c007223 */ /* 0x000fca000000001e */
[----:B------:R-:W-:-:S04]  /*5120*/  SHF.R.U32.HI R26, RZ, 0x17, R0 ;  /* 0x00000017ff1a7819 */ /* 0x000fc80000011600 */
[----:B------:R-:W-:-:S04]  /*5130*/  LOP3.LUT R26, R26, 0xff, RZ, 0xc0, !PT ;  /* 0x000000ff1a1a7812 */ /* 0x000fc800078ec0ff */
[----:B------:R-:W-:-:S04]  /*5140*/  IADD3 R26, PT, PT, R26, R27, RZ ;  /* 0x0000001b1a1a7210 */ /* 0x000fc80007ffe0ff */
[----:B------:R-:W-:-:S04]  /*5150*/  IADD3 R29, PT, PT, R26, -0x1, RZ ;  /* 0xffffffff1a1d7810 */ /* 0x000fc80007ffe0ff */
[----:B------:R-:W-:-:S13]  /*5160*/  ISETP.GE.U32.AND P0, PT, R29, 0xfe, PT ;  /* 0x000000fe1d00780c */ /* 0x000fda0003f06070 */
[----:B------:R-:W-:Y:S05]  /*5170*/  @!P0 BRA `(.L_x_165) ;  /* 0x0000000000808947 */ /* 0x000fea0003800000 */
[----:B------:R-:W-:-:S13]  /*5180*/  ISETP.GT.AND P0, PT, R26, 0xfe, PT ;  /* 0x000000fe1a00780c */ /* 0x000fda0003f04270 */
[----:B------:R-:W-:Y:S05]  /*5190*/  @P0 BRA `(.L_x_166) ;  /* 0x00000000006c0947 */ /* 0x000fea0003800000 */
[----:B------:R-:W-:-:S13]  /*51a0*/  ISETP.GE.AND P0, PT, R26, 0x1, PT ;  /* 0x000000011a00780c */ /* 0x000fda0003f06270 */
[----:B------:R-:W-:Y:S05]  /*51b0*/  @P0 BRA `(.L_x_167) ;  /* 0x0000000000740947 */ /* 0x000fea0003800000 */
[----:B------:R-:W-:Y:S02]  /*51c0*/  ISETP.GE.AND P0, PT, R26, -0x18, PT ;  /* 0xffffffe81a00780c */ /* 0x000fe40003f06270 */
[----:B------:R-:W-:-:S11]  /*51d0*/  LOP3.LUT R0, R0, 0x80000000, RZ, 0xc0, !PT ;  /* 0x8000000000007812 */ /* 0x000fd600078ec0ff */
[----:B------:R-:W-:Y:S05]  /*51e0*/  @!P0 BRA `(.L_x_167) ;  /* 0x0000000000688947 */ /* 0x000fea0003800000 */
[CCC-:B------:R-:W-:Y:S01]  /*51f0*/  FFMA.RZ R27, R28.reuse, R31.reuse, R30.reuse ;  /* 0x0000001f1c1b7223 */ /* 0x1c0fe2000000c01e */
[CCC-:B------:R-:W-:Y:S01]  /*5200*/  FFMA.RP R29, R28.reuse, R31.reuse, R30.reuse ;  /* 0x0000001f1c1d7223 */ /* 0x1c0fe2000000801e */
[----:B------:R-:W-:Y:S01]  /*5210*/  FFMA.RM R30, R28, R31, R30 ;  /* 0x0000001f1c1e7223 */ /* 0x000fe2000000401e */
[C---:B------:R-:W-:Y:S02]  /*5220*/  IADD3 R28, PT, PT, R26.reuse, 0x20, RZ ;  /* 0x000000201a1c7810 */ /* 0x040fe40007ffe0ff */
[----:B------:R-:W-:Y:S02]  /*5230*/  LOP3.LUT R27, R27, 0x7fffff, RZ, 0xc0, !PT ;  /* 0x007fffff1b1b7812 */ /* 0x000fe400078ec0ff */
[C---:B------:R-:W-:Y:S02]  /*5240*/  ISETP.NE.AND P2, PT, R26.reuse, RZ, PT ;  /* 0x000000ff1a00720c */ /* 0x040fe40003f45270 */
[----:B------:R-:W-:Y:S02]  /*5250*/  LOP3.LUT R27, R27, 0x800000, RZ, 0xfc, !PT ;  /* 0x008000001b1b7812 */ /* 0x000fe400078efcff */
[----:B------:R-:W-:-:S02]  /*5260*/  ISETP.NE.AND P1, PT, R26, RZ, PT ;  /* 0x000000ff1a00720c */ /* 0x000fc40003f25270 */
[----:B------:R-:W-:Y:S02]  /*5270*/  IADD3 R26, PT, PT, -R26, RZ, RZ ;  /* 0x000000ff1a1a7210 */ /* 0x000fe40007ffe1ff */
[----:B------:R-:W-:Y:S02]  /*5280*/  SHF.L.U32 R28, R27, R28, RZ ;  /* 0x0000001c1b1c7219 */ /* 0x000fe400000006ff */
[----:B------:R-:W-:Y:S02]  /*5290*/  FSETP.NEU.FTZ.AND P0, PT, R29, R30, PT ;  /* 0x0000001e1d00720b */ /* 0x000fe40003f1d000 */
[----:B------:R-:W-:Y:S02]  /*52a0*/  SEL R26, R26, RZ, P2 ;  /* 0x000000ff1a1a7207 */ /* 0x000fe40001000000 */
[----:B------:R-:W-:Y:S02]  /*52b0*/  ISETP.NE.AND P1, PT, R28, RZ, P1 ;  /* 0x000000ff1c00720c */ /* 0x000fe40000f25270 */
[----:B------:R-:W-:-:S02]  /*52c0*/  SHF.R.U32.HI R28, RZ, R26, R27 ;  /* 0x0000001aff1c7219 */ /* 0x000fc4000001161b */
[----:B------:R-:W-:Y:S02]  /*52d0*/  PLOP3.LUT P0, PT, P0, P1, PT, 0xf8, 0x8f ;  /* 0x00000000008f781c */ /* 0x000fe40000703f70 */
[----:B------:R-:W-:Y:S02]  /*52e0*/  SHF.R.U32.HI R27, RZ, 0x1, R28 ;  /* 0x00000001ff1b7819 */ /* 0x000fe4000001161c */
[----:B------:R-:W-:-:S04]  /*52f0*/  SEL R26, RZ, 0x1, !P0 ;  /* 0x00000001ff1a7807 */ /* 0x000fc80004000000 */
[----:B------:R-:W-:-:S04]  /*5300*/  LOP3.LUT R26, R26, 0x1, R27, 0xf8, !PT ;  /* 0x000000011a1a7812 */ /* 0x000fc800078ef81b */
[----:B------:R-:W-:-:S04]  /*5310*/  LOP3.LUT R26, R26, R28, RZ, 0xc0, !PT ;  /* 0x0000001c1a1a7212 */ /* 0x000fc800078ec0ff */
[----:B------:R-:W-:-:S04]  /*5320*/  IADD3 R26, PT, PT, R27, R26, RZ ;  /* 0x0000001a1b1a7210 */ /* 0x000fc80007ffe0ff */
[----:B------:R-:W-:Y:S01]  /*5330*/  LOP3.LUT R0, R26, R0, RZ, 0xfc, !PT ;  /* 0x000000001a007212 */ /* 0x000fe200078efcff */
[----:B------:R-:W-:Y:S06]  /*5340*/  BRA `(.L_x_167) ;  /* 0x0000000000107947 */ /* 0x000fec0003800000 */
.L_x_166:
[----:B------:R-:W-:-:S04]  /*5350*/  LOP3.LUT R0, R0, 0x80000000, RZ, 0xc0, !PT ;  /* 0x8000000000007812 */ /* 0x000fc800078ec0ff */
[----:B------:R-:W-:Y:S01]  /*5360*/  LOP3.LUT R0, R0, 0x7f800000, RZ, 0xfc, !PT ;  /* 0x7f80000000007812 */ /* 0x000fe200078efcff */
[----:B------:R-:W-:Y:S06]  /*5370*/  BRA `(.L_x_167) ;  /* 0x0000000000047947 */ /* 0x000fec0003800000 */
.L_x_165:
[----:B------:R-:W-:-:S07]  /*5380*/  LEA R0, R27, R0, 0x17 ;  /* 0x000000001b007211 */ /* 0x000fce00078eb8ff */
.L_x_167:
[----:B------:R-:W-:Y:S05]  /*5390*/  BSYNC.RECONVERGENT B1 ;  /* 0x0000000000017941 */ /* 0x000fea0003800200 */
.L_x_164:
[----:B------:R-:W-:Y:S05]  /*53a0*/  BRA `(.L_x_168) ;  /* 0x0000000000207947 */ /* 0x000fea0003800000 */
.L_x_163:
[----:B------:R-:W-:-:S04]  /*53b0*/  LOP3.LUT R0, R31, 0x80000000, R0, 0x48, !PT ;  /* 0x800000001f007812 */ /* 0x000fc800078e4800 */
[----:B------:R-:W-:Y:S01]  /*53c0*/  LOP3.LUT R0, R0, 0x7f800000, RZ, 0xfc, !PT ;  /* 0x7f80000000007812 */ /* 0x000fe200078efcff */
[----:B------:R-:W-:Y:S06]  /*53d0*/  BRA `(.L_x_168) ;  /* 0x0000000000147947 */ /* 0x000fec0003800000 */
.L_x_162:
[----:B------:R-:W-:Y:S01]  /*53e0*/  LOP3.LUT R0, R31, 0x80000000, R0, 0x48, !PT ;  /* 0x800000001f007812 */ /* 0x000fe200078e4800 */
[----:B------:R-:W-:Y:S06]  /*53f0*/  BRA `(.L_x_168) ;  /* 0x00000000000c7947 */ /* 0x000fec0003800000 */
.L_x_161:
[----:B------:R-:W0:Y:S01]  /*5400*/  MUFU.RSQ R0, -QNAN ;  /* 0xffc0000000007908 */ /* 0x000e220000001400 */
[----:B------:R-:W-:Y:S05]  /*5410*/  BRA `(.L_x_168) ;  /* 0x0000000000047947 */ /* 0x000fea0003800000 */
.L_x_160:
[----:B------:R-:W-:-:S07]  /*5420*/  FADD.FTZ R0, R0, R31 ;  /* 0x0000001f00007221 */ /* 0x000fce0000010000 */
.L_x_168:
[----:B------:R-:W-:Y:S05]  /*5430*/  BSYNC.RECONVERGENT B0 ;  /* 0x0000000000007941 */ /* 0x000fea0003800200 */
.L_x_158:
[----:B------:R-:W-:Y:S01]  /*5440*/  HFMA2 R27, -RZ, RZ, 0, 0 ;  /* 0x00000000ff1b7431 */ /* 0x000fe200000001ff */
[----:B------:R-:W-:-:S04]  /*5450*/  MOV R26, R25 ;  /* 0x00000019001a7202 */ /* 0x000fc80000000f00 */
[----:B0-----:R-:W-:Y:S05]  /*5460*/  RET.REL.NODEC R26 `(layernorm_f32) ;  /* 0xffffffa81ae47950 */ /* 0x001fea0003c3ffff */
.L_x_169:
        /* <DEDUP_REMOVED lines=9> */
.L_x_210:


//--------------------- .text.layernorm_f16       --------------------------
	.section	.text.layernorm_f16,"ax",@progbits
	.align	128
        .global         layernorm_f16
        .type           layernorm_f16,@function
        .size           layernorm_f16,(.L_x_213 - layernorm_f16)
        .other          layernorm_f16,@"STO_CUDA_ENTRY STV_DEFAULT"
layernorm_f16:
.text.layernorm_f16:
[----:B------:R-:W-:Y:S08]  /*0000*/  LDC R1, c[0x0][0x37c] ;  /* 0x0000df00ff017b82 */ /* 0x000ff00000000800 */
[----:B------:R-:W0:Y:S08]  /*0010*/  S2UR UR6, SR_CTAID.Y ;  /* 0x00000000000679c3 */ /* 0x000e300000002600 */
[----:B------:R-:W0:Y:S02]  /*0020*/  LDC R0, c[0x0][0x3a0] ;  /* 0x0000e800ff007b82 */ /* 0x000e240000000800 */
[----:B0-----:R-:W-:-:S13]  /*0030*/  ISETP.LE.U32.AND P0, PT, R0, UR6, PT ;  /* 0x0000000600007c0c */ /* 0x001fda000bf03070 */
[----:B------:R-:W-:Y:S05]  /*0040*/  @P0 EXIT ;  /* 0x000000000000094d */ /* 0x000fea0003800000 */
[----:B------:R-:W0:Y:S01]  /*0050*/  LDCU UR4, c[0x0][0x360] ;  /* 0x00006c00ff0477ac */ /* 0x000e220008000800 */
[----:B------:R-:W1:Y:S01]  /*0060*/  S2R R3, SR_TID.X ;  /* 0x0000000000037919 */ /* 0x000e620000002100 */
[----:B------:R-:W2:Y:S01]  /*0070*/  LDC.64 R30, c[0x0][0x3b0] ;  /* 0x0000ec00ff1e7b82 */ /* 0x000ea20000000a00 */
[----:B------:R-:W0:Y:S01]  /*0080*/  LDCU UR7, c[0x0][0x364] ;  /* 0x00006c80ff0777ac */ /* 0x000e220008000800 */
[----:B------:R-:W1:Y:S01]  /*0090*/  S2R R4, SR_TID.Y ;  /* 0x0000000000047919 */ /* 0x000e620000002200 */
[----:B------:R-:W3:Y:S01]  /*00a0*/  LDCU UR5, c[0x0][0x3a4] ;  /* 0x00007480ff0577ac */ /* 0x000ee20008000800 */
[----:B------:R-:W4:Y:S01]  /*00b0*/  LDCU.128 UR12, c[0x0][0x3b0] ;  /* 0x00007600ff0c77ac */ /* 0x000f220008000c00 */
[----:B0-----:R-:W-:-:S04]  /*00c0*/  UIMAD UR10, UR4, UR7, URZ ;  /* 0x00000007040a72a4 */ /* 0x001fc8000f8e02ff */
[----:B------:R-:W-:Y:S01]  /*00d0*/  USHF.L.U32 UR11, UR10, 0x2, URZ ;  /* 0x000000020a0b7899 */ /* 0x000fe200080006ff */
[----:B---3--:R-:W-:Y:S02]  /*00e0*/  MOV R9, UR5 ;  /* 0x0000000500097c02 */ /* 0x008fe40008000f00 */
[----:B------:R-:W-:Y:S01]  /*00f0*/  IADD3 R17, PT, PT, RZ, -UR10, RZ ;  /* 0x8000000aff117c10 */ /* 0x000fe2000fffe0ff */
[----:B----4-:R-:W-:Y:S01]  /*0100*/  UISETP.NE.U32.AND UP1, UPT, UR14, URZ, UPT ;  /* 0x000000ff0e00728c */ /* 0x010fe2000bf25070 */
[----:B------:R-:W0:Y:S01]  /*0110*/  I2F.U32.RP R5, UR10 ;  /* 0x0000000a00057d06 */ /* 0x000e220008209000 */
[----:B------:R-:W-:Y:S01]  /*0120*/  MOV R13, UR11 ;  /* 0x0000000b000d7c02 */ /* 0x000fe20008000f00 */
[----:B------:R-:W-:Y:S01]  /*0130*/  UISETP.NE.U32.AND UP0, UPT, UR12, URZ, UPT ;  /* 0x000000ff0c00728c */ /* 0x000fe2000bf05070 */
[----:B------:R-:W-:Y:S01]  /*0140*/  IADD3 R15, PT, PT, RZ, -UR11, RZ ;  /* 0x8000000bff0f7c10 */ /* 0x000fe2000fffe0ff */
[----:B------:R-:W-:Y:S01]  /*0150*/  UISETP.NE.AND.EX UP1, UPT, UR15, URZ, UPT, UP1 ;  /* 0x000000ff0f00728c */ /* 0x000fe2000bf25310 */
[----:B------:R-:W-:Y:S01]  /*0160*/  ISETP.NE.U32.AND P5, PT, RZ, UR10, PT ;  /* 0x0000000aff007c0c */ /* 0x000fe2000bfa5070 */
[----:B-1----:R-:W-:Y:S01]  /*0170*/  IMAD R3, R4, UR4, R3 ;  /* 0x0000000404037c24 */ /* 0x002fe2000f8e0203 */
[----:B------:R-:W-:Y:S01]  /*0180*/  UMOV UR4, 0x400 ;  /* 0x0000040000047882 */ /* 0x000fe20000000000 */
[----:B------:R-:W1:Y:S01]  /*0190*/  I2F.U32.RP R2, UR11 ;  /* 0x0000000b00027d06 */ /* 0x000e620008209000 */
[----:B------:R-:W-:Y:S01]  /*01a0*/  UISETP.NE.AND.EX UP0, UPT, UR13, URZ, UP1, UP0 ;  /* 0x000000ff0d00728c */ /* 0x000fe20008f05300 */
[C---:B--2---:R-:W-:Y:S01]  /*01b0*/  IMAD.WIDE.U32 R30, R3.reuse, 0x2, R30 ;  /* 0x00000002031e7825 */ /* 0x044fe200078e001e */
[----:B------:R-:W-:Y:S01]  /*01c0*/  SHF.L.U32 R7, R3, 0x2, RZ ;  /* 0x0000000203077819 */ /* 0x000fe200000006ff */
[----:B------:R-:W2:Y:S03]  /*01d0*/  LDCU.64 UR14, c[0x0][0x358] ;  /* 0x00006b00ff0e77ac */ /* 0x000ea60008000a00 */
[----:B------:R-:W-:Y:S01]  /*01e0*/  IADD3 R0, PT, PT, R7, 0x3, RZ ;  /* 0x0000000307007810 */ /* 0x000fe20007ffe0ff */
[----:B0-----:R-:W0:Y:S03]  /*01f0*/  MUFU.RCP R5, R5 ;  /* 0x0000000500057308 */ /* 0x001e260000001000 */
[----:B------:R-:W-:-:S04]  /*0200*/  VIADDMNMX R0, R0, UR11, R9, !PT ;  /* 0x0000000b00007c46 */ /* 0x000fc8000f800109 */
[----:B------:R-:W-:Y:S01]  /*0210*/  IADD3 R0, PT, PT, R0, -0x3, -R13 ;  /* 0xfffffffd00007810 */ /* 0x000fe20007ffe80d */
[----:B-1----:R-:W1:Y:S01]  /*0220*/  MUFU.RCP R2, R2 ;  /* 0x0000000200027308 */ /* 0x002e620000001000 */
[----:B0-----:R-:W-:Y:S01]  /*0230*/  IADD3 R10, PT, PT, R5, 0xffffffe, RZ ;  /* 0x0ffffffe050a7810 */ /* 0x001fe20007ffe0ff */
[----:B------:R-:W-:-:S06]  /*0240*/  VIADD R5, R3, UR10 ;  /* 0x0000000a03057c36 */ /* 0x000fcc0008000000 */
[----:B------:R0:W3:Y:S01]  /*0250*/  F2I.FTZ.U32.TRUNC.NTZ R11, R10 ;  /* 0x0000000a000b7305 */ /* 0x0000e2000021f000 */
[C---:B------:R-:W-:Y:S02]  /*0260*/  ISETP.GE.AND P0, PT, R5.reuse, UR5, PT ;  /* 0x0000000505007c0c */ /* 0x040fe4000bf06270 */
[----:B-1----:R-:W-:Y:S02]  /*0270*/  IADD3 R8, PT, PT, R2, 0xffffffe, RZ ;  /* 0x0ffffffe02087810 */ /* 0x002fe40007ffe0ff */
[----:B------:R-:W-:Y:S01]  /*0280*/  VIMNMX R2, PT, PT, R5, UR5, !PT ;  /* 0x0000000505027c48 */ /* 0x000fe2000ffe0100 */
[----:B------:R-:W1:Y:S02]  /*0290*/  S2UR UR5, SR_CgaCtaId ;  /* 0x00000000000579c3 */ /* 0x000e640000008800 */
[----:B------:R4:W5:Y:S01]  /*02a0*/  F2I.FTZ.U32.TRUNC.NTZ R9, R8 ;  /* 0x0000000800097305 */ /* 0x000962000021f000 */
[----:B0-----:R-:W-:Y:S01]  /*02b0*/  HFMA2 R10, -RZ, RZ, 0, 0 ;  /* 0x00000000ff0a7431 */ /* 0x001fe200000001ff */
[----:B------:R-:W-:-:S02]  /*02c0*/  SEL R12, RZ, 0x1, P0 ;  /* 0x00000001ff0c7807 */ /* 0x000fc40000000000 */
[----:B------:R-:W-:Y:S02]  /*02d0*/  ISETP.NE.AND P0, PT, R0, R7, PT ;  /* 0x000000070000720c */ /* 0x000fe40003f05270 */
[----:B------:R-:W-:Y:S01]  /*02e0*/  IADD3 R2, PT, PT, R2, -R5, -R12 ;  /* 0x8000000502027210 */ /* 0x000fe20007ffe80c */
[----:B---3--:R-:W-:Y:S01]  /*02f0*/  IMAD R13, R17, R11, RZ ;  /* 0x0000000b110d7224 */ /* 0x008fe200078e02ff */
[----:B------:R-:W-:Y:S02]  /*0300*/  SEL R6, RZ, 0x1, !P0 ;  /* 0x00000001ff067807 */ /* 0x000fe40004000000 */
[----:B----4-:R-:W-:Y:S01]  /*0310*/  MOV R8, RZ ;  /* 0x000000ff00087202 */ /* 0x010fe20000000f00 */
[----:B------:R-:W-:Y:S01]  /*0320*/  IMAD.HI.U32 R11, R11, R13, R10 ;  /* 0x0000000d0b0b7227 */ /* 0x000fe200078e000a */
[----:B------:R-:W-:Y:S02]  /*0330*/  IADD3 R0, PT, PT, R0, -R7, -R6 ;  /* 0x8000000700007210 */ /* 0x000fe40007ffe806 */
[----:B------:R-:W-:Y:S01]  /*0340*/  IADD3 R5, PT, PT, R5, UR10, RZ ;  /* 0x0000000a05057c10 */ /* 0x000fe2000fffe0ff */
[----:B-----5:R-:W-:Y:S01]  /*0350*/  IMAD R13, R15, R9, RZ ;  /* 0x000000090f0d7224 */ /* 0x020fe200078e02ff */
[----:B------:R-:W-:Y:S01]  /*0360*/  IADD3 R7, PT, PT, R7, UR11, RZ ;  /* 0x0000000b07077c10 */ /* 0x000fe2000fffe0ff */
[----:B------:R-:W-:Y:S01]  /*0370*/  IMAD.HI.U32 R11, R11, R2, RZ ;  /* 0x000000020b0b7227 */ /* 0x000fe200078e00ff */
[----:B------:R-:W0:Y:S03]  /*0380*/  LDC.64 R14, c[0x0][0x3b8] ;  /* 0x0000ee00ff0e7b82 */ /* 0x000e260000000a00 */
[----:B------:R-:W-:Y:S01]  /*0390*/  IMAD.HI.U32 R9, R9, R13, R8 ;  /* 0x0000000d09097227 */ /* 0x000fe200078e0008 */
[----:B------:R-:W-:Y:S01]  /*03a0*/  IADD3 R13, PT, PT, RZ, -R11, RZ ;  /* 0x8000000bff0d7210 */ /* 0x000fe20007ffe0ff */
[----:B-1----:R-:W-:Y:S01]  /*03b0*/  ULEA UR4, UR5, UR4, 0x18 ;  /* 0x0000000405047291 */ /* 0x002fe2000f8ec0ff */
[----:B------:R-:W-:-:S03]  /*03c0*/  SEL R8, RZ, 0xffffffff, !P0 ;  /* 0xffffffffff087807 */ /* 0x000fc60004000000 */
[----:B------:R-:W-:Y:S01]  /*03d0*/  IMAD.HI.U32 R9, R9, R0, RZ ;  /* 0x0000000009097227 */ /* 0x000fe200078e00ff */
[----:B------:R-:W-:-:S03]  /*03e0*/  ULEA UR12, UR7, UR4, 0x1 ;  /* 0x00000004070c7291 */ /* 0x000fc6000f8e08ff */
[----:B------:R-:W-:Y:S01]  /*03f0*/  IMAD R2, R13, UR10, R2 ;  /* 0x0000000a0d027c24 */ /* 0x000fe2000f8e0202 */
[----:B------:R-:W-:-:S04]  /*0400*/  IADD3 R13, PT, PT, RZ, -R9, RZ ;  /* 0x80000009ff0d7210 */ /* 0x000fc80007ffe0ff */
[----:B------:R-:W-:Y:S01]  /*0410*/  ISETP.GE.U32.AND P3, PT, R2, UR10, PT ;  /* 0x0000000a02007c0c */ /* 0x000fe2000bf66070 */
[----:B------:R-:W-:Y:S01]  /*0420*/  IMAD R0, R13, UR11, R0 ;  /* 0x0000000b0d007c24 */ /* 0x000fe2000f8e0200 */
[----:B------:R-:W-:-:S04]  /*0430*/  MOV R13, UR10 ;  /* 0x0000000a000d7c02 */ /* 0x000fc80008000f00 */
[----:B------:R-:W-:Y:S01]  /*0440*/  ISETP.GE.U32.AND P1, PT, R0, UR11, PT ;  /* 0x0000000b00007c0c */ /* 0x000fe2000bf26070 */
[----:B0-----:R-:W-:-:S06]  /*0450*/  IMAD.WIDE.U32 R14, R3, 0x2, R14 ;  /* 0x00000002030e7825 */ /* 0x001fcc00078e000e */
[----:B------:R-:W-:Y:S01]  /*0460*/  @P3 IADD3 R2, PT, PT, R2, -UR10, RZ ;  /* 0x8000000a02023c10 */ /* 0x000fe2000fffe0ff */
[----:B------:R-:W-:Y:S01]  /*0470*/  IMAD.WIDE R14, R13, 0x2, R14 ;  /* 0x000000020d0e7825 */ /* 0x000fe200078e020e */
[----:B------:R-:W-:Y:S02]  /*0480*/  @P3 IADD3 R11, PT, PT, R11, 0x1, RZ ;  /* 0x000000010b0b3810 */ /* 0x000fe40007ffe0ff */
[----:B------:R-:W-:Y:S02]  /*0490*/  ISETP.GE.U32.AND P4, PT, R2, UR10, PT ;  /* 0x0000000a02007c0c */ /* 0x000fe4000bf86070 */
[----:B------:R-:W-:Y:S01]  /*04a0*/  @P1 VIADD R0, R0, -UR11 ;  /* 0x8000000b00001c36 */ /* 0x000fe20008000000 */
[----:B------:R-:W-:Y:S02]  /*04b0*/  ISETP.NE.U32.AND P3, PT, RZ, UR11, PT ;  /* 0x0000000bff007c0c */ /* 0x000fe4000bf65070 */
[----:B------:R-:W-:Y:S02]  /*04c0*/  @P1 IADD3 R9, PT, PT, R9, 0x1, RZ ;  /* 0x0000000109091810 */ /* 0x000fe40007ffe0ff */
[----:B------:R-:W-:-:S02]  /*04d0*/  ISETP.GE.U32.AND P2, PT, R0, UR11, PT ;  /* 0x0000000b00007c0c */ /* 0x000fc4000bf46070 */
[----:B------:R-:W0:Y:S04]  /*04e0*/  LDC R0, c[0x0][0x374] ;  /* 0x0000dd00ff007b82 */ /* 0x000e280000000800 */
[----:B------:R-:W-:Y:S02]  /*04f0*/  @P4 IADD3 R11, PT, PT, R11, 0x1, RZ ;  /* 0x000000010b0b4810 */ /* 0x000fe40007ffe0ff */
[----:B------:R-:W-:-:S04]  /*0500*/  @!P5 LOP3.LUT R11, RZ, UR10, RZ, 0x33, !PT ;  /* 0x0000000aff0bdc12 */ /* 0x000fc8000f8e33ff */
[----:B------:R-:W-:Y:S02]  /*0510*/  IADD3 R2, PT, PT, R12, R11, RZ ;  /* 0x0000000b0c027210 */ /* 0x000fe40007ffe0ff */
[----:B------:R-:W-:Y:S02]  /*0520*/  @P2 IADD3 R9, PT, PT, R9, 0x1, RZ ;  /* 0x0000000109092810 */ /* 0x000fe40007ffe0ff */
[----:B------:R-:W-:Y:S02]  /*0530*/  @!P3 LOP3.LUT R9, RZ, UR11, RZ, 0x33, !PT ;  /* 0x0000000bff09bc12 */ /* 0x000fe4000f8e33ff */
[----:B------:R-:W-:Y:S02]  /*0540*/  MOV R11, UR10 ;  /* 0x0000000a000b7c02 */ /* 0x000fe40008000f00 */
[----:B------:R-:W-:Y:S01]  /*0550*/  ISETP.NE.AND P2, PT, R9, R8, PT ;  /* 0x000000080900720c */ /* 0x000fe20003f45270 */
[----:B------:R-:W-:Y:S01]  /*0560*/  IMAD.IADD R6, R6, 0x1, R9 ;  /* 0x0000000106067824 */ /* 0x000fe200078e0209 */
[----:B------:R-:W-:Y:S01]  /*0570*/  IADD3 R9, PT, PT, R2, 0x1, RZ ;  /* 0x0000000102097810 */ /* 0x000fe20007ffe0ff */
[----:B------:R-:W-:Y:S01]  /*0580*/  IMAD.WIDE R30, R11, 0x2, R30 ;  /* 0x000000020b1e7825 */ /* 0x000fe200078e021e */
[----:B------:R-:W-:-:S02]  /*0590*/  IADD3 R8, PT, PT, R5, UR10, RZ ;  /* 0x0000000a05087c10 */ /* 0x000fc4000fffe0ff */
[----:B------:R-:W-:Y:S02]  /*05a0*/  LOP3.LUT R9, R9, 0x3, RZ, 0xc0, !PT ;  /* 0x0000000309097812 */ /* 0x000fe400078ec0ff */
[----:B------:R-:W-:Y:S02]  /*05b0*/  LOP3.LUT P3, RZ, R6, 0x1, RZ, 0xc0, !PT ;  /* 0x0000000106ff7812 */ /* 0x000fe4000786c0ff */
[----:B------:R-:W-:Y:S01]  /*05c0*/  LEA R6, R4, UR4, 0x2 ;  /* 0x0000000404067c11 */ /* 0x000fe2000f8e10ff */
[----:B--2---:R-:W-:-:S10]  /*05d0*/  UMOV UR4, UR6 ;  /* 0x0000000600047c82 */ /* 0x004fd40008000000 */
.L_x_208:
[----:B------:R-:W1:Y:S01]  /*05e0*/  LDCU UR5, c[0x0][0x3a0] ;  /* 0x00007400ff0577ac */ /* 0x000e620008000800 */
[----:B------:R-:W-:Y:S01]  /*05f0*/  PRMT R20, RZ, 0x7610, R20 ;  /* 0x00007610ff147816 */ /* 0x000fe20000000014 */
[----:B-1----:R-:W-:-:S09]  /*0600*/  UISETP.GE.AND UP1, UPT, UR4, UR5, UPT ;  /* 0x000000050400728c */ /* 0x002fd2000bf26270 */
[----:B------:R-:W-:Y:S05]  /*0610*/  BRA.U UP1, `(.L_x_170) ;  /* 0x0000002d01407547 */ /* 0x000fea000b800000 */
[----:B------:R-:W1:Y:S01]  /*0620*/  LDCU UR5, c[0x0][0x3a4] ;  /* 0x00007480ff0577ac */ /* 0x000e620008000800 */
[----:B------:R-:W-:Y:S01]  /*0630*/  SHF.L.U32 R13, R3, 0x2, RZ ;  /* 0x00000002030d7819 */ /* 0x000fe200000006ff */
[----:B------:R-:W2:Y:S01]  /*0640*/  LDC.64 R28, c[0x0][0x398] ;  /* 0x0000e600ff1c7b82 */ /* 0x000ea20000000a00 */
[----:B------:R-:W-:Y:S01]  /*0650*/  BSSY.RECONVERGENT B0, `(.L_x_171) ;  /* 0x00000f3000007945 */ /* 0x000fe20003800200 */
[----:B------:R-:W-:Y:S02]  /*0660*/  PRMT R21, RZ, 0x7610, R21 ;  /* 0x00007610ff157816 */ /* 0x000fe40000000015 */
[----:B------:R-:W-:Y:S01]  /*0670*/  VIADD R10, R13, 0x3 ;  /* 0x000000030d0a7836 */ /* 0x000fe20000000000 */
[----:B------:R-:W-:Y:S02]  /*0680*/  PRMT R20, R20, 0x5410, RZ ;  /* 0x0000541014147816 */ /* 0x000fe400000000ff */
[----:B-1----:R-:W-:-:S04]  /*0690*/  MOV R17, UR5 ;  /* 0x0000000500117c02 */ /* 0x002fc80008000f00 */
[----:B------:R-:W-:Y:S01]  /*06a0*/  ISETP.GE.AND P0, PT, R10, R17, PT ;  /* 0x000000110a00720c */ /* 0x000fe20003f06270 */
[----:B------:R-:W-:Y:S01]  /*06b0*/  IMAD R16, R17, UR4, RZ ;  /* 0x0000000411107c24 */ /* 0x000fe2000f8e02ff */
[----:B------:R-:W-:-:S03]  /*06c0*/  PRMT R10, RZ, 0x7610, R10 ;  /* 0x00007610ff0a7816 */ /* 0x000fc6000000000a */
[----:B--2---:R-:W-:-:S08]  /*06d0*/  IMAD.WIDE R28, R16, 0x2, R28 ;  /* 0x00000002101c7825 */ /* 0x004fd000078e021c */
[----:B------:R-:W-:Y:S05]  /*06e0*/  @P0 BRA `(.L_x_172) ;  /* 0x0000000c00a40947 */ /* 0x000fea0003800000 */
[----:B------:R-:W1:Y:S01]  /*06f0*/  I2F.F16 R11, 0x1 ;  /* 0x00000001000b7906 */ /* 0x000e620000200c00 */
[----:B------:R-:W-:Y:S01]  /*0700*/  BSSY.RECONVERGENT B1, `(.L_x_173) ;  /* 0x000004e000017945 */ /* 0x000fe20003800200 */
[----:B------:R-:W-:Y:S02]  /*0710*/  MOV R12, R13 ;  /* 0x0000000d000c7202 */ /* 0x000fe40000000f00 */
[----:B------:R-:W-:Y:S02]  /*0720*/  PRMT R20, R20, 0x5410, RZ ;  /* 0x0000541014147816 */ /* 0x000fe400000000ff */
[----:B------:R-:W-:Y:S02]  /*0730*/  PRMT R21, RZ, 0x7610, R21 ;  /* 0x00007610ff157816 */ /* 0x000fe40000000015 */
[----:B------:R-:W-:Y:S01]  /*0740*/  PRMT R10, RZ, 0x7610, R10 ;  /* 0x00007610ff0a7816 */ /* 0x000fe2000000000a */
[----:B------:R-:W-:Y:S06]  /*0750*/  @P3 BRA `(.L_x_174) ;  /* 0x0000000400203947 */ /* 0x000fec0003800000 */
[----:B------:R-:W-:-:S05]  /*0760*/  IMAD.WIDE.U32 R26, R13, 0x2, R28 ;  /* 0x000000020d1a7825 */ /* 0x000fca00078e001c */
[----:B------:R-:W2:Y:S01]  /*0770*/  LDG.E.U16.CONSTANT R20, desc[UR14][R26.64] ;  /* 0x0000000e1a147981 */ /* 0x000ea2000c1e9500 */
[----:B-1----:R-:W-:-:S03]  /*0780*/  HADD2 R12, R11.H0_H0, RZ.H0_H0 ;  /* 0x200000ff0b0c7230 */ /* 0x002fc60000000800 */
[----:B------:R-:W3:Y:S02]  /*0790*/  LDG.E.U16.CONSTANT R10, desc[UR14][R26.64+0x2] ;  /* 0x0000020e1a0a7981 */ /* 0x000ee4000c1e9500 */
[----:B------:R-:W-:-:S04]  /*07a0*/  HADD2.F32 R22, -RZ, R12.H0_H0 ;  /* 0x2000000cff167230 */ /* 0x000fc80000004100 */
[----:B------:R-:W1:Y:S01]  /*07b0*/  MUFU.RCP R18, R22 ;  /* 0x0000001600127308 */ /* 0x000e620000001000 */
[----:B------:R-:W-:Y:S02]  /*07c0*/  HADD2 R12, R12.H0_H0, R11.H0_H0 ;  /* 0x2000000b0c0c7230 */ /* 0x000fe40000000800 */
[----:B--2---:R-:W-:-:S05]  /*07d0*/  HADD2 R21, R20.H0_H0, -RZ.H0_H0 ;  /* 0xa00000ff14157230 */ /* 0x004fca0000000800 */
[----:B------:R-:W-:-:S05]  /*07e0*/  HADD2.F32 R23, -RZ, R21.H0_H0 ;  /* 0x20000015ff177230 */ /* 0x000fca0000004100 */
[----:B-1----:R-:W-:-:S05]  /*07f0*/  FMUL R19, R23, R18 ;  /* 0x0000001217137220 */ /* 0x002fca0000400000 */
[----:B------:R-:W-:-:S05]  /*0800*/  F2FP.F16.F32.PACK_AB R13, RZ, R19 ;  /* 0x00000013ff0d723e */ /* 0x000fca00000000ff */
[C---:B------:R-:W-:Y:S02]  /*0810*/  HSETP2.GEU.AND P1, PT, |R13|.reuse.H0_H0, 8.523464202880859375e-06, 8.523464202880859375e-06, PT ;  /* 0x008f008f0d007434 */ /* 0x040fe40003f2ea00 */
[----:B------:R-:W-:-:S05]  /*0820*/  HSETP2.GT.AND P0, PT, |R13|.H0_H0, RZ.H0_H0, PT ;  /* 0x200000ff0d007234 */ /* 0x000fca0003f04a00 */
[----:B------:R-:W-:-:S13]  /*0830*/  PLOP3.LUT P0, PT, P1, P0, PT, 0xf2, 0x2f ;  /* 0x00000000002f781c */ /* 0x000fda0000f01e72 */
[----:B------:R-:W-:-:S04]  /*0840*/  @!P0 FFMA R23, -R22, R19, R23 ;  /* 0x0000001316178223 */ /* 0x000fc80000000117 */
[--C-:B------:R-:W-:Y:S01]  /*0850*/  @!P0 FFMA R23, R18, R23, R19.reuse ;  /* 0x0000001712178223 */ /* 0x100fe20000000013 */
[----:B------:R-:W-:Y:S01]  /*0860*/  PRMT R19, R13, 0x7610, R19 ;  /* 0x000076100d137816 */ /* 0x000fe20000000013 */
[----:B------:R-:W-:-:S03]  /*0870*/  HADD2.F32 R13, -RZ, R12.H0_H0 ;  /* 0x2000000cff0d7230 */ /* 0x000fc60000004100 */
[----:B------:R-:W-:Y:S01]  /*0880*/  @!P0 F2FP.F16.F32.PACK_AB R19, RZ, R23 ;  /* 0x00000017ff13823e */ /* 0x000fe200000000ff */
[----:B------:R-:W1:Y:S04]  /*0890*/  MUFU.RCP R18, R13 ;  /* 0x0000000d00127308 */ /* 0x000e680000001000 */
[----:B------:R-:W-:-:S04]  /*08a0*/  HADD2 R19, R19.H0_H0, RZ.H0_H0 ;  /* 0x200000ff13137230 */ /* 0x000fc80000000800 */
[--C-:B------:R-:W-:Y:S02]  /*08b0*/  HADD2 R22, R20.H0_H0, -R19.reuse.H0_H0 ;  /* 0xa000001314167230 */ /* 0x100fe40000000800 */
[----:B---3--:R-:W-:Y:S02]  /*08c0*/  HADD2 R20, R10.H0_H0, -R19.H0_H0 ;  /* 0xa00000130a147230 */ /* 0x008fe40000000800 */
[----:B------:R-:W-:-:S03]  /*08d0*/  HFMA2 R21, R21.H0_H0, R22.H0_H0, RZ.H0_H0 ;  /* 0x2000001615157231 */ /* 0x000fc600000408ff */
[----:B------:R-:W-:-:S05]  /*08e0*/  HADD2.F32 R22, -RZ, R20.H0_H0 ;  /* 0x20000014ff167230 */ /* 0x000fca0000004100 */
[----:B-1----:R-:W-:-:S05]  /*08f0*/  FMUL R23, R22, R18 ;  /* 0x0000001216177220 */ /* 0x002fca0000400000 */
[----:B------:R-:W-:-:S05]  /*0900*/  F2FP.F16.F32.PACK_AB R24, RZ, R23 ;  /* 0x00000017ff18723e */ /* 0x000fca00000000ff */
[C---:B------:R-:W-:Y:S02]  /*0910*/  HSETP2.GEU.AND P1, PT, |R24|.reuse.H0_H0, 8.523464202880859375e-06, 8.523464202880859375e-06, PT ;  /* 0x008f008f18007434 */ /* 0x040fe40003f2ea00 */
[----:B------:R-:W-:-:S05]  /*0920*/  HSETP2.GT.AND P0, PT, |R24|.H0_H0, RZ.H0_H0, PT ;  /* 0x200000ff18007234 */ /* 0x000fca0003f04a00 */
[----:B------:R-:W-:-:S13]  /*0930*/  PLOP3.LUT P0, PT, P1, P0, PT, 0xf2, 0x2f ;  /* 0x00000000002f781c */ /* 0x000fda0000f01e72 */
[----:B------:R-:W-:-:S04]  /*0940*/  @!P0 FFMA R13, -R13, R23, R22 ;  /* 0x000000170d0d8223 */ /* 0x000fc80000000116 */
[----:B------:R-:W-:Y:S02]  /*0950*/  @!P0 FFMA R18, R18, R13, R23 ;  /* 0x0000000d12128223 */ /* 0x000fe40000000017 */
[----:B------:R-:W2:Y:S04]  /*0960*/  LDG.E.U16.CONSTANT R13, desc[UR14][R26.64+0x4] ;  /* 0x0000040e1a0d7981 */ /* 0x000ea8000c1e9500 */
[----:B------:R-:W3:Y:S01]  /*0970*/  LDG.E.U16.CONSTANT R26, desc[UR14][R26.64+0x6] ;  /* 0x0000060e1a1a7981 */ /* 0x000ee2000c1e9500 */
[----:B------:R-:W-:Y:S02]  /*0980*/  @!P0 F2FP.F16.F32.PACK_AB R24, RZ, R18 ;  /* 0x00000012ff18823e */ /* 0x000fe400000000ff */
[----:B------:R-:W-:Y:S02]  /*0990*/  PRMT R19, R19, 0x5410, R12 ;  /* 0x0000541013137816 */ /* 0x000fe4000000000c */
[----:B------:R-:W-:-:S05]  /*09a0*/  PRMT R24, R24, 0x5410, R11 ;  /* 0x0000541018187816 */ /* 0x000fca000000000b */
[----:B------:R-:W-:-:S05]  /*09b0*/  HFMA2 R12, R19, 1, 1, R24 ;  /* 0x3c003c00130c7831 */ /* 0x000fca0000000018 */
[----:B------:R-:W-:-:S04]  /*09c0*/  HADD2.F32 R19, -RZ, R12.H1_H1 ;  /* 0x3000000cff137230 */ /* 0x000fc80000004100 */
[----:B------:R-:W1:Y:S01]  /*09d0*/  MUFU.RCP R18, R19 ;  /* 0x0000001300127308 */ /* 0x000e620000001000 */
[----:B------:R-:W-:-:S04]  /*09e0*/  HADD2 R22, R10.H0_H0, -R12.H0_H0 ;  /* 0xa000000c0a167230 */ /* 0x000fc80000000800 */
[----:B------:R-:W-:Y:S02]  /*09f0*/  HFMA2 R21, R20.H0_H0, R22.H0_H0, R21.H0_H0 ;  /* 0x2000001614157231 */ /* 0x000fe40000040815 */
[----:B--2---:R-:W-:-:S05]  /*0a00*/  HADD2 R10, R13.H0_H0, -R12.H0_H0 ;  /* 0xa000000c0d0a7230 */ /* 0x004fca0000000800 */
[----:B------:R-:W-:-:S05]  /*0a10*/  HADD2.F32 R22, -RZ, R10.H0_H0 ;  /* 0x2000000aff167230 */ /* 0x000fca0000004100 */
[----:B-1----:R-:W-:-:S05]  /*0a20*/  FMUL R23, R22, R18 ;  /* 0x0000001216177220 */ /* 0x002fca0000400000 */
[----:B------:R-:W-:-:S05]  /*0a30*/  F2FP.F16.F32.PACK_AB R20, RZ, R23 ;  /* 0x00000017ff14723e */ /* 0x000fca00000000ff */
[C---:B------:R-:W-:Y:S02]  /*0a40*/  HSETP2.GEU.AND P1, PT, |R20|.reuse.H0_H0, 8.523464202880859375e-06, 8.523464202880859375e-06, PT ;  /* 0x008f008f14007434 */ /* 0x040fe40003f2ea00 */
[----:B------:R-:W-:-:S05]  /*0a50*/  HSETP2.GT.AND P0, PT, |R20|.H0_H0, RZ.H0_H0, PT ;  /* 0x200000ff14007234 */ /* 0x000fca0003f04a00 */
[----:B------:R-:W-:-:S13]  /*0a60*/  PLOP3.LUT P0, PT, P1, P0, PT, 0xf2, 0x2f ;  /* 0x00000000002f781c */ /* 0x000fda0000f01e72 */
[----:B------:R-:W-:-:S04]  /*0a70*/  @!P0 FFMA R22, -R19, R23, R22 ;  /* 0x0000001713168223 */ /* 0x000fc80000000116 */
[----:B------:R-:W-:-:S05]  /*0a80*/  @!P0 FFMA R22, R18, R22, R23 ;  /* 0x0000001612168223 */ /* 0x000fca0000000017 */
[----:B------:R-:W-:-:S04]  /*0a90*/  @!P0 F2FP.F16.F32.PACK_AB R20, RZ, R22 ;  /* 0x00000016ff14823e */ /* 0x000fc800000000ff */
[----:B------:R-:W-:-:S05]  /*0aa0*/  PRMT R20, R20, 0x5410, R11 ;  /* 0x0000541014147816 */ /* 0x000fca000000000b */
[----:B------:R-:W-:-:S05]  /*0ab0*/  HFMA2 R20, R12, 1, 1, R20 ;  /* 0x3c003c000c147831 */ /* 0x000fca0000000014 */
[----:B------:R-:W-:-:S04]  /*0ac0*/  HADD2.F32 R12, -RZ, R20.H1_H1 ;  /* 0x30000014ff0c7230 */ /* 0x000fc80000004100 */
[----:B------:R-:W1:Y:S01]  /*0ad0*/  MUFU.RCP R22, R12 ;  /* 0x0000000c00167308 */ /* 0x000e620000001000 */
[----:B---3--:R-:W-:-:S05]  /*0ae0*/  HADD2 R18, R26.H0_H0, -R20.H0_H0 ;  /* 0xa00000141a127230 */ /* 0x008fca0000000800 */
[----:B------:R-:W-:Y:S02]  /*0af0*/  HADD2.F32 R19, -RZ, R18.H0_H0 ;  /* 0x20000012ff137230 */ /* 0x000fe40000004100 */
[----:B------:R-:W-:-:S04]  /*0b00*/  HADD2 R23, R13.H0_H0, -R20.H0_H0 ;  /* 0xa00000140d177230 */ /* 0x000fc80000000800 */
[----:B------:R-:W-:Y:S02]  /*0b10*/  HFMA2 R10, R10.H0_H0, R23.H0_H0, R21.H0_H0 ;  /* 0x200000170a0a7231 */ /* 0x000fe40000040815 */
[----:B-1----:R-:W-:-:S05]  /*0b20*/  FMUL R13, R19, R22 ;  /* 0x00000016130d7220 */ /* 0x002fca0000400000 */
[----:B------:R-:W-:-:S05]  /*0b30*/  F2FP.F16.F32.PACK_AB R21, RZ, R13 ;  /* 0x0000000dff15723e */ /* 0x000fca00000000ff */
[C---:B------:R-:W-:Y:S02]  /*0b40*/  HSETP2.GEU.AND P1, PT, |R21|.reuse.H0_H0, 8.523464202880859375e-06, 8.523464202880859375e-06, PT ;  /* 0x008f008f15007434 */ /* 0x040fe40003f2ea00 */
[----:B------:R-:W-:-:S05]  /*0b50*/  HSETP2.GT.AND P0, PT, |R21|.H0_H0, RZ.H0_H0, PT ;  /* 0x200000ff15007234 */ /* 0x000fca0003f04a00 */
[----:B------:R-:W-:-:S13]  /*0b60*/  PLOP3.LUT P0, PT, P1, P0, PT, 0xf2, 0x2f ;  /* 0x00000000002f781c */ /* 0x000fda0000f01e72 */
[----:B------:R-:W-:-:S04]  /*0b70*/  @!P0 FFMA R19, -R12, R13, R19 ;  /* 0x0000000d0c138223 */ /* 0x000fc80000000113 */
[----:B------:R-:W-:-:S05]  /*0b80*/  @!P0 FFMA R19, R22, R19, R13 ;  /* 0x0000001316138223 */ /* 0x000fca000000000d */
[----:B------:R-:W-:-:S05]  /*0b90*/  @!P0 F2FP.F16.F32.PACK_AB R21, RZ, R19 ;  /* 0x00000013ff15823e */ /* 0x000fca00000000ff */
[----:B------:R-:W-:-:S04]  /*0ba0*/  HADD2 R21, R20.H0_H0, R21.H0_H0 ;  /* 0x2000001514157230 */ /* 0x000fc80000000800 */
[----:B------:R-:W-:Y:S01]  /*0bb0*/  HADD2 R26, R26.H0_H0, -R21.H0_H0 ;  /* 0xa00000151a1a7230 */ /* 0x000fe20000000800 */
[----:B------:R-:W-:-:S03]  /*0bc0*/  MOV R12, R7 ;  /* 0x00000007000c7202 */ /* 0x000fc60000000f00 */
[----:B------:R-:W-:-:S07]  /*0bd0*/  HFMA2 R10, R18.H0_H0, R26.H0_H0, R10.H0_H0 ;  /* 0x2000001a120a7231 */ /* 0x000fce000004080a */
.L_x_174:
[----:B------:R-:W-:Y:S05]  /*0be0*/  BSYNC.RECONVERGENT B1 ;  /* 0x0000000000017941 */ /* 0x000fea0003800200 */
.L_x_173:
[----:B------:R-:W-:Y:S01]  /*0bf0*/  MOV R13, R7 ;  /* 0x00000007000d7202 */ /* 0x000fe20000000f00 */
[----:B------:R-:W-:Y:S06]  /*0c00*/  @!P2 BRA `(.L_x_172) ;  /* 0x00000008005ca947 */ /* 0x000fec0003800000 */
[----:B------:R-:W-:Y:S01]  /*0c10*/  BSSY.RECONVERGENT B1, `(.L_x_175) ;  /* 0x0000095000017945 */ /* 0x000fe20003800200 */
.L_x_176:
[----:B------:R-:W-:-:S05]  /*0c20*/  IMAD.WIDE.U32 R26, R12, 0x2, R28 ;  /* 0x000000020c1a7825 */ /* 0x000fca00078e001c */
[----:B------:R-:W2:Y:S01]  /*0c30*/  LDG.E.U16.CONSTANT R13, desc[UR14][R26.64] ;  /* 0x0000000e1a0d7981 */ /* 0x000ea2000c1e9500 */
[----:B-1----:R-:W-:-:S05]  /*0c40*/  HADD2 R17, R20.H1_H1, R11.H0_H0 ;  /* 0x2000000b14117230 */ /* 0x002fca0000000c00 */
[----:B------:R-:W-:-:S04]  /*0c50*/  HADD2.F32 R18, -RZ, R17.H0_H0 ;  /* 0x20000011ff127230 */ /* 0x000fc80000004100 */
[----:B------:R-:W1:Y:S01]  /*0c60*/  MUFU.RCP R19, R18 ;  /* 0x0000001200137308 */ /* 0x000e620000001000 */
        /* <DEDUP_REMOVED lines=9> */
[----:B------:R-:W2:Y:S01]  /*0d00*/  LDG.E.U16.CONSTANT R23, desc[UR14][R26.64+0x2] ;  /* 0x0000020e1a177981 */ /* 0x000ea2000c1e9500 */
[----:B------:R-:W-:Y:S02]  /*0d10*/  PRMT R21, R21, 0x5410, R17 ;  /* 0x0000541015157816 */ /* 0x000fe40000000011 */
[----:B------:R-:W-:-:S04]  /*0d20*/  @!P0 F2FP.F16.F32.PACK_AB R24, RZ, R22 ;  /* 0x00000016ff18823e */ /* 0x000fc800000000ff */
[----:B------:R-:W-:-:S05]  /*0d30*/  PRMT R24, R24, 0x5410, R11 ;  /* 0x0000541018187816 */ /* 0x000fca000000000b */
[----:B------:R-:W-:-:S05]  /*0d40*/  HFMA2 R17, R21, 1, 1, R24 ;  /* 0x3c003c0015117831 */ /* 0x000fca0000000018 */
[--C-:B------:R-:W-:Y:S02]  /*0d50*/  HADD2.F32 R19, -RZ, R17.reuse.H1_H1 ;  /* 0x30000011ff137230 */ /* 0x100fe40000004100 */
[--C-:B------:R-:W-:Y:S02]  /*0d60*/  HADD2 R21, R13.H0_H0, -R17.reuse.H0_H0 ;  /* 0xa00000110d157230 */ /* 0x100fe40000000800 */
[----:B------:R-:W1:Y:S02]  /*0d70*/  MUFU.RCP R13, R19 ;  /* 0x00000013000d7308 */ /* 0x000e640000001000 */
        /* <DEDUP_REMOVED lines=8> */
[----:B------:R-:W-:Y:S02]  /*0e00*/  @!P0 FFMA R21, -R19, R22, R24 ;  /* 0x0000001613158223 */ /* 0x000fe40000000118 */
[----:B------:R-:W2:Y:S02]  /*0e10*/  LDG.E.U16.CONSTANT R19, desc[UR14][R26.64+0x6] ;  /* 0x0000060e1a137981 */ /* 0x000ea4000c1e9500 */
[----:B------:R-:W-:Y:S02]  /*0e20*/  @!P0 FFMA R21, R13, R21, R22 ;  /* 0x000000150d158223 */ /* 0x000fe40000000016 */
[----:B------:R-:W3:Y:S03]  /*0e30*/  LDG.E.U16.CONSTANT R13, desc[UR14][R26.64+0x4] ;  /* 0x0000040e1a0d7981 */ /* 0x000ee6000c1e9500 */
[----:B------:R-:W-:-:S04]  /*0e40*/  @!P0 F2FP.F16.F32.PACK_AB R20, RZ, R21 ;  /* 0x00000015ff14823e */ /* 0x000fc800000000ff */
[----:B------:R-:W-:-:S05]  /*0e50*/  PRMT R20, R20, 0x5410, R11 ;  /* 0x0000541014147816 */ /* 0x000fca000000000b */
[----:B------:R-:W-:-:S05]  /*0e60*/  HFMA2 R17, R17, 1, 1, R20 ;  /* 0x3c003c0011117831 */ /* 0x000fca0000000014 */
[----:B------:R-:W-:-:S04]  /*0e70*/  HADD2.F32 R24, -RZ, R17.H1_H1 ;  /* 0x30000011ff187230 */ /* 0x000fc80000004100 */
[----:B------:R-:W1:Y:S01]  /*0e80*/  MUFU.RCP R20, R24 ;  /* 0x0000001800147308 */ /* 0x000e620000001000 */
[----:B------:R-:W-:-:S04]  /*0e90*/  HADD2 R22, R23.H0_H0, -R17.H0_H0 ;  /* 0xa000001117167230 */ /* 0x000fc80000000800 */
[----:B------:R-:W-:Y:S02]  /*0ea0*/  HFMA2 R22, R18.H0_H0, R22.H0_H0, R10.H0_H0 ;  /* 0x2000001612167231 */ /* 0x000fe4000004080a */
[----:B---3--:R-:W-:-:S05]  /*0eb0*/  HADD2 R21, R13.H0_H0, -R17.H0_H0 ;  /* 0xa00000110d157230 */ /* 0x008fca0000000800 */
        /* <DEDUP_REMOVED lines=13> */
[----:B--2---:R-:W-:-:S05]  /*0f90*/  HADD2 R18, R19.H0_H0, -R10.H0_H0 ;  /* 0xa000000a13127230 */ /* 0x004fca0000000800 */
        /* <DEDUP_REMOVED lines=8> */
[----:B------:R-:W-:Y:S01]  /*1020*/  @!P0 FFMA R24, -R17, R13, R24 ;  /* 0x0000000d11188223 */ /* 0x000fe20000000118 */
[----:B------:R-:W-:-:S03]  /*1030*/  IADD3 R17, PT, PT, R12, UR11, RZ ;  /* 0x0000000b0c117c10 */ /* 0x000fc6000fffe0ff */
[----:B------:R-:W-:Y:S02]  /*1040*/  @!P0 FFMA R24, R20, R24, R13 ;  /* 0x0000001814188223 */ /* 0x000fe4000000000d */
[----:B------:R-:W-:-:S05]  /*1050*/  IMAD.WIDE.U32 R12, R17, 0x2, R28 ;  /* 0x00000002110c7825 */ /* 0x000fca00078e001c */
[----:B------:R-:W2:Y:S01]  /*1060*/  LDG.E.U16.CONSTANT R23, desc[UR14][R12.64] ;  /* 0x0000000e0c177981 */ /* 0x000ea2000c1e9500 */
[----:B------:R-:W-:-:S04]  /*1070*/  @!P0 F2FP.F16.F32.PACK_AB R22, RZ, R24 ;  /* 0x00000018ff16823e */ /* 0x000fc800000000ff */
        /* <DEDUP_REMOVED lines=15> */
[----:B------:R-:W2:Y:S03]  /*1170*/  LDG.E.U16.CONSTANT R21, desc[UR14][R12.64+0x2] ;  /* 0x0000020e0c157981 */ /* 0x000ea6000c1e9500 */
        /* <DEDUP_REMOVED lines=18> */
[----:B------:R-:W-:-:S04]  /*12a0*/  @!P0 F2FP.F16.F32.PACK_AB R10, RZ, R23 ;  /* 0x00000017ff0a823e */ /* 0x000fc800000000ff */
[----:B------:R-:W-:-:S05]  /*12b0*/  PRMT R10, R10, 0x5410, R11 ;  /* 0x000054100a0a7816 */ /* 0x000fca000000000b */
[----:B------:R-:W-:-:S05]  /*12c0*/  HFMA2 R22, R22, 1, 1, R10 ;  /* 0x3c003c0016167831 */ /* 0x000fca000000000a */
[--C-:B------:R-:W-:Y:S02]  /*12d0*/  HADD2.F32 R23, -RZ, R22.reuse.H1_H1 ;  /* 0x30000016ff177230 */ /* 0x100fe40000004100 */
[----:B------:R-:W-:Y:S02]  /*12e0*/  HADD2 R24, R21.H0_H0, -R22.H0_H0 ;  /* 0xa000001615187230 */ /* 0x000fe40000000800 */
        /* <DEDUP_REMOVED lines=14> */
[----:B------:R-:W-:-:S05]  /*13d0*/  PRMT R20, R20, 0x7610, R21 ;  /* 0x0000761014147816 */ /* 0x000fca0000000015 */
        /* <DEDUP_REMOVED lines=10> */
[----:B------:R-:W-:Y:S02]  /*1480*/  PLOP3.LUT P0, PT, P1, P0, PT, 0xf2, 0x2f ;  /* 0x00000000002f781c */ /* 0x000fe40000f01e72 */
[----:B------:R-:W-:Y:S02]  /*1490*/  PRMT R19, R18, 0x7610, R19 ;  /* 0x0000761012137816 */ /* 0x000fe40000000013 */
[----:B------:R-:W-:-:S09]  /*14a0*/  IADD3 R18, PT, PT, R17, UR11, RZ ;  /* 0x0000000b11127c10 */ /* 0x000fd2000fffe0ff */
[----:B------:R-:W-:-:S04]  /*14b0*/  @!P0 FFMA R22, -R23, R24, R22 ;  /* 0x0000001817168223 */ /* 0x000fc80000000116 */
[----:B------:R-:W-:Y:S01]  /*14c0*/  @!P0 FFMA R22, R25, R22, R24 ;  /* 0x0000001619168223 */ /* 0x000fe20000000018 */
[----:B------:R-:W-:-:S04]  /*14d0*/  IMAD.U32 R17, RZ, RZ, UR5 ;  /* 0x00000005ff117e24 */ /* 0x000fc8000f8e00ff */
[----:B------:R-:W-:Y:S02]  /*14e0*/  @!P0 F2FP.F16.F32.PACK_AB R19, RZ, R22 ;  /* 0x00000016ff13823e */ /* 0x000fe400000000ff */
[----:B------:R-:W-:-:S04]  /*14f0*/  IADD3 R22, PT, PT, R18, 0x3, RZ ;  /* 0x0000000312167810 */ /* 0x000fc80007ffe0ff */
[----:B------:R-:W-:Y:S01]  /*1500*/  ISETP.GE.AND P0, PT, R22, R17, PT ;  /* 0x000000111600720c */ /* 0x000fe20003f06270 */
[----:B------:R-:W-:-:S04]  /*1510*/  HADD2 R21, R21.H0_H0, R19.H0_H0 ;  /* 0x2000001315157230 */ /* 0x000fc80000000800 */
[----:B------:R-:W-:Y:S01]  /*1520*/  HADD2 R19, R12.H0_H0, -R21.H0_H0 ;  /* 0xa00000150c137230 */ /* 0x000fe20000000800 */
[----:B------:R-:W-:-:S03]  /*1530*/  MOV R12, R18 ;  /* 0x00000012000c7202 */ /* 0x000fc60000000f00 */
[----:B------:R-:W-:-:S04]  /*1540*/  HFMA2 R10, R13.H0_H0, R19.H0_H0, R10.H0_H0 ;  /* 0x200000130d0a7231 */ /* 0x000fc8000004080a */
[----:B------:R-:W-:Y:S05]  /*1550*/  @!P0 BRA `(.L_x_176) ;  /* 0xfffffff400b08947 */ /* 0x000fea000383ffff */
[----:B------:R-:W-:Y:S05]  /*1560*/  BSYNC.RECONVERGENT B1 ;  /* 0x0000000000017941 */ /* 0x000fea0003800200 */
.L_x_175:
[----:B------:R-:W-:-:S07]  /*1570*/  MOV R13, R18 ;  /* 0x00000012000d7202 */ /* 0x000fce0000000f00 */
.L_x_172:
[----:B------:R-:W-:Y:S05]  /*1580*/  BSYNC.RECONVERGENT B0 ;  /* 0x0000000000007941 */ /* 0x000fea0003800200 */
.L_x_171:
[----:B------:R-:W-:Y:S01]  /*1590*/  ISETP.GE.AND P0, PT, R13, R17, PT ;  /* 0x000000110d00720c */ /* 0x000fe20003f06270 */
[----:B------:R-:W-:-:S12]  /*15a0*/  BSSY.RECONVERGENT B0, `(.L_x_177) ;  /* 0x000009b000007945 */ /* 0x000fd80003800200 */
[----:B------:R-:W-:Y:S05]  /*15b0*/  @P0 BRA `(.L_x_178) ;  /* 0x0000000800640947 */ /* 0x000fea0003800000 */
[----:B------:R-:W-:Y:S01]  /*15c0*/  IADD3 R12, PT, PT, -R13, R17, RZ ;  /* 0x000000110d0c7210 */ /* 0x000fe20007ffe1ff */
[----:B-1----:R-:W1:Y:S01]  /*15d0*/  I2F.F16 R11, 0x1 ;  /* 0x00000001000b7906 */ /* 0x002e620000200c00 */
[----:B------:R-:W-:Y:S01]  /*15e0*/  BSSY.RECONVERGENT B1, `(.L_x_179) ;  /* 0x0000042000017945 */ /* 0x000fe20003800200 */
[----:B------:R-:W-:Y:S02]  /*15f0*/  MOV R18, R13 ;  /* 0x0000000d00127202 */ /* 0x000fe40000000f00 */
[----:B------:R-:W-:-:S13]  /*1600*/  LOP3.LUT P0, R12, R12, 0x3, RZ, 0xc0, !PT ;  /* 0x000000030c0c7812 */ /* 0x000fda000780c0ff */
[----:B-1----:R-:W-:Y:S05]  /*1610*/  @!P0 BRA `(.L_x_180) ;  /* 0x0000000000f88947 */ /* 0x002fea0003800000 */
[----:B------:R-:W-:-:S05]  /*1620*/  IMAD.WIDE.U32 R28, R13, 0x2, R28 ;  /* 0x000000020d1c7825 */ /* 0x000fca00078e001c */
[----:B------:R-:W2:Y:S01]  /*1630*/  LDG.E.U16.CONSTANT R18, desc[UR14][R28.64] ;  /* 0x0000000e1c127981 */ /* 0x000ea2000c1e9500 */
[----:B------:R-:W-:-:S05]  /*1640*/  HADD2 R19, R20.H1_H1, R11.H0_H0 ;  /* 0x2000000b14137230 */ /* 0x000fca0000000c00 */
[----:B------:R-:W-:-:S05]  /*1650*/  PRMT R20, R20, 0x5410, R19 ;  /* 0x0000541014147816 */ /* 0x000fca0000000013 */
[----:B------:R-:W-:-:S04]  /*1660*/  HADD2.F32 R19, -RZ, R20.H1_H1 ;  /* 0x30000014ff137230 */ /* 0x000fc80000004100 */
        /* <DEDUP_REMOVED lines=10> */
[----:B------:R-:W-:Y:S02]  /*1710*/  @!P0 F2FP.F16.F32.PACK_AB R26, RZ, R24 ;  /* 0x00000018ff1a823e */ /* 0x000fe400000000ff */
[----:B------:R-:W-:-:S03]  /*1720*/  ISETP.NE.AND P0, PT, R12, 0x1, PT ;  /* 0x000000010c00780c */ /* 0x000fc60003f05270 */
[----:B------:R-:W-:-:S04]  /*1730*/  HADD2 R21, R21.H0_H0, R26.H0_H0 ;  /* 0x2000001a15157230 */ /* 0x000fc80000000800 */
[----:B------:R-:W-:Y:S01]  /*1740*/  HADD2 R19, R18.H0_H0, -R21.H0_H0 ;  /* 0xa000001512137230 */ /* 0x000fe20000000800 */
[----:B------:R-:W-:-:S03]  /*1750*/  IADD3 R18, PT, PT, R13, 0x1, RZ ;  /* 0x000000010d127810 */ /* 0x000fc60007ffe0ff */
[----:B------:R-:W-:Y:S02]  /*1760*/  HFMA2 R10, R23.H0_H0, R19.H0_H0, R10.H0_H0 ;  /* 0x20000013170a7231 */ /* 0x000fe4000004080a */
[----:B------:R-:W-:Y:S05]  /*1770*/  @!P0 BRA `(.L_x_180) ;  /* 0x0000000000a08947 */ /* 0x000fea0003800000 */
[----:B------:R-:W2:Y:S01]  /*1780*/  LDG.E.U16.CONSTANT R18, desc[UR14][R28.64+0x2] ;  /* 0x0000020e1c127981 */ /* 0x000ea2000c1e9500 */
[----:B------:R-:W-:Y:S01]  /*1790*/  HADD2 R19, R20.H1_H1, R11.H0_H0 ;  /* 0x2000000b14137230 */ /* 0x000fe20000000c00 */
[----:B------:R-:W-:-:S04]  /*17a0*/  ISETP.NE.AND P4, PT, R12, 0x2, PT ;  /* 0x000000020c00780c */ /* 0x000fc80003f85270 */
        /* <DEDUP_REMOVED lines=14> */
[----:B------:R-:W-:Y:S02]  /*1890*/  HADD2 R12, R18.H0_H0, -R21.H0_H0 ;  /* 0xa0000015120c7230 */ /* 0x000fe40000000800 */
[----:B------:R-:W-:Y:S02]  /*18a0*/  VIADD R18, R13, 0x2 ;  /* 0x000000020d127836 */ /* 0x000fe40000000000 */
[----:B------:R-:W-:Y:S01]  /*18b0*/  HFMA2 R10, R19.H0_H0, R12.H0_H0, R10.H0_H0 ;  /* 0x2000000c130a7231 */ /* 0x000fe2000004080a */
[----:B------:R-:W-:Y:S06]  /*18c0*/  @!P4 BRA `(.L_x_180) ;  /* 0x00000000004cc947 */ /* 0x000fec0003800000 */
        /* <DEDUP_REMOVED lines=15> */
[----:B------:R-:W-:Y:S01]  /*19c0*/  HADD2 R21, R21.H0_H0, R18.H0_H0 ;  /* 0x2000001215157230 */ /* 0x000fe20000000800 */
[----:B------:R-:W-:-:S03]  /*19d0*/  IADD3 R18, PT, PT, R13, 0x3, RZ ;  /* 0x000000030d127810 */ /* 0x000fc60007ffe0ff */
[----:B------:R-:W-:-:S04]  /*19e0*/  HADD2 R28, R28.H0_H0, -R21.H0_H0 ;  /* 0xa00000151c1c7230 */ /* 0x000fc80000000800 */
[----:B------:R-:W-:-:S07]  /*19f0*/  HFMA2 R10, R12.H0_H0, R28.H0_H0, R10.H0_H0 ;  /* 0x2000001c0c0a7231 */ /* 0x000fce000004080a */
.L_x_180:
[----:B------:R-:W-:Y:S05]  /*1a00*/  BSYNC.RECONVERGENT B1 ;  /* 0x0000000000017941 */ /* 0x000fea0003800200 */
.L_x_179:
[----:B------:R-:W-:-:S04]  /*1a10*/  IADD3 R12, PT, PT, R13, -R17, RZ ;  /* 0x800000110d0c7210 */ /* 0x000fc80007ffe0ff */
[----:B------:R-:W-:-:S13]  /*1a20*/  ISETP.GT.U32.AND P0, PT, R12, -0x4, PT ;  /* 0xfffffffc0c00780c */ /* 0x000fda0003f04070 */
[----:B------:R-:W-:Y:S05]  /*1a30*/  @P0 BRA `(.L_x_178) ;  /* 0x0000000400440947 */ /* 0x000fea0003800000 */
[----:B------:R-:W1:Y:S01]  /*1a40*/  LDCU.64 UR8, c[0x0][0x398] ;  /* 0x00007300ff0877ac */ /* 0x000e620008000a00 */
[----:B------:R-:W-:-:S04]  /*1a50*/  IMAD.WIDE.U32 R12, R18, 0x2, RZ ;  /* 0x00000002120c7825 */ /* 0x000fc800078e00ff */
[----:B------:R-:W-:-:S03]  /*1a60*/  IMAD.WIDE R12, R16, 0x2, R12 ;  /* 0x00000002100c7825 */ /* 0x000fc600078e020c */
[----:B-1----:R-:W-:Y:S02]  /*1a70*/  IADD3 R16, P0, PT, R12, UR8, RZ ;  /* 0x000000080c107c10 */ /* 0x002fe4000ff1e0ff */
[----:B------:R-:W-:Y:S02]  /*1a80*/  IADD3 R12, PT, PT, R18, -R17, RZ ;  /* 0x80000011120c7210 */ /* 0x000fe40007ffe0ff */
[----:B------:R-:W-:-:S04]  /*1a90*/  IADD3 R16, P1, PT, R16, 0x4, RZ ;  /* 0x0000000410107810 */ /* 0x000fc80007f3e0ff */
[----:B------:R-:W-:-:S09]  /*1aa0*/  IADD3.X R17, PT, PT, RZ, UR9, R13, P1, P0 ;  /* 0x00000009ff117c10 */ /* 0x000fd20008fe040d */
.L_x_181:
[----:B------:R-:W2:Y:S04]  /*1ab0*/  LDG.E.U16.CONSTANT R25, desc[UR14][R16.64+-0x4] ;  /* 0xfffffc0e10197981 */ /* 0x000ea8000c1e9500 */
[----:B------:R-:W3:Y:S04]  /*1ac0*/  LDG.E.U16.CONSTANT R13, desc[UR14][R16.64+-0x2] ;  /* 0xfffffe0e100d7981 */ /* 0x000ee8000c1e9500 */
[----:B------:R-:W4:Y:S04]  /*1ad0*/  LDG.E.U16.CONSTANT R18, desc[UR14][R16.64] ;  /* 0x0000000e10127981 */ /* 0x000f28000c1e9500 */
[----:B------:R-:W5:Y:S01]  /*1ae0*/  LDG.E.U16.CONSTANT R19, desc[UR14][R16.64+0x2] ;  /* 0x0000020e10137981 */ /* 0x000f62000c1e9500 */
[----:B------:R-:W-:Y:S01]  /*1af0*/  HADD2 R22, R20.H1_H1, R11.H0_H0 ;  /* 0x2000000b14167230 */ /* 0x000fe20000000c00 */
[----:B------:R-:W-:-:S04]  /*1b00*/  IADD3 R12, PT, PT, R12, 0x4, RZ ;  /* 0x000000040c0c7810 */ /* 0x000fc80007ffe0ff */
[----:B------:R-:W-:-:S04]  /*1b10*/  HADD2.F32 R23, -RZ, R22.H0_H0 ;  /* 0x20000016ff177230 */ /* 0x000fc80000004100 */
[----:B------:R-:W1:Y:S01]  /*1b20*/  MUFU.RCP R24, R23 ;  /* 0x0000001700187308 */ /* 0x000e620000001000 */
[----:B--2---:R-:W-:Y:S01]  /*1b30*/  HADD2 R20, R25.H0_H0, -R21.H0_H0 ;  /* 0xa000001519147230 */ /* 0x004fe20000000800 */
[----:B------:R-:W-:-:S04]  /*1b40*/  PRMT R21, R21, 0x5410, R22 ;  /* 0x0000541015157816 */ /* 0x000fc80000000016 */
[----:B------:R-:W-:-:S05]  /*1b50*/  HADD2.F32 R28, -RZ, R20.H0_H0 ;  /* 0x20000014ff1c7230 */ /* 0x000fca0000004100 */
[----:B-1----:R-:W-:-:S05]  /*1b60*/  FMUL R26, R28, R24 ;  /* 0x000000181c1a7220 */ /* 0x002fca0000400000 */
[----:B------:R-:W-:-:S05]  /*1b70*/  F2FP.F16.F32.PACK_AB R27, RZ, R26 ;  /* 0x0000001aff1b723e */ /* 0x000fca00000000ff */
[C---:B------:R-:W-:Y:S02]  /*1b80*/  HSETP2.GEU.AND P1, PT, |R27|.reuse.H0_H0, 8.523464202880859375e-06, 8.523464202880859375e-06, PT ;  /* 0x008f008f1b007434 */ /* 0x040fe40003f2ea00 */
[----:B------:R-:W-:-:S05]  /*1b90*/  HSETP2.GT.AND P0, PT, |R27|.H0_H0, RZ.H0_H0, PT ;  /* 0x200000ff1b007234 */ /* 0x000fca0003f04a00 */
[----:B------:R-:W-:-:S13]  /*1ba0*/  PLOP3.LUT P0, PT, P1, P0, PT, 0xf2, 0x2f ;  /* 0x00000000002f781c */ /* 0x000fda0000f01e72 */
[----:B------:R-:W-:-:S04]  /*1bb0*/  @!P0 FFMA R29, R26, -R23, R28 ;  /* 0x800000171a1d8223 */ /* 0x000fc8000000001c */
[----:B------:R-:W-:-:S05]  /*1bc0*/  @!P0 FFMA R29, R29, R24, R26 ;  /* 0x000000181d1d8223 */ /* 0x000fca000000001a */
[----:B------:R-:W-:-:S04]  /*1bd0*/  @!P0 F2FP.F16.F32.PACK_AB R27, RZ, R29 ;  /* 0x0000001dff1b823e */ /* 0x000fc800000000ff */
[----:B------:R-:W-:-:S05]  /*1be0*/  PRMT R27, R27, 0x5410, R11 ;  /* 0x000054101b1b7816 */ /* 0x000fca000000000b */
[----:B------:R-:W-:-:S05]  /*1bf0*/  HFMA2 R21, R21, 1, 1, R27 ;  /* 0x3c003c0015157831 */ /* 0x000fca000000001b */
[--C-:B------:R-:W-:Y:S02]  /*1c00*/  HADD2.F32 R22, -RZ, R21.reuse.H1_H1 ;  /* 0x30000015ff167230 */ /* 0x100fe40000004100 */
[--C-:B---3--:R-:W-:Y:S02]  /*1c10*/  HADD2 R24, R13.H0_H0, -R21.reuse.H0_H0 ;  /* 0xa00000150d187230 */ /* 0x108fe40000000800 */
[----:B------:R-:W-:Y:S01]  /*1c20*/  HADD2 R25, R25.H0_H0, -R21.H0_H0 ;  /* 0xa000001519197230 */ /* 0x000fe20000000800 */
[----:B------:R-:W1:Y:S02]  /*1c30*/  MUFU.RCP R23, R22 ;  /* 0x0000001600177308 */ /* 0x000e640000001000 */
[----:B------:R-:W-:Y:S02]  /*1c40*/  HADD2.F32 R26, -RZ, R24.H0_H0 ;  /* 0x20000018ff1a7230 */ /* 0x000fe40000004100 */
[----:B------:R-:W-:-:S03]  /*1c50*/  HFMA2 R25, R20.H0_H0, R25.H0_H0, R10.H0_H0 ;  /* 0x2000001914197231 */ /* 0x000fc6000004080a */
        /* <DEDUP_REMOVED lines=10> */
[--C-:B------:R-:W-:Y:S02]  /*1d00*/  HADD2.F32 R26, -RZ, R21.reuse.H1_H1 ;  /* 0x30000015ff1a7230 */ /* 0x100fe40000004100 */
[--C-:B----4-:R-:W-:Y:S02]  /*1d10*/  HADD2 R22, R18.H0_H0, -R21.reuse.H0_H0 ;  /* 0xa000001512167230 */ /* 0x110fe40000000800 */
        /* <DEDUP_REMOVED lines=15> */
[--C-:B-----5:R-:W-:Y:S02]  /*1e10*/  HADD2 R10, R19.H0_H0, -R20.reuse.H0_H0 ;  /* 0xa0000014130a7230 */ /* 0x120fe40000000800 */
        /* <DEDUP_REMOVED lines=8> */
[----:B------:R-:W-:Y:S02]  /*1ea0*/  PLOP3.LUT P0, PT, P1, P0, PT, 0xf2, 0x2f ;  /* 0x00000000002f781c */ /* 0x000fe40000f01e72 */
[----:B------:R-:W-:-:S04]  /*1eb0*/  IADD3 R16, P1, PT, R16, 0x8, RZ ;  /* 0x0000000810107810 */ /* 0x000fc80007f3e0ff */
[----:B------:R-:W-:-:S07]  /*1ec0*/  IADD3.X R17, PT, PT, RZ, R17, RZ, P1, !PT ;  /* 0x00000011ff117210 */ /* 0x000fce0000ffe4ff */
[----:B------:R-:W-:-:S04]  /*1ed0*/  @!P0 FFMA R26, -R21, R24, R26 ;  /* 0x00000018151a8223 */ /* 0x000fc8000000011a */
[----:B------:R-:W-:-:S05]  /*1ee0*/  @!P0 FFMA R26, R23, R26, R24 ;  /* 0x0000001a171a8223 */ /* 0x000fca0000000018 */
[----:B------:R-:W-:Y:S02]  /*1ef0*/  @!P0 F2FP.F16.F32.PACK_AB R25, RZ, R26 ;  /* 0x0000001aff19823e */ /* 0x000fe400000000ff */
[----:B------:R-:W-:-:S03]  /*1f00*/  ISETP.NE.AND P0, PT, R12, RZ, PT ;  /* 0x000000ff0c00720c */ /* 0x000fc60003f05270 */
[----:B------:R-:W-:-:S04]  /*1f10*/  HADD2 R21, R20.H0_H0, R25.H0_H0 ;  /* 0x2000001914157230 */ /* 0x000fc80000000800 */
[----:B------:R-:W-:-:S04]  /*1f20*/  HADD2 R19, R19.H0_H0, -R21.H0_H0 ;  /* 0xa000001513137230 */ /* 0x000fc80000000800 */
[----:B------:R-:W-:Y:S02]  /*1f30*/  HFMA2 R10, R10.H0_H0, R19.H0_H0, R13.H0_H0 ;  /* 0x200000130a0a7231 */ /* 0x000fe4000004080d */
[----:B------:R-:W-:Y:S05]  /*1f40*/  @P0 BRA `(.L_x_181) ;  /* 0xfffffff800d80947 */ /* 0x000fea000383ffff */
.L_x_178:
[----:B------:R-:W-:Y:S05]  /*1f50*/  BSYNC.RECONVERGENT B0 ;  /* 0x0000000000007941 */ /* 0x000fea0003800200 */
.L_x_177:
[----:B------:R-:W1:Y:S01]  /*1f60*/  S2R R13, SR_TID.X ;  /* 0x00000000000d7919 */ /* 0x000e620000002100 */
[----:B------:R-:W-:Y:S01]  /*1f70*/  PRMT R20, R20, 0x7632, R20 ;  /* 0x0000763214147816 */ /* 0x000fe20000000014 */
[----:B------:R-:W-:Y:S01]  /*1f80*/  BSSY.RECONVERGENT B0, `(.L_x_182) ;  /* 0x0000030000007945 */ /* 0x000fe20003800200 */
[----:B------:R-:W-:Y:S02]  /*1f90*/  PRMT R21, R21, 0x5410, R21 ;  /* 0x0000541015157816 */ /* 0x000fe40000000015 */
[----:B------:R-:W-:Y:S02]  /*1fa0*/  PRMT R17, R10, 0x5410, R10 ;  /* 0x000054100a117816 */ /* 0x000fe4000000000a */
[----:B-1----:R-:W-:-:S04]  /*1fb0*/  IADD3 R11, PT, PT, R13, 0x1, RZ ;  /* 0x000000010d0b7810 */ /* 0x002fc80007ffe0ff */
[----:B------:R-:W-:-:S05]  /*1fc0*/  LOP3.LUT R18, R11, 0x1f, RZ, 0xc0, !PT ;  /* 0x0000001f0b127812 */ /* 0x000fca00078ec0ff */
[----:B------:R-:W1:Y:S04]  /*1fd0*/  SHFL.IDX PT, R23, R20, R18, 0x1f ;  /* 0x00001f1214177589 */ /* 0x000e6800000e0000 */
[----:B------:R-:W2:Y:S04]  /*1fe0*/  SHFL.IDX PT, R12, R21, R18, 0x1f ;  /* 0x00001f12150c7589 */ /* 0x000ea800000e0000 */
[----:B------:R-:W3:Y:S01]  /*1ff0*/  SHFL.IDX PT, R16, R17, R18, 0x1f ;  /* 0x00001f1211107589 */ /* 0x000ee200000e0000 */
[----:B-1----:R-:W-:Y:S02]  /*2000*/  PRMT R23, R23, 0x5410, R23 ;  /* 0x0000541017177816 */ /* 0x002fe40000000017 */
[----:B--2---:R-:W-:-:S03]  /*2010*/  PRMT R10, R10, 0x5410, R12 ;  /* 0x000054100a0a7816 */ /* 0x004fc6000000000c */
[----:B------:R-:W-:Y:S02]  /*2020*/  HADD2 R11, R20.H1_H1, R23.H1_H1 ;  /* 0x30000017140b7230 */ /* 0x000fe40000000c00 */
[----:B------:R-:W-:-:S03]  /*2030*/  VIADD R12, R13, 0x2 ;  /* 0x000000020d0c7836 */ /* 0x000fc60000000000 */
[----:B------:R-:W-:Y:S02]  /*2040*/  HSETP2.GT.AND P0, PT, R11.H0_H0, RZ.H0_H0, PT ;  /* 0x200000ff0b007234 */ /* 0x000fe40003f04800 */
[----:B---3--:R-:W-:Y:S02]  /*2050*/  PRMT R11, R11, 0x5410, R16 ;  /* 0x000054100b0b7816 */ /* 0x008fe40000000010 */
[----:B------:R-:W-:Y:S02]  /*2060*/  PRMT R16, RZ, 0x5410, RZ ;  /* 0x00005410ff107816 */ /* 0x000fe400000000ff */
[----:B------:R-:W-:Y:S02]  /*2070*/  LOP3.LUT R12, R12, 0x1f, RZ, 0xc0, !PT ;  /* 0x0000001f0c0c7812 */ /* 0x000fe400078ec0ff */
[----:B------:R-:W-:-:S05]  /*2080*/  PRMT R19, R11, 0x5410, R11 ;  /* 0x000054100b137816 */ /* 0x000fca000000000b */
[----:B------:R-:W-:Y:S05]  /*2090*/  @!P0 BRA `(.L_x_183) ;  /* 0x0000000000788947 */ /* 0x000fea0003800000 */
[----:B------:R-:W-:Y:S02]  /*20a0*/  HADD2.F32 R16, -RZ, R11.H0_H0 ;  /* 0x2000000bff107230 */ /* 0x000fe40000004100 */
[----:B------:R-:W-:Y:S02]  /*20b0*/  HADD2.F32 R25, -RZ, R20.H1_H1 ;  /* 0x30000014ff197230 */ /* 0x000fe40000004100 */
[----:B------:R-:W1:Y:S01]  /*20c0*/  MUFU.RCP R17, R16 ;  /* 0x0000001000117308 */ /* 0x000e620000001000 */
[----:B------:R-:W-:Y:S02]  /*20d0*/  HADD2.F32 R23, -RZ, R23.H1_H1 ;  /* 0x30000017ff177230 */ /* 0x000fe40000004100 */
[----:B-1----:R-:W-:-:S03]  /*20e0*/  FMUL R26, R25, R17 ;  /* 0x00000011191a7220 */ /* 0x002fc60000400000 */
[----:B------:R-:W-:Y:S02]  /*20f0*/  FMUL R22, R17, R23 ;  /* 0x0000001711167220 */ /* 0x000fe40000400000 */
[----:B------:R-:W-:-:S03]  /*2100*/  F2FP.F16.F32.PACK_AB R18, RZ, R26 ;  /* 0x0000001aff12723e */ /* 0x000fc600000000ff */
[----:B------:R-:W-:Y:S02]  /*2110*/  F2FP.F16.F32.PACK_AB R20, RZ, R22 ;  /* 0x00000016ff14723e */ /* 0x000fe400000000ff */
[C---:B------:R-:W-:Y:S02]  /*2120*/  HSETP2.GEU.AND P4, PT, |R18|.reuse.H0_H0, 8.523464202880859375e-06, 8.523464202880859375e-06, PT ;  /* 0x008f008f12007434 */ /* 0x040fe40003f8ea00 */
[----:B------:R-:W-:Y:S02]  /*2130*/  HSETP2.GT.AND P0, PT, |R18|.H0_H0, RZ.H0_H0, PT ;  /* 0x200000ff12007234 */ /* 0x000fe40003f04a00 */
[C---:B------:R-:W-:Y:S02]  /*2140*/  HSETP2.GEU.AND P5, PT, |R20|.reuse.H0_H0, 8.523464202880859375e-06, 8.523464202880859375e-06, PT ;  /* 0x008f008f14007434 */ /* 0x040fe40003faea00 */
[----:B------:R-:W-:Y:S02]  /*2150*/  HSETP2.GT.AND P1, PT, |R20|.H0_H0, RZ.H0_H0, PT ;  /* 0x200000ff14007234 */ /* 0x000fe40003f24a00 */
[----:B------:R-:W-:-:S03]  /*2160*/  PLOP3.LUT P0, PT, P4, P0, PT, 0xf2, 0x2f ;  /* 0x00000000002f781c */ /* 0x000fc60002701e72 */
[----:B------:R-:W-:-:S10]  /*2170*/  PLOP3.LUT P1, PT, P5, P1, PT, 0xf2, 0x2f ;  /* 0x00000000002f781c */ /* 0x000fd40002f23e72 */
[----:B------:R-:W-:-:S03]  /*2180*/  @!P0 FFMA R24, -R16, R26, R25 ;  /* 0x0000001a10188223 */ /* 0x000fc60000000119 */
[----:B------:R-:W-:Y:S01]  /*2190*/  @!P1 FFMA R23, -R16, R22, R23 ;  /* 0x0000001610179223 */ /* 0x000fe20000000117 */
[----:B------:R-:W-:Y:S01]  /*21a0*/  @!P0 FFMA R24, R17, R24, R26 ;  /* 0x0000001811188223 */ /* 0x000fe2000000001a */
[----:B------:R-:W-:Y:S01]  /*21b0*/  HADD2 R16, R10.H1_H1, -R21.H0_H0 ;  /* 0xa00000150a107230 */ /* 0x000fe20000000c00 */
[----:B------:R-:W-:Y:S01]  /*21c0*/  PRMT R21, R21, 0x5410, R11 ;  /* 0x0000541015157816 */ /* 0x000fe2000000000b */
[----:B------:R-:W-:Y:S02]  /*21d0*/  @!P1 FFMA R23, R17, R23, R22 ;  /* 0x0000001711179223 */ /* 0x000fe40000000016 */
[----:B------:R-:W-:Y:S01]  /*21e0*/  @!P0 F2FP.F16.F32.PACK_AB R18, RZ, R24 ;  /* 0x00000018ff12823e */ /* 0x000fe200000000ff */
[----:B------:R-:W-:Y:S02]  /*21f0*/  HMUL2 R16, R16.H0_H0, R16.H0_H0 ;  /* 0x2000001010107232 */ /* 0x000fe40000000800 */
[----:B------:R-:W-:Y:S02]  /*2200*/  @!P1 F2FP.F16.F32.PACK_AB R20, RZ, R23 ;  /* 0x00000017ff14923e */ /* 0x000fe400000000ff */
[----:B------:R-:W-:-:S02]  /*2210*/  HMUL2 R17, R16.H0_H0, R18.H0_H0 ;  /* 0x2000001210117232 */ /* 0x000fc40000000800 */
[----:B------:R-:W-:Y:S02]  /*2220*/  HADD2 R16, R10.H0_H0, R11.H1_H1 ;  /* 0x3000000b0a107230 */ /* 0x000fe40000000800 */
[----:B------:R-:W-:Y:S02]  /*2230*/  HMUL2 R10, R20.H0_H0, R10.H1_H1 ;  /* 0x3000000a140a7232 */ /* 0x000fe40000000800 */
[----:B------:R-:W-:-:S03]  /*2240*/  HMUL2 R17, R17.H0_H0, R20.H0_H0 ;  /* 0x2000001411117232 */ /* 0x000fc60000000800 */
[----:B------:R-:W-:Y:S02]  /*2250*/  PRMT R10, R10, 0x5410, R16 ;  /* 0x000054100a0a7816 */ /* 0x000fe40000000010 */
[----:B------:R-:W-:-:S05]  /*2260*/  PRMT R18, R18, 0x5410, R17 ;  /* 0x0000541012127816 */ /* 0x000fca0000000011 */
[----:B------:R-:W-:-:S07]  /*2270*/  HFMA2 R16, R18, R21, R10 ;  /* 0x0000001512107231 */ /* 0x000fce000000000a */
.L_x_183:
[----:B------:R-:W-:Y:S05]  /*2280*/  BSYNC.RECONVERGENT B0 ;  /* 0x0000000000007941 */ /* 0x000fea0003800200 */
.L_x_182:
[----:B------:R1:W2:Y:S01]  /*2290*/  SHFL.IDX PT, R20, R19, R12, 0x1f ;  /* 0x00001f0c13147589 */ /* 0x0002a200000e0000 */
[----:B------:R-:W-:Y:S01]  /*22a0*/  IADD3 R18, PT, PT, R13, 0x4, RZ ;  /* 0x000000040d127810 */ /* 0x000fe20007ffe0ff */
[----:B------:R-:W-:Y:S03]  /*22b0*/  BSSY.RECONVERGENT B0, `(.L_x_184) ;  /* 0x000002b000007945 */ /* 0x000fe60003800200 */
[----:B------:R-:W-:Y:S02]  /*22c0*/  LOP3.LUT R18, R18, 0x1f, RZ, 0xc0, !PT ;  /* 0x0000001f12127812 */ /* 0x000fe400078ec0ff */
[----:B-1----:R-:W-:-:S05]  /*22d0*/  PRMT R19, R16, 0x5410, R16 ;  /* 0x0000541010137816 */ /* 0x002fca0000000010 */
[----:B------:R1:W3:Y:S01]  /*22e0*/  SHFL.IDX PT, R17, R19, R12, 0x1f ;  /* 0x00001f0c13117589 */ /* 0x0002e200000e0000 */
[----:B--2---:R-:W-:Y:S01]  /*22f0*/  HADD2 R10, R11.H0_H0, R20.H0_H0 ;  /* 0x200000140b0a7230 */ /* 0x004fe20000000800 */
[----:B-1----:R-:W-:-:S04]  /*2300*/  PRMT R19, R16, 0x7632, R16 ;  /* 0x0000763210137816 */ /* 0x002fc80000000010 */
[----:B------:R-:W-:Y:S01]  /*2310*/  HSETP2.GT.AND P0, PT, R10.H0_H0, RZ.H0_H0, PT ;  /* 0x200000ff0a007234 */ /* 0x000fe20003f04800 */
[----:B------:R1:W2:Y:S01]  /*2320*/  SHFL.IDX PT, R21, R19, R12, 0x1f ;  /* 0x00001f0c13157589 */ /* 0x0002a200000e0000 */
[----:B---3--:R-:W-:Y:S02]  /*2330*/  PRMT R10, R10, 0x5410, R17 ;  /* 0x000054100a0a7816 */ /* 0x008fe40000000011 */
[----:B------:R-:W-:Y:S02]  /*2340*/  PRMT R17, RZ, 0x5410, RZ ;  /* 0x00005410ff117816 */ /* 0x000fe400000000ff */
[----:B-1----:R-:W-:Y:S02]  /*2350*/  PRMT R19, R10, 0x5410, R10 ;  /* 0x000054100a137816 */ /* 0x002fe4000000000a */
[----:B--2---:R-:W-:-:S05]  /*2360*/  PRMT R11, R11, 0x5410, R21 ;  /* 0x000054100b0b7816 */ /* 0x004fca0000000015 */
[----:B------:R-:W-:Y:S05]  /*2370*/  @!P0 BRA `(.L_x_185) ;  /* 0x0000000000788947 */ /* 0x000fea0003800000 */
[----:B------:R-:W-:Y:S02]  /*2380*/  HADD2.F32 R24, -RZ, R10.H0_H0 ;  /* 0x2000000aff187230 */ /* 0x000fe40000004100 */
[----:B------:R-:W-:Y:S02]  /*2390*/  HADD2.F32 R25, -RZ, R11.H0_H0 ;  /* 0x2000000bff197230 */ /* 0x000fe40000004100 */
[----:B------:R-:W1:Y:S01]  /*23a0*/  MUFU.RCP R12, R24 ;  /* 0x00000018000c7308 */ /* 0x000e620000001000 */
[----:B------:R-:W-:Y:S02]  /*23b0*/  HADD2.F32 R26, -RZ, R20.H0_H0 ;  /* 0x20000014ff1a7230 */ /* 0x000fe40000004100 */
        /* <DEDUP_REMOVED lines=12> */
[C---:B------:R-:W-:Y:S01]  /*2480*/  @!P0 FFMA R22, R12.reuse, R22, R23 ;  /* 0x000000160c168223 */ /* 0x040fe20000000017 */
[----:B------:R-:W-:Y:S02]  /*2490*/  HADD2 R23, R10.H1_H1, -R16.H0_H0 ;  /* 0xa00000100a177230 */ /* 0x000fe40000000c00 */
[----:B------:R-:W-:Y:S02]  /*24a0*/  @!P1 FFMA R24, R12, R24, R21 ;  /* 0x000000180c189223 */ /* 0x000fe40000000015 */
[----:B------:R-:W-:Y:S01]  /*24b0*/  @!P0 F2FP.F16.F32.PACK_AB R20, RZ, R22 ;  /* 0x00000016ff14823e */ /* 0x000fe200000000ff */
[----:B------:R-:W-:Y:S02]  /*24c0*/  HMUL2 R12, R23.H0_H0, R23.H0_H0 ;  /* 0x20000017170c7232 */ /* 0x000fe40000000800 */
[----:B------:R-:W-:Y:S02]  /*24d0*/  @!P1 F2FP.F16.F32.PACK_AB R17, RZ, R24 ;  /* 0x00000018ff11923e */ /* 0x000fe400000000ff */
[----:B------:R-:W-:-:S02]  /*24e0*/  HMUL2 R21, R12.H0_H0, R20.H0_H0 ;  /* 0x200000140c157232 */ /* 0x000fc40000000800 */
[----:B------:R-:W-:Y:S01]  /*24f0*/  HADD2 R12, R16.H1_H1, R11.H1_H1 ;  /* 0x3000000b100c7230 */ /* 0x000fe20000000c00 */
[----:B------:R-:W-:Y:S01]  /*2500*/  PRMT R16, R16, 0x5410, R10 ;  /* 0x0000541010107816 */ /* 0x000fe2000000000a */
[----:B------:R-:W-:Y:S02]  /*2510*/  HMUL2 R11, R17.H0_H0, R10.H1_H1 ;  /* 0x3000000a110b7232 */ /* 0x000fe40000000800 */
[----:B------:R-:W-:-:S03]  /*2520*/  HMUL2 R21, R21.H0_H0, R17.H0_H0 ;  /* 0x2000001115157232 */ /* 0x000fc60000000800 */
[----:B------:R-:W-:Y:S02]  /*2530*/  PRMT R11, R11, 0x5410, R12 ;  /* 0x000054100b0b7816 */ /* 0x000fe4000000000c */
[----:B------:R-:W-:-:S05]  /*2540*/  PRMT R20, R20, 0x5410, R21 ;  /* 0x0000541014147816 */ /* 0x000fca0000000015 */
[----:B------:R-:W-:-:S07]  /*2550*/  HFMA2 R17, R20, R16, R11 ;  /* 0x0000001014117231 */ /* 0x000fce000000000b */
.L_x_185:
[----:B------:R-:W-:Y:S05]  /*2560*/  BSYNC.RECONVERGENT B0 ;  /* 0x0000000000007941 */ /* 0x000fea0003800200 */
.L_x_184:
[----:B------:R1:W2:Y:S01]  /*2570*/  SHFL.IDX PT, R16, R19, R18, 0x1f ;  /* 0x00001f1213107589 */ /* 0x0002a200000e0000 */
[----:B------:R-:W-:Y:S01]  /*2580*/  PRMT R21, R17, 0x7632, R17 ;  /* 0x0000763211157816 */ /* 0x000fe20000000011 */
[----:B------:R-:W-:Y:S01]  /*2590*/  BSSY.RECONVERGENT B0, `(.L_x_186) ;  /* 0x000002c000007945 */ /* 0x000fe20003800200 */
[----:B------:R-:W-:-:S04]  /*25a0*/  IADD3 R20, PT, PT, R13, 0x8, RZ ;  /* 0x000000080d147810 */ /* 0x000fc80007ffe0ff */
[----:B------:R-:W3:Y:S01]  /*25b0*/  SHFL.IDX PT, R21, R21, R18, 0x1f ;  /* 0x00001f1215157589 */ /* 0x000ee200000e0000 */
[----:B-1----:R-:W-:-:S05]  /*25c0*/  PRMT R19, R17, 0x5410, R17 ;  /* 0x0000541011137816 */ /* 0x002fca0000000011 */
[----:B------:R1:W4:Y:S01]  /*25d0*/  SHFL.IDX PT, R12, R19, R18, 0x1f ;  /* 0x00001f12130c7589 */ /* 0x00032200000e0000 */
[----:B--2---:R-:W-:Y:S02]  /*25e0*/  PRMT R16, R16, 0x5410, R16 ;  /* 0x0000541010107816 */ /* 0x004fe40000000010 */
[----:B-1----:R-:W-:-:S03]  /*25f0*/  LOP3.LUT R19, R20, 0x1f, RZ, 0xc0, !PT ;  /* 0x0000001f14137812 */ /* 0x002fc600078ec0ff */
[----:B------:R-:W-:Y:S01]  /*2600*/  HADD2 R11, R10.H0_H0, R16.H1_H1 ;  /* 0x300000100a0b7230 */ /* 0x000fe20000000800 */
[----:B---3--:R-:W-:-:S04]  /*2610*/  PRMT R16, R21, 0x7610, R16 ;  /* 0x0000761015107816 */ /* 0x008fc80000000010 */
[----:B------:R-:W-:Y:S02]  /*2620*/  HSETP2.GT.AND P0, PT, R11.H0_H0, RZ.H0_H0, PT ;  /* 0x200000ff0b007234 */ /* 0x000fe40003f04800 */
[----:B------:R-:W-:Y:S02]  /*2630*/  PRMT R11, R11, 0x5410, R11 ;  /* 0x000054100b0b7816 */ /* 0x000fe4000000000b */
[----:B----4-:R-:W-:Y:S02]  /*2640*/  PRMT R10, R10, 0x5410, R12 ;  /* 0x000054100a0a7816 */ /* 0x010fe4000000000c */
[----:B------:R-:W-:-:S07]  /*2650*/  PRMT R12, RZ, 0x5410, RZ ;  /* 0x00005410ff0c7816 */ /* 0x000fce00000000ff */
[----:B------:R-:W-:Y:S05]  /*2660*/  @!P0 BRA `(.L_x_187) ;  /* 0x0000000000788947 */ /* 0x000fea0003800000 */
[----:B------:R-:W-:Y:S02]  /*2670*/  HADD2.F32 R24, -RZ, R11.H0_H0 ;  /* 0x2000000bff187230 */ /* 0x000fe40000004100 */
[----:B------:R-:W-:Y:S02]  /*2680*/  HADD2.F32 R25, -RZ, R10.H0_H0 ;  /* 0x2000000aff197230 */ /* 0x000fe40000004100 */
[----:B------:R-:W1:Y:S01]  /*2690*/  MUFU.RCP R12, R24 ;  /* 0x00000018000c7308 */ /* 0x000e620000001000 */
[--C-:B------:R-:W-:Y:S02]  /*26a0*/  HADD2.F32 R26, -RZ, R16.reuse.H1_H1 ;  /* 0x30000010ff1a7230 */ /* 0x100fe40000004100 */
[----:B------:R-:W-:Y:S02]  /*26b0*/  HADD2 R16, R17.H1_H1, R16.H0_H0 ;  /* 0x2000001011107230 */ /* 0x000fe40000000c00 */
[----:B-1----:R-:W-:Y:S01]  /*26c0*/  FMUL R23, R25, R12 ;  /* 0x0000000c19177220 */ /* 0x002fe20000400000 */
[----:B------:R-:W-:-:S04]  /*26d0*/  FMUL R21, R12, R26 ;  /* 0x0000001a0c157220 */ /* 0x000fc80000400000 */
[----:B------:R-:W-:Y:S02]  /*26e0*/  F2FP.F16.F32.PACK_AB R20, RZ, R23 ;  /* 0x00000017ff14723e */ /* 0x000fe400000000ff */
[----:B------:R-:W-:-:S03]  /*26f0*/  F2FP.F16.F32.PACK_AB R18, RZ, R21 ;  /* 0x00000015ff12723e */ /* 0x000fc600000000ff */
        /* <DEDUP_REMOVED lines=9> */
[----:B------:R-:W-:Y:S01]  /*2790*/  HADD2 R23, R10.H1_H1, -R17.H0_H0 ;  /* 0xa00000110a177230 */ /* 0x000fe20000000c00 */
[----:B------:R-:W-:Y:S01]  /*27a0*/  PRMT R17, R17, 0x5410, R11 ;  /* 0x0000541011117816 */ /* 0x000fe2000000000b */
[----:B------:R-:W-:Y:S02]  /*27b0*/  @!P1 FFMA R24, R12, R24, R21 ;  /* 0x000000180c189223 */ /* 0x000fe40000000015 */
[----:B------:R-:W-:Y:S01]  /*27c0*/  @!P0 F2FP.F16.F32.PACK_AB R20, RZ, R22 ;  /* 0x00000016ff14823e */ /* 0x000fe200000000ff */
[----:B------:R-:W-:Y:S02]  /*27d0*/  HMUL2 R12, R23.H0_H0, R23.H0_H0 ;  /* 0x20000017170c7232 */ /* 0x000fe40000000800 */
[----:B------:R-:W-:Y:S02]  /*27e0*/  @!P1 F2FP.F16.F32.PACK_AB R18, RZ, R24 ;  /* 0x00000018ff12923e */ /* 0x000fe400000000ff */
[----:B------:R-:W-:-:S03]  /*27f0*/  HMUL2 R12, R12.H0_H0, R20.H0_H0 ;  /* 0x200000140c0c7232 */ /* 0x000fc60000000800 */
[----:B------:R-:W-:Y:S02]  /*2800*/  HMUL2 R10, R18.H0_H0, R10.H1_H1 ;  /* 0x3000000a120a7232 */ /* 0x000fe40000000800 */
[----:B------:R-:W-:-:S03]  /*2810*/  HMUL2 R12, R12.H0_H0, R18.H0_H0 ;  /* 0x200000120c0c7232 */ /* 0x000fc60000000800 */
[----:B------:R-:W-:Y:S02]  /*2820*/  PRMT R10, R10, 0x5410, R16 ;  /* 0x000054100a0a7816 */ /* 0x000fe40000000010 */
[----:B------:R-:W-:-:S05]  /*2830*/  PRMT R20, R20, 0x5410, R12 ;  /* 0x0000541014147816 */ /* 0x000fca000000000c */
[----:B------:R-:W-:-:S07]  /*2840*/  HFMA2 R12, R20, R17, R10 ;  /* 0x00000011140c7231 */ /* 0x000fce000000000a */
.L_x_187:
[----:B------:R-:W-:Y:S05]  /*2850*/  BSYNC.RECONVERGENT B0 ;  /* 0x0000000000007941 */ /* 0x000fea0003800200 */
.L_x_186:
[----:B------:R-:W1:Y:S01]  /*2860*/  SHFL.IDX PT, R16, R11, R19, 0x1f ;  /* 0x00001f130b107589 */ /* 0x000e6200000e0000 */
[C-C-:B------:R-:W-:Y:S01]  /*2870*/  PRMT R18, R12.reuse, 0x5410, R12.reuse ;  /* 0x000054100c127816 */ /* 0x140fe2000000000c */
[----:B------:R-:W-:Y:S04]  /*2880*/  BSSY.RECONVERGENT B0, `(.L_x_188) ;  /* 0x000002b000007945 */ /* 0x000fe80003800200 */
[----:B------:R2:W3:Y:S02]  /*2890*/  SHFL.IDX PT, R17, R18, R19, 0x1f ;  /* 0x00001f1312117589 */ /* 0x0004e400000e0000 */
[----:B--2---:R-:W-:-:S05]  /*28a0*/  PRMT R18, R12, 0x7632, R12 ;  /* 0x000076320c127816 */ /* 0x004fca000000000c */
[----:B------:R2:W4:Y:S01]  /*28b0*/  SHFL.IDX PT, R20, R18, R19, 0x1f ;  /* 0x00001f1312147589 */ /* 0x00052200000e0000 */
[----:B-1----:R-:W-:-:S05]  /*28c0*/  HADD2 R10, R11.H0_H0, R16.H0_H0 ;  /* 0x200000100b0a7230 */ /* 0x002fca0000000800 */
[----:B------:R-:W-:Y:S02]  /*28d0*/  HSETP2.GT.AND P0, PT, R10.H0_H0, RZ.H0_H0, PT ;  /* 0x200000ff0a007234 */ /* 0x000fe40003f04800 */
[----:B---3--:R-:W-:Y:S02]  /*28e0*/  PRMT R10, R10, 0x5410, R17 ;  /* 0x000054100a0a7816 */ /* 0x008fe40000000011 */
[----:B------:R-:W-:Y:S02]  /*28f0*/  LOP3.LUT R17, R13, 0x1f, RZ, 0xc0, !PT ;  /* 0x0000001f0d117812 */ /* 0x000fe400078ec0ff */
[----:B--2---:R-:W-:Y:S02]  /*2900*/  PRMT R18, R10, 0x5410, R10 ;  /* 0x000054100a127816 */ /* 0x004fe4000000000a */
[----:B------:R-:W-:Y:S02]  /*2910*/  LOP3.LUT R17, R17, 0x10, RZ, 0x3c, !PT ;  /* 0x0000001011117812 */ /* 0x000fe400078e3cff */
[----:B----4-:R-:W-:-:S02]  /*2920*/  PRMT R16, R16, 0x5410, R20 ;  /* 0x0000541010107816 */ /* 0x010fc40000000014 */
[----:B------:R-:W-:Y:S01]  /*2930*/  PRMT R20, RZ, 0x5410, RZ ;  /* 0x00005410ff147816 */ /* 0x000fe200000000ff */
[----:B------:R-:W-:Y:S06]  /*2940*/  @!P0 BRA `(.L_x_189) ;  /* 0x0000000000788947 */ /* 0x000fec0003800000 */
        /* <DEDUP_REMOVED lines=30> */
.L_x_189:
[----:B------:R-:W-:Y:S05]  /*2b30*/  BSYNC.RECONVERGENT B0 ;  /* 0x0000000000007941 */ /* 0x000fea0003800200 */
.L_x_188:
[----:B------:R1:W2:Y:S01]  /*2b40*/  SHFL.IDX PT, R22, R18, R17, 0x1f ;  /* 0x00001f1112167589 */ /* 0x0002a200000e0000 */
[C-C-:B------:R-:W-:Y:S01]  /*2b50*/  PRMT R12, R20.reuse, 0x5410, R20.reuse ;  /* 0x00005410140c7816 */ /* 0x140fe20000000014 */
[----:B------:R-:W-:Y:S05]  /*2b60*/  BSSY.RECONVERGENT B0, `(.L_x_190) ;  /* 0x0000029000007945 */ /* 0x000fea0003800200 */
[----:B------:R-:W3:Y:S01]  /*2b70*/  SHFL.IDX PT, R12, R12, R17, 0x1f ;  /* 0x00001f110c0c7589 */ /* 0x000ee200000e0000 */
[----:B-1----:R-:W-:-:S05]  /*2b80*/  PRMT R18, R20, 0x7632, R20 ;  /* 0x0000763214127816 */ /* 0x002fca0000000014 */
[----:B------:R-:W1:Y:S01]  /*2b90*/  SHFL.IDX PT, R16, R18, R17, 0x1f ;  /* 0x00001f1112107589 */ /* 0x000e6200000e0000 */
[----:B--2---:R-:W-:-:S05]  /*2ba0*/  PRMT R22, R22, 0x5410, R22 ;  /* 0x0000541016167816 */ /* 0x004fca0000000016 */
[----:B------:R-:W-:Y:S01]  /*2bb0*/  HADD2 R11, R10.H0_H0, R22.H1_H1 ;  /* 0x300000160a0b7230 */ /* 0x000fe20000000800 */
[----:B---3--:R-:W-:-:S04]  /*2bc0*/  PRMT R10, R10, 0x5410, R12 ;  /* 0x000054100a0a7816 */ /* 0x008fc8000000000c */
[----:B------:R-:W-:Y:S02]  /*2bd0*/  HSETP2.GT.AND P0, PT, R11.H0_H0, RZ.H0_H0, PT ;  /* 0x200000ff0b007234 */ /* 0x000fe40003f04800 */
[----:B-1----:R-:W-:Y:S02]  /*2be0*/  PRMT R11, R11, 0x5410, R16 ;  /* 0x000054100b0b7816 */ /* 0x002fe40000000010 */
[----:B------:R-:W-:-:S09]  /*2bf0*/  PRMT R16, RZ, 0x5410, RZ ;  /* 0x00005410ff107816 */ /* 0x000fd200000000ff */
[----:B------:R-:W-:Y:S05]  /*2c00*/  @!P0 BRA `(.L_x_191) ;  /* 0x0000000000788947 */ /* 0x000fea0003800000 */
[----:B------:R-:W-:Y:S02]  /*2c10*/  HADD2.F32 R18, -RZ, R11.H0_H0 ;  /* 0x2000000bff127230 */ /* 0x000fe40000004100 */
[----:B------:R-:W-:Y:S02]  /*2c20*/  HADD2.F32 R21, -RZ, R10.H0_H0 ;  /* 0x2000000aff157230 */ /* 0x000fe40000004100 */
        /* <DEDUP_REMOVED lines=28> */
.L_x_191:
[----:B------:R-:W-:Y:S05]  /*2df0*/  BSYNC.RECONVERGENT B0 ;  /* 0x0000000000007941 */ /* 0x000fea0003800200 */
.L_x_190:
[----:B------:R-:W-:-:S09]  /*2e00*/  UISETP.GE.U32.AND UP1, UPT, UR7, 0x2, UPT ;  /* 0x000000020700788c */ /* 0x000fd2000bf26070 */
[----:B------:R-:W-:Y:S05]  /*2e10*/  BRA.U !UP1, `(.L_x_192) ;  /* 0x0000000509347547 */ /* 0x000fea000b800000 */
[----:B------:R-:W-:Y:S01]  /*2e20*/  ISETP.NE.AND P4, PT, R13, RZ, PT ;  /* 0x000000ff0d00720c */ /* 0x000fe20003f85270 */
[----:B------:R-:W-:-:S12]  /*2e30*/  UMOV UR5, UR7 ;  /* 0x0000000700057c82 */ /* 0x000fd80008000000 */
.L_x_197:
        /* <DEDUP_REMOVED lines=8> */
[----:B------:R-:W1:Y:S01]  /*2ec0*/  S2UR UR9, SR_CgaCtaId ;  /* 0x00000000000979c3 */ /* 0x000e620000008800 */
[----:B------:R-:W-:Y:S01]  /*2ed0*/  UMOV UR6, 0x400 ;  /* 0x0000040000067882 */ /* 0x000fe20000000000 */
[----:B------:R-:W-:Y:S01]  /*2ee0*/  IADD3 R10, PT, PT, R4, -UR5, RZ ;  /* 0x80000005040a7c10 */ /* 0x000fe2000fffe0ff */
[----:B-1----:R-:W-:-:S06]  /*2ef0*/  ULEA UR6, UR9, UR6, 0x18 ;  /* 0x0000000609067291 */ /* 0x002fcc000f8ec0ff */
[C---:B------:R-:W-:Y:S02]  /*2f00*/  LEA R12, R10.reuse, UR6, 0x2 ;  /* 0x000000060a0c7c11 */ /* 0x040fe4000f8e10ff */
[----:B------:R-:W-:-:S03]  /*2f10*/  LEA R10, R10, UR12, 0x1 ;  /* 0x0000000c0a0a7c11 */ /* 0x000fc6000f8e08ff */
[----:B------:R1:W-:Y:S04]  /*2f20*/  STS [R12], R16 ;  /* 0x000000100c007388 */ /* 0x0003e80000000800 */
[----:B------:R1:W-:Y:S02]  /*2f30*/  STS.U16 [R10], R11 ;  /* 0x0000000b0a007388 */ /* 0x0003e40000000400 */
.L_x_194:
[----:B------:R-:W-:Y:S05]  /*2f40*/  BSYNC.RECONVERGENT B0 ;  /* 0x0000000000007941 */ /* 0x000fea0003800200 */
.L_x_193:
[----:B------:R-:W-:Y:S01]  /*2f50*/  BAR.SYNC.DEFER_BLOCKING 0x0 ;  /* 0x0000000000007b1d */ /* 0x000fe20000010000 */
[----:B------:R-:W-:Y:S02]  /*2f60*/  ISETP.GE.U32.OR P0, PT, R4, UR5, P4 ;  /* 0x0000000504007c0c */ /* 0x000fe4000a706470 */
[C---:B-1----:R-:W-:Y:S02]  /*2f70*/  PRMT R10, R16.reuse, 0x5432, R11 ;  /* 0x00005432100a7816 */ /* 0x042fe4000000000b */
[----:B------:R-:W-:Y:S01]  /*2f80*/  PRMT R12, R16, 0x7610, R12 ;  /* 0x00007610100c7816 */ /* 0x000fe2000000000c */
[----:B------:R-:W-:Y:S08]  /*2f90*/  BSSY.RECONVERGENT B0, `(.L_x_195) ;  /* 0x0000029000007945 */ /* 0x000ff00003800200 */
[----:B------:R-:W-:Y:S05]  /*2fa0*/  @P0 BRA `(.L_x_196) ;  /* 0x00000000009c0947 */ /* 0x000fea0003800000 */
[----:B------:R-:W-:Y:S02]  /*2fb0*/  LEA R17, R4, UR12, 0x1 ;  /* 0x0000000c04117c11 */ /* 0x000fe4000f8e08ff */
[----:B------:R-:W-:-:S03]  /*2fc0*/  PRMT R16, RZ, 0x5410, RZ ;  /* 0x00005410ff107816 */ /* 0x000fc600000000ff */
[----:B------:R-:W1:Y:S02]  /*2fd0*/  LDS.U16 R18, [R17] ;  /* 0x0000000011127984 */ /* 0x000e640000000400 */
[----:B-1----:R-:W-:-:S05]  /*2fe0*/  HADD2 R11, R11.H0_H0, R18.H0_H0 ;  /* 0x200000120b0b7230 */ /* 0x002fca0000000800 */
[----:B------:R-:W-:-:S13]  /*2ff0*/  HSETP2.GT.AND P0, PT, R11.H0_H0, RZ.H0_H0, PT ;  /* 0x200000ff0b007234 */ /* 0x000fda0003f04800 */
[----:B------:R-:W-:Y:S05]  /*3000*/  @!P0 BRA `(.L_x_196) ;  /* 0x0000000000848947 */ /* 0x000fea0003800000 */
[----:B------:R-:W-:Y:S01]  /*3010*/  HADD2.F32 R20, -RZ, R11.H0_H0 ;  /* 0x2000000bff147230 */ /* 0x000fe20000004100 */
[----:B------:R-:W-:Y:S01]  /*3020*/  LDS.U16 R17, [R6] ;  /* 0x0000000006117984 */ /* 0x000fe20000000400 */
[----:B------:R-:W-:Y:S02]  /*3030*/  HADD2.F32 R23, -RZ, R10.H1_H1 ;  /* 0x3000000aff177230 */ /* 0x000fe40000004100 */
[----:B------:R-:W1:Y:S01]  /*3040*/  MUFU.RCP R16, R20 ;  /* 0x0000001400107308 */ /* 0x000e620000001000 */
[----:B------:R-:W-:Y:S01]  /*3050*/  HADD2.F32 R24, -RZ, R18.H0_H0 ;  /* 0x20000012ff187230 */ /* 0x000fe20000004100 */
[----:B------:R-:W2:Y:S01]  /*3060*/  LDS.U16 R19, [R6+0x2] ;  /* 0x0000020006137984 */ /* 0x000ea20000000400 */
        /* <DEDUP_REMOVED lines=9> */
[----:B------:R-:W-:Y:S01]  /*3100*/  PLOP3.LUT P0, PT, P0, P1, PT, 0xf2, 0x2f ;  /* 0x00000000002f781c */ /* 0x000fe20000703e72 */
[----:B--2---:R-:W-:-:S09]  /*3110*/  HADD2 R10, R10.H0_H0, R19.H0_H0 ;  /* 0x200000130a0a7230 */ /* 0x004fd20000000800 */
[----:B------:R-:W-:-:S03]  /*3120*/  @!P5 FFMA R23, -R20, R25, R23 ;  /* 0x000000191417d223 */ /* 0x000fc60000000117 */
[----:B------:R-:W-:Y:S01]  /*3130*/  @!P0 FFMA R24, -R20, R21, R24 ;  /* 0x0000001514188223 */ /* 0x000fe20000000118 */
[----:B------:R-:W-:Y:S01]  /*3140*/  @!P5 FFMA R23, R16, R23, R25 ;  /* 0x000000171017d223 */ /* 0x000fe20000000019 */
[----:B------:R-:W-:Y:S01]  /*3150*/  PRMT R20, R22, 0x7610, R20 ;  /* 0x0000761016147816 */ /* 0x000fe20000000014 */
[----:B------:R-:W-:Y:S02]  /*3160*/  HADD2 R22, R17.H0_H0, -R12.H0_H0 ;  /* 0xa000000c11167230 */ /* 0x000fe40000000800 */
[----:B------:R-:W-:Y:S01]  /*3170*/  @!P0 FFMA R24, R16, R24, R21 ;  /* 0x0000001810188223 */ /* 0x000fe20000000015 */
[----:B------:R-:W-:Y:S02]  /*3180*/  PRMT R12, R12, 0x5410, R11 ;  /* 0x000054100c0c7816 */ /* 0x000fe4000000000b */
[----:B------:R-:W-:Y:S01]  /*3190*/  @!P5 F2FP.F16.F32.PACK_AB R20, RZ, R23 ;  /* 0x00000017ff14d23e */ /* 0x000fe200000000ff */
[----:B------:R-:W-:Y:S01]  /*31a0*/  HMUL2 R16, R22.H0_H0, R22.H0_H0 ;  /* 0x2000001616107232 */ /* 0x000fe20000000800 */
[----:B------:R-:W-:-:S03]  /*31b0*/  @!P0 F2FP.F16.F32.PACK_AB R18, RZ, R24 ;  /* 0x00000018ff12823e */ /* 0x000fc600000000ff */
[----:B------:R-:W-:Y:S02]  /*31c0*/  HMUL2 R16, R16.H0_H0, R20.H0_H0 ;  /* 0x2000001410107232 */ /* 0x000fe40000000800 */
[----:B------:R-:W-:Y:S02]  /*31d0*/  HMUL2 R17, R18.H0_H0, R17.H0_H0 ;  /* 0x2000001112117232 */ /* 0x000fe40000000800 */
[----:B------:R-:W-:-:S03]  /*31e0*/  HMUL2 R16, R16.H0_H0, R18.H0_H0 ;  /* 0x2000001210107232 */ /* 0x000fc60000000800 */
[----:B------:R-:W-:Y:S02]  /*31f0*/  PRMT R17, R17, 0x5410, R10 ;  /* 0x0000541011117816 */ /* 0x000fe4000000000a */
[----:B------:R-:W-:-:S05]  /*3200*/  PRMT R20, R20, 0x5410, R16 ;  /* 0x0000541014147816 */ /* 0x000fca0000000010 */
[----:B------:R-:W-:-:S07]  /*3210*/  HFMA2 R16, R20, R12, R17 ;  /* 0x0000000c14107231 */ /* 0x000fce0000000011 */
.L_x_196:
[----:B------:R-:W-:Y:S05]  /*3220*/  BSYNC.RECONVERGENT B0 ;  /* 0x0000000000007941 */ /* 0x000fea0003800200 */
.L_x_195:
[----:B------:R-:W-:Y:S01]  /*3230*/  BAR.SYNC.DEFER_BLOCKING 0x0 ;  /* 0x0000000000007b1d */ /* 0x000fe20000010000 */
[----:B------:R-:W-:-:S09]  /*3240*/  UISETP.GT.U32.AND UP1, UPT, UR8, 0x3, UPT ;  /* 0x000000030800788c */ /* 0x000fd2000bf24070 */
[----:B------:R-:W-:Y:S05]  /*3250*/  BRA.U UP1, `(.L_x_197) ;  /* 0xfffffff901f87547 */ /* 0x000fea000b83ffff */
[----:B------:R-:W1:Y:S01]  /*3260*/  S2UR UR6, SR_CgaCtaId ;  /* 0x00000000000679c3 */ /* 0x000e620000008800 */
[----:B------:R-:W-:Y:S01]  /*3270*/  LOP3.LUT R13, R13, R4, RZ, 0xfc, !PT ;  /* 0x000000040d0d7212 */ /* 0x000fe200078efcff */
[----:B------:R-:W-:-:S03]  /*3280*/  UMOV UR5, 0x400 ;  /* 0x0000040000057882 */ /* 0x000fc60000000000 */
[----:B------:R-:W-:Y:S01]  /*3290*/  ISETP.NE.AND P0, PT, R13, RZ, PT ;  /* 0x000000ff0d00720c */ /* 0x000fe20003f05270 */
[----:B-1----:R-:W-:-:S12]  /*32a0*/  ULEA UR5, UR6, UR5, 0x18 ;  /* 0x0000000506057291 */ /* 0x002fd8000f8ec0ff */
[----:B------:R1:W-:Y:S01]  /*32b0*/  @!P0 STS [UR5], R16 ;  /* 0x00000010ff008988 */ /* 0x0003e20008000805 */
[----:B------:R-:W-:Y:S06]  /*32c0*/  BAR.SYNC.DEFER_BLOCKING 0x0 ;  /* 0x0000000000007b1d */ /* 0x000fec0000010000 */
[----:B------:R-:W2:Y:S01]  /*32d0*/  LDS.U16 R20, [UR5] ;  /* 0x00000005ff147984 */ /* 0x000ea20008000400 */
[----:B------:R-:W-:Y:S05]  /*32e0*/  BRA `(.L_x_170) ;  /* 0x00000000000c7947 */ /* 0x000fea0003800000 */
.L_x_192:
[----:B------:R-:W-:-:S06]  /*32f0*/  PRMT R16, R16, 0x5410, R16 ;  /* 0x0000541010107816 */ /* 0x000fcc0000000010 */
[----:B------:R-:W1:Y:S02]  /*3300*/  SHFL.IDX PT, R16, R16, RZ, 0x1f ;  /* 0x00001fff10107589 */ /* 0x000e6400000e0000 */
[----:B-1----:R-:W-:-:S07]  /*3310*/  PRMT R20, R16, 0x7610, R20 ;  /* 0x0000761010147816 */ /* 0x002fce0000000014 */
.L_x_170:
[----:B------:R-:W3:Y:S01]  /*3320*/  LDCU UR6, c[0x0][0x3a4] ;  /* 0x00007480ff0677ac */ /* 0x000ee20008000800 */
[----:B------:R-:W4:Y:S01]  /*3330*/  LDC.64 R18, c[0x0][0x398] ;  /* 0x0000e600ff127b82 */ /* 0x000f220000000a00 */
[----:B------:R-:W-:Y:S07]  /*3340*/  BSSY.RECONVERGENT B0, `(.L_x_198) ;  /* 0x00000bc000007945 */ /* 0x000fee0003800200 */
[----:B------:R-:W5:Y:S01]  /*3350*/  LDC.64 R10, c[0x0][0x380] ;  /* 0x0000e000ff0a7b82 */ /* 0x000f620000000a00 */
[----:B---3--:R-:W-:-:S06]  /*3360*/  UIMAD UR5, UR4, UR6, URZ ;  /* 0x00000006040572a4 */ /* 0x008fcc000f8e02ff */
[----:B------:R-:W-:-:S05]  /*3370*/  MOV R13, UR5 ;  /* 0x00000005000d7c02 */ /* 0x000fca0008000f00 */
[----:B----4-:R-:W-:-:S04]  /*3380*/  IMAD.WIDE.U32 R18, R13, 0x2, R18 ;  /* 0x000000020d127825 */ /* 0x010fc800078e0012 */
[----:B-----5:R-:W-:Y:S01]  /*3390*/  IMAD.WIDE.U32 R10, R13, 0x2, R10 ;  /* 0x000000020d0a7825 */ /* 0x020fe200078e000a */
        /* <DEDUP_REMOVED lines=9> */
[----:B------:R-:W2:Y:S01]  /*3430*/  LDG.E.U16.CONSTANT R17, desc[UR14][R12.64] ;  /* 0x0000000e0c117981 */ /* 0x000ea2000c1e9500 */
[----:B------:R-:W-:Y:S01]  /*3440*/  ISETP.NE.AND P0, PT, R9, 0x1, PT ;  /* 0x000000010900780c */ /* 0x000fe20003f05270 */
[----:B--2---:R-:W-:-:S04]  /*3450*/  HADD2 R17, R17.H0_H0, -R20.H0_H0 ;  /* 0xa000001411117230 */ /* 0x004fc80000000800 */
[----:B0-----:R-:W-:Y:S02]  /*3460*/  HMUL2 R21, R0.H0_H0, R17.H0_H0 ;  /* 0x2000001100157232 */ /* 0x001fe40000000800 */
[----:B-1----:R-:W-:-:S03]  /*3470*/  IMAD.WIDE.U32 R16, R3, 0x2, R10 ;  /* 0x0000000203107825 */ /* 0x002fc600078e000a */
[----:B------:R-:W-:Y:S02]  /*3480*/  PRMT R22, R21, 0x7610, R22 ;  /* 0x0000761015167816 */ /* 0x000fe40000000016 */
[----:B------:R-:W-:-:S03]  /*3490*/  IADD3 R21, PT, PT, R3, UR10, RZ ;  /* 0x0000000a03157c10 */ /* 0x000fc6000fffe0ff */
[----:B------:R3:W-:Y:S01]  /*34a0*/  STG.E.U16 desc[UR14][R16.64], R22 ;  /* 0x0000001610007986 */ /* 0x0007e2000c10150e */
[----:B------:R-:W-:Y:S05]  /*34b0*/  @!P0 BRA `(.L_x_202) ;  /* 0x00000000004c8947 */ /* 0x000fea0003800000 */
[----:B------:R-:W-:Y:S01]  /*34c0*/  ISETP.NE.AND P0, PT, R9, 0x2, PT ;  /* 0x000000020900780c */ /* 0x000fe20003f05270 */
[----:B------:R-:W-:Y:S01]  /*34d0*/  IMAD.U32 R23, RZ, RZ, UR10 ;  /* 0x0000000aff177e24 */ /* 0x000fe2000f8e00ff */
[----:B------:R-:W-:-:S05]  /*34e0*/  MOV R21, UR10 ;  /* 0x0000000a00157c02 */ /* 0x000fca0008000f00 */
[----:B------:R-:W-:-:S06]  /*34f0*/  IMAD.WIDE R12, R21, 0x2, R12 ;  /* 0x00000002150c7825 */ /* 0x000fcc00078e020c */
[----:B---3--:R-:W-:Y:S02]  /*3500*/  @P0 IMAD.WIDE R22, R23, 0x2, R12 ;  /* 0x0000000217160825 */ /* 0x008fe400078e020c */
[----:B------:R-:W2:Y:S04]  /*3510*/  LDG.E.U16.CONSTANT R13, desc[UR14][R12.64] ;  /* 0x0000000e0c0d7981 */ /* 0x000ea8000c1e9500 */
[----:B------:R-:W3:Y:S01]  /*3520*/  @P0 LDG.E.U16.CONSTANT R23, desc[UR14][R22.64] ;  /* 0x0000000e16170981 */ /* 0x000ee2000c1e9500 */
[----:B------:R-:W-:Y:S01]  /*3530*/  IMAD.WIDE R16, R21, 0x2, R16 ;  /* 0x0000000215107825 */ /* 0x000fe200078e0210 */
[----:B------:R-:W-:-:S03]  /*3540*/  MOV R25, UR10 ;  /* 0x0000000a00197c02 */ /* 0x000fc60008000f00 */
[----:B--2---:R-:W-:-:S04]  /*3550*/  HADD2 R13, R13.H0_H0, -R20.H0_H0 ;  /* 0xa00000140d0d7230 */ /* 0x004fc80000000800 */
[----:B------:R-:W-:Y:S02]  /*3560*/  HMUL2 R21, R0.H0_H0, R13.H0_H0 ;  /* 0x2000000d00157232 */ /* 0x000fe40000000800 */
[----:B------:R-:W-:-:S04]  /*3570*/  @P0 IMAD.WIDE R12, R25, 0x2, R16 ;  /* 0x00000002190c0825 */ /* 0x000fc800078e0210 */
[----:B---3--:R-:W-:Y:S01]  /*3580*/  @P0 HADD2 R23, R23.H0_H0, -R20.H0_H0 ;  /* 0xa000001417170230 */ /* 0x008fe20000000800 */
[----:B------:R-:W-:-:S03]  /*3590*/  PRMT R24, R21, 0x7610, R24 ;  /* 0x0000761015187816 */ /* 0x000fc60000000018 */
[----:B------:R-:W-:Y:S01]  /*35a0*/  @P0 HMUL2 R23, R0.H0_H0, R23.H0_H0 ;  /* 0x2000001700170232 */ /* 0x000fe20000000800 */
[----:B------:R-:W-:Y:S02]  /*35b0*/  MOV R21, R5 ;  /* 0x0000000500157202 */ /* 0x000fe40000000f00 */
[----:B------:R-:W-:Y:S01]  /*35c0*/  @P0 MOV R21, R8 ;  /* 0x0000000800150202 */ /* 0x000fe20000000f00 */
[----:B------:R4:W-:Y:S04]  /*35d0*/  STG.E.U16 desc[UR14][R16.64], R24 ;  /* 0x0000001810007986 */ /* 0x0009e8000c10150e */
[----:B------:R4:W-:Y:S02]  /*35e0*/  @P0 STG.E.U16 desc[UR14][R12.64], R23 ;  /* 0x000000170c000986 */ /* 0x0009e4000c10150e */
.L_x_202:
[----:B------:R-:W-:Y:S05]  /*35f0*/  BSYNC.RECONVERGENT B1 ;  /* 0x0000000000017941 */ /* 0x000fea0003800200 */
.L_x_201:
[----:B------:R-:W-:Y:S05]  /*3600*/  @!P1 BRA `(.L_x_200) ;  /* 0x00000008003c9947 */ /* 0x000fea0003800000 */
[----:B------:R-:W-:Y:S01]  /*3610*/  BSSY.RECONVERGENT B1, `(.L_x_203) ;  /* 0x0000020000017945 */ /* 0x000fe20003800200 */
.L_x_204:
[----:B----4-:R-:W-:-:S06]  /*3620*/  IMAD.WIDE.U32 R24, R21, 0x2, R18 ;  /* 0x0000000215187825 */ /* 0x010fcc00078e0012 */
[----:B------:R-:W2:Y:S01]  /*3630*/  LDG.E.U16.CONSTANT R25, desc[UR14][R24.64] ;  /* 0x0000000e18197981 */ /* 0x000ea2000c1e9500 */
[C---:B0-----:R-:W-:Y:S01]  /*3640*/  IADD3 R23, PT, PT, R21.reuse, UR10, RZ ;  /* 0x0000000a15177c10 */ /* 0x041fe2000fffe0ff */
[----:B------:R-:W-:-:S03]  /*3650*/  IMAD.WIDE.U32 R12, R21, 0x2, R10 ;  /* 0x00000002150c7825 */ /* 0x000fc600078e000a */
[C---:B---3--:R-:W-:Y:S01]  /*3660*/  IADD3 R22, PT, PT, R23.reuse, UR10, RZ ;  /* 0x0000000a17167c10 */ /* 0x048fe2000fffe0ff */
[----:B-1----:R-:W-:-:S03]  /*3670*/  IMAD.WIDE.U32 R16, R23, 0x2, R18 ;  /* 0x0000000217107825 */ /* 0x002fc600078e0012 */
[----:B------:R-:W-:-:S03]  /*3680*/  IADD3 R21, PT, PT, R22, UR10, RZ ;  /* 0x0000000a16157c10 */ /* 0x000fc6000fffe0ff */
[----:B------:R-:W3:Y:S01]  /*3690*/  LDG.E.U16.CONSTANT R17, desc[UR14][R16.64] ;  /* 0x0000000e10117981 */ /* 0x000ee2000c1e9500 */
[----:B--2---:R-:W-:-:S04]  /*36a0*/  HADD2 R25, R25.H0_H0, -R20.H0_H0 ;  /* 0xa000001419197230 */ /* 0x004fc80000000800 */
[----:B0-----:R-:W-:-:S05]  /*36b0*/  HMUL2 R25, R0.H0_H0, R25.H0_H0 ;  /* 0x2000001900197232 */ /* 0x001fca0000000800 */
[----:B------:R-:W-:-:S05]  /*36c0*/  PRMT R26, R25, 0x7610, R26 ;  /* 0x00007610191a7816 */ /* 0x000fca000000001a */
[----:B------:R0:W-:Y:S02]  /*36d0*/  STG.E.U16 desc[UR14][R12.64], R26 ;  /* 0x0000001a0c007986 */ /* 0x0001e4000c10150e */
[----:B0-----:R-:W-:-:S05]  /*36e0*/  IMAD.WIDE.U32 R12, R22, 0x2, R18 ;  /* 0x00000002160c7825 */ /* 0x001fca00078e0012 */
[----:B------:R0:W2:Y:S02]  /*36f0*/  LDG.E.U16.CONSTANT R25, desc[UR14][R12.64] ;  /* 0x0000000e0c197981 */ /* 0x0000a4000c1e9500 */
[----:B0-----:R-:W-:-:S05]  /*3700*/  IMAD.WIDE.U32 R12, R21, 0x2, R18 ;  /* 0x00000002150c7825 */ /* 0x001fca00078e0012 */
[----:B------:R0:W4:Y:S01]  /*3710*/  LDG.E.U16.CONSTANT R27, desc[UR14][R12.64] ;  /* 0x0000000e0c1b7981 */ /* 0x000122000c1e9500 */
[----:B---3--:R-:W-:-:S04]  /*3720*/  HADD2 R17, R17.H0_H0, -R20.H0_H0 ;  /* 0xa000001411117230 */ /* 0x008fc80000000800 */
[----:B------:R-:W-:Y:S02]  /*3730*/  HMUL2 R17, R0.H0_H0, R17.H0_H0 ;  /* 0x2000001100117232 */ /* 0x000fe40000000800 */
[----:B0-----:R-:W-:-:S05]  /*3740*/  IMAD.WIDE.U32 R12, R23, 0x2, R10 ;  /* 0x00000002170c7825 */ /* 0x001fca00078e000a */
[----:B------:R0:W-:Y:S02]  /*3750*/  STG.E.U16 desc[UR14][R12.64], R17 ;  /* 0x000000110c007986 */ /* 0x0001e4000c10150e */
[----:B0-----:R-:W-:-:S04]  /*3760*/  IMAD.WIDE.U32 R16, R22, 0x2, R10 ;  /* 0x0000000216107825 */ /* 0x001fc800078e000a */
[C---:B------:R-:W-:Y:S01]  /*3770*/  IMAD.WIDE.U32 R12, R21.reuse, 0x2, R10 ;  /* 0x00000002150c7825 */ /* 0x040fe200078e000a */
[----:B------:R-:W-:-:S04]  /*3780*/  IADD3 R21, PT, PT, R21, UR10, RZ ;  /* 0x0000000a15157c10 */ /* 0x000fc8000fffe0ff */
[----:B------:R-:W-:Y:S01]  /*3790*/  ISETP.GE.AND P0, PT, R21, UR6, PT ;  /* 0x0000000615007c0c */ /* 0x000fe2000bf06270 */
[----:B--2---:R-:W-:-:S04]  /*37a0*/  HADD2 R25, R25.H0_H0, -R20.H0_H0 ;  /* 0xa000001419197230 */ /* 0x004fc80000000800 */
[----:B------:R-:W-:Y:S02]  /*37b0*/  HMUL2 R23, R0.H1_H1, R25.H0_H0 ;  /* 0x2000001900177232 */ /* 0x000fe40000000c00 */
[----:B----4-:R-:W-:-:S04]  /*37c0*/  HADD2 R27, R27.H0_H0, -R20.H0_H0 ;  /* 0xa00000141b1b7230 */ /* 0x010fc80000000800 */
[----:B------:R-:W-:Y:S01]  /*37d0*/  HMUL2 R27, R0.H1_H1, R27.H0_H0 ;  /* 0x2000001b001b7232 */ /* 0x000fe20000000c00 */
[----:B------:R0:W-:Y:S04]  /*37e0*/  STG.E.U16 desc[UR14][R16.64], R23 ;  /* 0x0000001710007986 */ /* 0x0001e8000c10150e */
[----:B------:R0:W-:Y:S01]  /*37f0*/  STG.E.U16 desc[UR14][R12.64], R27 ;  /* 0x0000001b0c007986 */ /* 0x0001e2000c10150e */
[----:B------:R-:W-:Y:S05]  /*3800*/  @!P0 BRA `(.L_x_204) ;  /* 0xfffffffc00848947 */ /* 0x000fea000383ffff */
[----:B------:R-:W-:Y:S05]  /*3810*/  BSYNC.RECONVERGENT B1 ;  /* 0x0000000000017941 */ /* 0x000fea0003800200 */
.L_x_203:
[----:B------:R-:W-:Y:S05]  /*3820*/  BRA `(.L_x_200) ;  /* 0x0000000400b47947 */ /* 0x000fea0003800000 */
.L_x_199:
[----:B------:R-:W-:-:S13]  /*3830*/  ISETP.GE.AND P0, PT, R3, UR6, PT ;  /* 0x0000000603007c0c */ /* 0x000fda000bf06270 */
[----:B------:R-:W-:Y:S05]  /*3840*/  @P0 BRA `(.L_x_200) ;  /* 0x0000000400ac0947 */ /* 0x000fea0003800000 */
[----:B------:R-:W-:Y:S01]  /*3850*/  ISETP.NE.AND P0, PT, R9, RZ, PT ;  /* 0x000000ff0900720c */ /* 0x000fe20003f05270 */
[----:B------:R-:W-:Y:S01]  /*3860*/  BSSY.RECONVERGENT B1, `(.L_x_205) ;  /* 0x0000032000017945 */ /* 0x000fe20003800200 */
[----:B------:R-:W-:Y:S01]  /*3870*/  ISETP.GE.U32.AND P1, PT, R2, 0x3, PT ;  /* 0x000000030200780c */ /* 0x000fe20003f26070 */
[----:B------:R-:W-:-:S10]  /*3880*/  IMAD.MOV.U32 R21, RZ, RZ, R3 ;  /* 0x000000ffff157224 */ /* 0x000fd400078e0003 */
[----:B------:R-:W-:Y:S05]  /*3890*/  @!P0 BRA `(.L_x_206) ;  /* 0x0000000000b88947 */ /* 0x000fea0003800000 */
[----:B------:R-:W3:Y:S01]  /*38a0*/  LDC.64 R12, c[0x0][0x3b0] ;  /* 0x0000ec00ff0c7b82 */ /* 0x000ee20000000a00 */
[----:B------:R-:W-:-:S05]  /*38b0*/  IMAD.WIDE.U32 R22, R3, 0x2, R18 ;  /* 0x0000000203167825 */ /* 0x000fca00078e0012 */
[----:B------:R-:W2:Y:S02]  /*38c0*/  LDG.E.U16.CONSTANT R21, desc[UR14][R22.64] ;  /* 0x0000000e16157981 */ /* 0x000ea4000c1e9500 */
[----:B-1----:R-:W1:Y:S01]  /*38d0*/  LDC.64 R16, c[0x0][0x3b8] ;  /* 0x0000ee00ff107b82 */ /* 0x002e620000000a00 */
[----:B---3--:R-:W-:-:S06]  /*38e0*/  IMAD.WIDE.U32 R12, R3, 0x2, R12 ;  /* 0x00000002030c7825 */ /* 0x008fcc00078e000c */
[----:B------:R-:W3:Y:S01]  /*38f0*/  LDG.E.U16.CONSTANT R12, desc[UR14][R12.64] ;  /* 0x0000000e0c0c7981 */ /* 0x000ee2000c1e9500 */
[----:B-1----:R-:W-:-:S06]  /*3900*/  IMAD.WIDE.U32 R16, R3, 0x2, R16 ;  /* 0x0000000203107825 */ /* 0x002fcc00078e0010 */
[----:B------:R-:W3:Y:S01]  /*3910*/  LDG.E.U16.CONSTANT R16, desc[UR14][R16.64] ;  /* 0x0000000e10107981 */ /* 0x000ee2000c1e9500 */
[----:B------:R-:W-:Y:S01]  /*3920*/  ISETP.NE.AND P0, PT, R9, 0x1, PT ;  /* 0x000000010900780c */ /* 0x000fe20003f05270 */
[----:B--2---:R-:W-:-:S04]  /*3930*/  HADD2 R21, R21.H0_H0, -R20.H0_H0 ;  /* 0xa000001415157230 */ /* 0x004fc80000000800 */
[----:B0-----:R-:W-:-:S04]  /*3940*/  HMUL2 R21, R0.H0_H0, R21.H0_H0 ;  /* 0x2000001500157232 */ /* 0x001fc80000000800 */
[----:B---3--:R-:W-:Y:S02]  /*3950*/  HFMA2 R21, R12.H0_H0, R21.H0_H0, R16.H0_H0 ;  /* 0x200000150c157231 */ /* 0x008fe40000040810 */
[----:B------:R-:W-:-:S03]  /*3960*/  IMAD.WIDE.U32 R12, R3, 0x2, R10 ;  /* 0x00000002030c7825 */ /* 0x000fc600078e000a */
[----:B------:R-:W-:-:S05]  /*3970*/  PRMT R17, R21, 0x7610, R17 ;  /* 0x0000761015117816 */ /* 0x000fca0000000011 */
[----:B------:R3:W-:Y:S01]  /*3980*/  STG.E.U16 desc[UR14][R12.64], R17 ;  /* 0x000000110c007986 */ /* 0x0007e2000c10150e */
[----:B------:R-:W-:Y:S01]  /*3990*/  IADD3 R21, PT, PT, R3, UR10, RZ ;  /* 0x0000000a03157c10 */ /* 0x000fe2000fffe0ff */
[----:B------:R-:W-:Y:S06]  /*39a0*/  @!P0 BRA `(.L_x_206) ;  /* 0x0000000000748947 */ /* 0x000fec0003800000 */
[----:B---3--:R-:W-:Y:S01]  /*39b0*/  MOV R17, UR10 ;  /* 0x0000000a00117c02 */ /* 0x008fe20008000f00 */
[----:B------:R-:W2:Y:S04]  /*39c0*/  LDG.E.U16.CONSTANT R21, desc[UR14][R30.64] ;  /* 0x0000000e1e157981 */ /* 0x000ea8000c1e9500 */
[----:B------:R-:W-:Y:S01]  /*39d0*/  IMAD.WIDE R22, R17, 0x2, R22 ;  /* 0x0000000211167825 */ /* 0x000fe200078e0216 */
[----:B------:R-:W2:Y:S04]  /*39e0*/  LDG.E.U16.CONSTANT R16, desc[UR14][R14.64] ;  /* 0x0000000e0e107981 */ /* 0x000ea8000c1e9500 */
[----:B------:R0:W3:Y:S01]  /*39f0*/  LDG.E.U16.CONSTANT R17, desc[UR14][R22.64] ;  /* 0x0000000e16117981 */ /* 0x0000e2000c1e9500 */
[----:B------:R-:W-:-:S02]  /*3a00*/  ISETP.NE.AND P0, PT, R9, 0x2, PT ;  /* 0x000000020900780c */ /* 0x000fc40003f05270 */
[----:B------:R-:W-:Y:S02]  /*3a10*/  MOV R25, UR10 ;  /* 0x0000000a00197c02 */ /* 0x000fe40008000f00 */
[----:B------:R-:W-:-:S09]  /*3a20*/  MOV R27, UR10 ;  /* 0x0000000a001b7c02 */ /* 0x000fd20008000f00 */
[----:B0-----:R-:W-:-:S05]  /*3a30*/  @P0 IMAD.WIDE R22, R25, 0x2, R22 ;  /* 0x0000000219160825 */ /* 0x001fca00078e0216 */
[----:B------:R0:W4:Y:S01]  /*3a40*/  @P0 LDG.E.U16.CONSTANT R25, desc[UR14][R22.64] ;  /* 0x0000000e16190981 */ /* 0x000122000c1e9500 */
[----:B---3--:R-:W-:-:S04]  /*3a50*/  HADD2 R17, R17.H0_H0, -R20.H0_H0 ;  /* 0xa000001411117230 */ /* 0x008fc80000000800 */
[----:B0-----:R-:W-:Y:S01]  /*3a60*/  HMUL2 R23, R0.H0_H0, R17.H0_H0 ;  /* 0x2000001100177232 */ /* 0x001fe20000000800 */
[----:B------:R-:W-:-:S03]  /*3a70*/  MOV R17, UR10 ;  /* 0x0000000a00117c02 */ /* 0x000fc60008000f00 */
[----:B--2---:R-:W-:Y:S02]  /*3a80*/  HFMA2 R21, R21.H0_H0, R23.H0_H0, R16.H0_H0 ;  /* 0x2000001715157231 */ /* 0x004fe40000040810 */
[----:B------:R-:W-:-:S04]  /*3a90*/  @P0 IMAD.WIDE R22, R27, 0x2, R30 ;  /* 0x000000021b160825 */ /* 0x000fc800078e021e */
[----:B------:R-:W-:Y:S01]  /*3aa0*/  @P0 IMAD.WIDE R16, R17, 0x2, R14 ;  /* 0x0000000211100825 */ /* 0x000fe200078e020e */
[----:B------:R0:W2:Y:S05]  /*3ab0*/  @P0 LDG.E.U16.CONSTANT R27, desc[UR14][R22.64] ;  /* 0x0000000e161b0981 */ /* 0x0000aa000c1e9500 */
[----:B------:R-:W2:Y:S01]  /*3ac0*/  @P0 LDG.E.U16.CONSTANT R16, desc[UR14][R16.64] ;  /* 0x0000000e10100981 */ /* 0x000ea2000c1e9500 */
[----:B------:R-:W-:Y:S01]  /*3ad0*/  MOV R29, UR10 ;  /* 0x0000000a001d7c02 */ /* 0x000fe20008000f00 */
[----:B----4-:R-:W-:-:S04]  /*3ae0*/  @P0 HADD2 R25, R25.H0_H0, -R20.H0_H0 ;  /* 0xa000001419190230 */ /* 0x010fc80000000800 */
[----:B------:R-:W-:-:S04]  /*3af0*/  IMAD.WIDE R12, R29, 0x2, R12 ;  /* 0x000000021d0c7825 */ /* 0x000fc800078e020c */
[----:B------:R-:W-:Y:S01]  /*3b00*/  @P0 HMUL2 R25, R0.H0_H0, R25.H0_H0 ;  /* 0x2000001900190232 */ /* 0x000fe20000000800 */
[----:B0-----:R-:W-:-:S05]  /*3b10*/  PRMT R23, R21, 0x7610, R23 ;  /* 0x0000761015177816 */ /* 0x001fca0000000017 */
[----:B------:R4:W-:Y:S01]  /*3b20*/  STG.E.U16 desc[UR14][R12.64], R23 ;  /* 0x000000170c007986 */ /* 0x0009e2000c10150e */
[----:B------:R-:W-:Y:S01]  /*3b30*/  MOV R21, R5 ;  /* 0x0000000500157202 */ /* 0x000fe20000000f00 */
[----:B------:R-:W-:Y:S02]  /*3b40*/  @P0 IMAD.MOV.U32 R21, RZ, RZ, R8 ;  /* 0x000000ffff150224 */ /* 0x000fe400078e0008 */
[----:B--2---:R-:W-:Y:S02]  /*3b50*/  @P0 HFMA2 R25, R27.H0_H0, R25.H0_H0, R16.H0_H0 ;  /* 0x200000191b190231 */ /* 0x004fe40000040810 */
[----:B------:R-:W-:-:S05]  /*3b60*/  @P0 IMAD.WIDE R16, R29, 0x2, R12 ;  /* 0x000000021d100825 */ /* 0x000fca00078e020c */
[----:B------:R4:W-:Y:S02]  /*3b70*/  @P0 STG.E.U16 desc[UR14][R16.64], R25 ;  /* 0x0000001910000986 */ /* 0x0009e4000c10150e */
.L_x_206:
[----:B------:R-:W-:Y:S05]  /*3b80*/  BSYNC.RECONVERGENT B1 ;  /* 0x0000000000017941 */ /* 0x000fea0003800200 */
.L_x_205:
[----:B------:R-:W-:Y:S05]  /*3b90*/  @!P1 BRA `(.L_x_200) ;  /* 0x0000000000d89947 */ /* 0x000fea0003800000 */
.L_x_207:
[----:B0--34-:R-:W-:-:S05]  /*3ba0*/  IMAD.WIDE.U32 R12, R21, 0x2, R18 ;  /* 0x00000002150c7825 */ /* 0x019fca00078e0012 */
[----:B------:R3:W2:Y:S02]  /*3bb0*/  LDG.E.U16.CONSTANT R23, desc[UR14][R12.64] ;  /* 0x0000000e0c177981 */ /* 0x0006a4000c1e9500 */
[----:B---3--:R-:W1:Y:S02]  /*3bc0*/  LDC.64 R12, c[0x0][0x3b0] ;  /* 0x0000ec00ff0c7b82 */ /* 0x008e640000000a00 */
[----:B-1----:R-:W-:-:S05]  /*3bd0*/  IMAD.WIDE.U32 R16, R21, 0x2, R12 ;  /* 0x0000000215107825 */ /* 0x002fca00078e000c */
[----:B------:R1:W3:Y:S02]  /*3be0*/  LDG.E.U16.CONSTANT R25, desc[UR14][R16.64] ;  /* 0x0000000e10197981 */ /* 0x0002e4000c1e9500 */
[----:B-1----:R-:W1:Y:S01]  /*3bf0*/  LDC.64 R16, c[0x0][0x3b8] ;  /* 0x0000ee00ff107b82 */ /* 0x002e620000000a00 */
[----:B--2---:R-:W-:-:S04]  /*3c00*/  HADD2 R22, R23.H0_H0, -R20.H0_H0 ;  /* 0xa000001417167230 */ /* 0x004fc80000000800 */
[----:B------:R-:W-:Y:S02]  /*3c10*/  HMUL2 R24, R24.H1_H1, R22.H0_H0 ;  /* 0x2000001618187232 */ /* 0x000fe40000000c00 */
[----:B-1----:R-:W-:-:S06]  /*3c20*/  IMAD.WIDE.U32 R22, R21, 0x2, R16 ;  /* 0x0000000215167825 */ /* 0x002fcc00078e0010 */
[----:B------:R-:W3:Y:S02]  /*3c30*/  LDG.E.U16.CONSTANT R22, desc[UR14][R22.64] ;  /* 0x0000000e16167981 */ /* 0x000ee4000c1e9500 */
[----:B---3--:R-:W-:Y:S02]  /*3c40*/  HFMA2 R24, R25.H0_H0, R24.H0_H0, R22.H0_H0 ;  /* 0x2000001819187231 */ /* 0x008fe40000040816 */
[----:B------:R-:W-:-:S03]  /*3c50*/  IMAD.WIDE.U32 R22, R21, 0x2, R10 ;  /* 0x0000000215167825 */ /* 0x000fc600078e000a */
[----:B------:R-:W-:Y:S02]  /*3c60*/  PRMT R27, R24, 0x7610, R27 ;  /* 0x00007610181b7816 */ /* 0x000fe4000000001b */
[----:B------:R-:W-:-:S03]  /*3c70*/  IADD3 R24, PT, PT, R21, UR10, RZ ;  /* 0x0000000a15187c10 */ /* 0x000fc6000fffe0ff */
[----:B------:R1:W-:Y:S02]  /*3c80*/  STG.E.U16 desc[UR14][R22.64], R27 ;  /* 0x0000001b16007986 */ /* 0x0003e4000c10150e */
[----:B-1----:R-:W-:-:S05]  /*3c90*/  IMAD.WIDE.U32 R22, R24, 0x2, R18 ;  /* 0x0000000218167825 */ /* 0x002fca00078e0012 */
[----:B------:R1:W2:Y:S02]  /*3ca0*/  LDG.E.U16.CONSTANT R21, desc[UR14][R22.64] ;  /* 0x0000000e16157981 */ /* 0x0002a4000c1e9500 */
[----:B-1----:R-:W-:-:S05]  /*3cb0*/  IMAD.WIDE.U32 R22, R24, 0x2, R12 ;  /* 0x0000000218167825 */ /* 0x002fca00078e000c */
[----:B------:R1:W3:Y:S02]  /*3cc0*/  LDG.E.U16.CONSTANT R26, desc[UR14][R22.64] ;  /* 0x0000000e161a7981 */ /* 0x0002e4000c1e9500 */
[----:B-1----:R-:W-:-:S05]  /*3cd0*/  IMAD.WIDE.U32 R22, R24, 0x2, R16 ;  /* 0x0000000218167825 */ /* 0x002fca00078e0010 */
[----:B------:R1:W3:Y:S02]  /*3ce0*/  LDG.E.U16.CONSTANT R25, desc[UR14][R22.64] ;  /* 0x0000000e16197981 */ /* 0x0002e4000c1e9500 */
[----:B-1----:R-:W-:Y:S01]  /*3cf0*/  IADD3 R22, PT, PT, R24, UR10, RZ ;  /* 0x0000000a18167c10 */ /* 0x002fe2000fffe0ff */
[----:B--2---:R-:W-:-:S04]  /*3d00*/  HADD2 R21, R21.H0_H0, -R20.H0_H0 ;  /* 0xa000001415157230 */ /* 0x004fc80000000800 */
[----:B0-----:R-:W-:-:S04]  /*3d10*/  HMUL2 R21, R0.H0_H0, R21.H0_H0 ;  /* 0x2000001500157232 */ /* 0x001fc80000000800 */
[----:B---3--:R-:W-:Y:S02]  /*3d20*/  HFMA2 R21, R26.H0_H0, R21.H0_H0, R25.H0_H0 ;  /* 0x200000151a157231 */ /* 0x008fe40000040819 */
[----:B------:R-:W-:-:S03]  /*3d30*/  IMAD.WIDE.U32 R24, R24, 0x2, R10 ;  /* 0x0000000218187825 */ /* 0x000fc600078e000a */
[----:B------:R-:W-:-:S05]  /*3d40*/  PRMT R27, R21, 0x7610, R27 ;  /* 0x00007610151b7816 */ /* 0x000fca000000001b */
[----:B------:R0:W-:Y:S02]  /*3d50*/  STG.E.U16 desc[UR14][R24.64], R27 ;  /* 0x0000001b18007986 */ /* 0x0001e4000c10150e */
[----:B0-----:R-:W-:-:S05]  /*3d60*/  IMAD.WIDE.U32 R24, R22, 0x2, R18 ;  /* 0x0000000216187825 */ /* 0x001fca00078e0012 */
[----:B------:R0:W2:Y:S02]  /*3d70*/  LDG.E.U16.CONSTANT R21, desc[UR14][R24.64] ;  /* 0x0000000e18157981 */ /* 0x0000a4000c1e9500 */
[----:B0-----:R-:W-:-:S04]  /*3d80*/  IMAD.WIDE.U32 R24, R22, 0x2, R12 ;  /* 0x0000000216187825 */ /* 0x001fc800078e000c */
[----:B--2---:R-:W-:Y:S02]  /*3d90*/  HADD2 R23, R21.H0_H0, -R20.H0_H0 ;  /* 0xa000001415177230 */ /* 0x004fe40000000800 */
[----:B------:R0:W2:Y:S02]  /*3da0*/  LDG.E.U16.CONSTANT R21, desc[UR14][R24.64] ;  /* 0x0000000e18157981 */ /* 0x0000a4000c1e9500 */
[----:B0-----:R-:W-:-:S05]  /*3db0*/  IMAD.WIDE.U32 R24, R22, 0x2, R16 ;  /* 0x0000000216187825 */ /* 0x001fca00078e0010 */
[----:B------:R-:W2:Y:S01]  /*3dc0*/  LDG.E.U16.CONSTANT R26, desc[UR14][R24.64] ;  /* 0x0000000e181a7981 */ /* 0x000ea2000c1e9500 */
[----:B------:R-:W-:-:S04]  /*3dd0*/  HMUL2 R23, R0.H1_H1, R23.H0_H0 ;  /* 0x2000001700177232 */ /* 0x000fc80000000c00 */
[----:B--2---:R-:W-:Y:S01]  /*3de0*/  HFMA2 R23, R21.H0_H0, R23.H0_H0, R26.H0_H0 ;  /* 0x2000001715177231 */ /* 0x004fe2000004081a */
[----:B------:R-:W-:-:S05]  /*3df0*/  IADD3 R21, PT, PT, R22, UR10, RZ ;  /* 0x0000000a16157c10 */ /* 0x000fca000fffe0ff */
[----:B------:R-:W-:-:S05]  /*3e00*/  IMAD.WIDE.U32 R12, R21, 0x2, R12 ;  /* 0x00000002150c7825 */ /* 0x000fca00078e000c */
[----:B------:R0:W2:Y:S01]  /*3e10*/  LDG.E.U16.CONSTANT R27, desc[UR14][R12.64] ;  /* 0x0000000e0c1b7981 */ /* 0x0000a2000c1e9500 */
[----:B------:R-:W-:-:S06]  /*3e20*/  IMAD.WIDE.U32 R16, R21, 0x2, R16 ;  /* 0x0000000215107825 */ /* 0x000fcc00078e0010 */
[----:B------:R-:W2:Y:S01]  /*3e30*/  LDG.E.U16.CONSTANT R16, desc[UR14][R16.64] ;  /* 0x0000000e10107981 */ /* 0x000ea2000c1e9500 */
[----:B0-----:R-:W-:-:S05]  /*3e40*/  IMAD.WIDE.U32 R12, R21, 0x2, R18 ;  /* 0x00000002150c7825 */ /* 0x001fca00078e0012 */
[----:B------:R0:W3:Y:S02]  /*3e50*/  LDG.E.U16.CONSTANT R29, desc[UR14][R12.64] ;  /* 0x0000000e0c1d7981 */ /* 0x0000e4000c1e9500 */
[C---:B0-----:R-:W-:Y:S01]  /*3e60*/  IMAD.WIDE.U32 R12, R21.reuse, 0x2, R10 ;  /* 0x00000002150c7825 */ /* 0x041fe200078e000a */
[----:B------:R-:W-:-:S04]  /*3e70*/  IADD3 R21, PT, PT, R21, UR10, RZ ;  /* 0x0000000a15157c10 */ /* 0x000fc8000fffe0ff */
[----:B------:R-:W-:Y:S01]  /*3e80*/  ISETP.GE.AND P0, PT, R21, UR6, PT ;  /* 0x0000000615007c0c */ /* 0x000fe2000bf06270 */
[----:B---3--:R-:W-:-:S04]  /*3e90*/  HADD2 R29, R29.H0_H0, -R20.H0_H0 ;  /* 0xa00000141d1d7230 */ /* 0x008fc80000000800 */
[----:B------:R-:W-:-:S04]  /*3ea0*/  HMUL2 R29, R0.H1_H1, R29.H0_H0 ;  /* 0x2000001d001d7232 */ /* 0x000fc80000000c00 */
[----:B--2---:R-:W-:Y:S02]  /*3eb0*/  HFMA2 R27, R27.H0_H0, R29.H0_H0, R16.H0_H0 ;  /* 0x2000001d1b1b7231 */ /* 0x004fe40000040810 */
[----:B------:R-:W-:-:S05]  /*3ec0*/  IMAD.WIDE.U32 R16, R22, 0x2, R10 ;  /* 0x0000000216107825 */ /* 0x000fca00078e000a */
[----:B------:R0:W-:Y:S04]  /*3ed0*/  STG.E.U16 desc[UR14][R16.64], R23 ;  /* 0x0000001710007986 */ /* 0x0001e8000c10150e */
[----:B------:R0:W-:Y:S01]  /*3ee0*/  STG.E.U16 desc[UR14][R12.64], R27 ;  /* 0x0000001b0c007986 */ /* 0x0001e2000c10150e */
[----:B------:R-:W-:Y:S05]  /*3ef0*/  @!P0 BRA `(.L_x_207) ;  /* 0xfffffffc00288947 */ /* 0x000fea000383ffff */
.L_x_200:
[----:B------:R-:W-:Y:S05]  /*3f00*/  BSYNC.RECONVERGENT B0 ;  /* 0x0000000000007941 */ /* 0x000fea0003800200 */
.L_x_198:
[----:B------:R-:W5:Y:S01]  /*3f10*/  S2R R11, SR_TID.X ;  /* 0x00000000000b7919 */ /* 0x000f620000002100 */
[----:B------:R-:W1:Y:S01]  /*3f20*/  LDCU UR5, c[0x0][0x3a0] ;  /* 0x00007400ff0577ac */ /* 0x000e620008000800 */
[----:B0--34-:R-:W-:Y:S02]  /*3f30*/  IADD3 R12, PT, PT, R0, UR4, RZ ;  /* 0x00000004000c7c10 */ /* 0x019fe4000fffe0ff */
[----:B------:R-:W-:Y:S02]  /*3f40*/  MOV R13, UR4 ;  /* 0x00000004000d7c02 */ /* 0x000fe40008000f00 */
[----:B------:R-:W-:Y:S02]  /*3f50*/  R2UR UR4, R12 ;  /* 0x000000000c0472ca */ /* 0x000fe400000e0000 */
[----:B-1----:R-:W-:Y:S02]  /*3f60*/  MOV R12, UR5 ;  /* 0x00000005000c7c02 */ /* 0x002fe40008000f00 */
[----:B-----5:R-:W-:-:S04]  /*3f70*/  LOP3.LUT R11, R11, R4, RZ, 0xfc, !PT ;  /* 0x000000040b0b7212 */ /* 0x020fc800078efcff */
[----:B------:R-:W-:-:S13]  /*3f80*/  ISETP.NE.AND P0, PT, R11, RZ, PT ;  /* 0x000000ff0b00720c */ /* 0x000fda0003f05270 */
[----:B------:R-:W0:Y:S02]  /*3f90*/  @!P0 LDC.64 R10, c[0x0][0x388] ;  /* 0x0000e200ff0a8b82 */ /* 0x000e240000000a00 */
[----:B0-----:R-:W-:-:S05]  /*3fa0*/  @!P0 IMAD.WIDE.U32 R10, R13, 0x2, R10 ;  /* 0x000000020d0a8825 */ /* 0x001fca00078e000a */
[----:B--2---:R1:W-:Y:S01]  /*3fb0*/  @!P0 STG.E.U16 desc[UR14][R10.64], R20 ;  /* 0x000000140a008986 */ /* 0x0043e2000c10150e */
[----:B------:R-:W-:-:S13]  /*3fc0*/  ISETP.LE.U32.AND P0, PT, R12, UR4, PT ;  /* 0x000000040c007c0c */ /* 0x000fda000bf03070 */
[----:B-1----:R-:W-:Y:S05]  /*3fd0*/  @!P0 BRA `(.L_x_208) ;  /* 0xffffffc400808947 */ /* 0x002fea000383ffff */
[----:B------:R-:W-:Y:S05]  /*3fe0*/  EXIT ;  /* 0x000000000000794d */ /* 0x000fea0003800000 */
.L_x_209:
        /* <DEDUP_REMOVED lines=9> */
.L_x_213:


//--------------------- .nv.shared.layernorm_bf16 --------------------------
	.section	.nv.shared.layernorm_bf16,"aw",@nobits
	.sectionflags	@""
	.align	16
	.zero		1024


//--------------------- .nv.shared.reserved.0     --------------------------
	.section	.nv.shared.reserved.0,"aw",@nobits
	.weak		__nv_reservedSMEM_offset_0_alias
	.size		__nv_reservedSMEM_offset_0_alias, 0, 64
	.other		__nv_reservedSMEM_offset_0_alias,@"STO_CUDA_RESERVED_SHARED STV_DEFAULT"
__nv_reservedSMEM_offset_0_alias:
	.zero		0
	.zero		64


//--------------------- .nv.shared.layernorm_f32  --------------------------
	.section	.nv.shared.layernorm_f32,"aw",@nobits
	.sectionflags	@""
	.align	16
	.zero		1024


//--------------------- .nv.shared.layernorm_f16  --------------------------
	.section	.nv.shared.layernorm_f16,"aw",@nobits
	.sectionflags	@""
	.align	16
	.zero		1024


//--------------------- .nv.constant0.layernorm_bf16 --------------------------
	.section	.nv.constant0.layernorm_bf16,"a",@progbits
	.sectionflags	@""
	.align	4
.nv.constant0.layernorm_bf16:
	.zero		960


//--------------------- .nv.constant0.layernorm_f32 --------------------------
	.section	.nv.constant0.layernorm_f32,"a",@progbits
	.sectionflags	@""
	.align	4
.nv.constant0.layernorm_f32:
	.zero		960


//--------------------- .nv.constant0.layernorm_f16 --------------------------
	.section	.nv.constant0.layernorm_f16,"a",@progbits
	.sectionflags	@""
	.align	4
.nv.constant0.layernorm_f16:
	.zero		960


//--------------------- SYMBOLS --------------------------

	.type		.nv.reservedSmem.offset0,@object
	.size		.nv.reservedSmem.offset0,0x4
	.type		.nv.reservedSmem.cap,@object
	.size		.nv.reservedSmem.cap,0x4
